def attn_fwd(
    Q,
    K,
    V,
    Out,
    Lse,
    sm_scale,
    stride_qz,
    stride_qh,
    stride_qm,
    stride_qk,
    stride_kz,
    stride_kh,
    stride_kn,
    stride_kk,
    stride_vz,
    stride_vh,
    stride_vn,
    stride_vk,
    stride_oz,
    stride_oh,
    stride_om,
    stride_ok,
    seqlen_q,
    seqlen_k,
    BLOCK_M: tl.constexpr,
    BLOCK_N: tl.constexpr,
    HEAD_DIM: tl.constexpr,
    CAUSAL: tl.constexpr,
):
    start_m = tl.program_id(0)
    off_hz = tl.program_id(1)
    q_off = off_hz * stride_qh
    k_off = off_hz * stride_kh
    v_off = off_hz * stride_vh
    offs_m = start_m * BLOCK_M + tl.arange(0, BLOCK_M)
    offs_d = tl.arange(0, HEAD_DIM)
    offs_n = tl.arange(0, BLOCK_N)
    q_ptrs = Q + q_off + offs_m[:, None] * stride_qm + offs_d[None, :] * stride_qk
    k_ptrs = K + k_off + offs_d[:, None] * stride_kk + offs_n[None, :] * stride_kn
    v_ptrs = V + v_off + offs_n[:, None] * stride_vn + offs_d[None, :] * stride_vk
    m_i = tl.full([BLOCK_M], float("-inf"), dtype=tl.float32)
    l_i = tl.zeros([BLOCK_M], dtype=tl.float32) + 1.0
    acc = tl.zeros([BLOCK_M, HEAD_DIM], dtype=tl.float32)
    q = tl.load(q_ptrs)
    acc, l_i, m_i = _attn_fwd_inner(
        acc,
        l_i,
        m_i,
        q,
        k_ptrs,
        v_ptrs,
        sm_scale,
        stride_kn,
        stride_vn,
        start_m,
        seqlen_k,
        BLOCK_M,
        BLOCK_N,
        HEAD_DIM,
        CAUSAL,
    )
    acc = acc / l_i[:, None]
    lse = m_i + tl.math.log2(l_i) / 1.4426950408889634
    o_ptrs = (
        Out
        + off_hz * stride_oh
        + offs_m[:, None] * stride_om
        + offs_d[None, :] * stride_ok
    )
    tl.store(o_ptrs, acc.to(Out.dtype.element_ty))
    tl.store(Lse + off_hz * seqlen_q + offs_m, lse)

# config = {"BLOCK_M": 128, "BLOCK_N": 32, "HEAD_DIM": 512, "arch": "sm_80", "causal": false, "dtype": "bf16", "num_stages": 2, "num_warps": 8}
# arch = sm_80


// ===== COMPILED SASS (sm_80) =====

	.target	sm_80

	.elftype	@"ET_EXEC"


//--------------------- .note.nv.tkinfo           --------------------------
	.section	.note.nv.tkinfo,"",@"SHT_NOTE"
	.sectionflags	@"SHF_NOTE_NV_TKINFO"
	.tkinfo
        /*0018*/ 	.word	0x00000002
        /*0030*/ 	.string	""
        /*0030*/ 	.string	"ptxas"
        /*0030*/ 	.string	"Cuda compilation tools, release 13.0, V13.0.88"
        /*0030*/ 	.string	"Build cuda_13.0.r13.0/compiler.36424714_0"
        /*0030*/ 	.string	"-v  -suppress-debug-info  -lineinfo  -arch sm_80 "



//--------------------- .note.nv.cuinfo           --------------------------
	.section	.note.nv.cuinfo,"",@"SHT_NOTE"
	.sectionflags	@"SHF_NOTE_NV_CUINFO"
        /*0018*/ 	.short	0x0002
        /*001a*/ 	.short	0x0050
        /*001c*/ 	.short	0x0082
	.zero		2


//--------------------- .nv.info                  --------------------------
	.section	.nv.info,"",@"SHT_CUDA_INFO"
	.align	4


	//----- nvinfo : EIATTR_REGCOUNT
	.align		4
        /*0000*/ 	.byte	0x04, 0x2f
        /*0002*/ 	.short	(.L_2 - .L_1)
	.align		4
.L_1:
        /*0004*/ 	.word	index@(attn_fwd)
        /*0008*/ 	.word	0x00000080


	//----- nvinfo : EIATTR_FRAME_SIZE
	.align		4
.L_2:
        /*000c*/ 	.byte	0x04, 0x11
        /*000e*/ 	.short	(.L_4 - .L_3)
	.align		4
.L_3:
        /*0010*/ 	.word	index@(attn_fwd)
        /*0014*/ 	.word	0x00000e08


	//----- nvinfo : EIATTR_MIN_STACK_SIZE
	.align		4
.L_4:
        /*0018*/ 	.byte	0x04, 0x12
        /*001a*/ 	.short	(.L_6 - .L_5)
	.align		4
.L_5:
        /*001c*/ 	.word	index@(attn_fwd)
        /*0020*/ 	.word	0x00000e08
.L_6:


//--------------------- .nv.info.attn_fwd         --------------------------
	.section	.nv.info.attn_fwd,"",@"SHT_CUDA_INFO"
	.sectionflags	@""
	.align	4


	//----- nvinfo : EIATTR_CUDA_API_VERSION
	.align		4
        /*0000*/ 	.byte	0x04, 0x37
        /*0002*/ 	.short	(.L_8 - .L_7)
.L_7:
        /*0004*/ 	.word	0x00000082


	//----- nvinfo : EIATTR_SW2861232_WAR
	.align		4
.L_8:
        /*0008*/ 	.byte	0x01, 0x35
	.zero		2


	//----- nvinfo : EIATTR_PARAM_CBANK
	.align		4
        /*000c*/ 	.byte	0x04, 0x0a
        /*000e*/ 	.short	(.L_10 - .L_9)
	.align		4
.L_9:
        /*0010*/ 	.word	index@(.nv.constant0.attn_fwd)
        /*0014*/ 	.short	0x0160
        /*0016*/ 	.short	0x0088


	//----- nvinfo : EIATTR_CBANK_PARAM_SIZE
	.align		4
.L_10:
        /*0018*/ 	.byte	0x03, 0x19
        /*001a*/ 	.short	0x0088


	//----- nvinfo : EIATTR_KPARAM_INFO
	.align		4
        /*001c*/ 	.byte	0x04, 0x17
        /*001e*/ 	.short	(.L_12 - .L_11)
.L_11:
        /*0020*/ 	.word	0x00000000
        /*0024*/ 	.short	0x0019
        /*0026*/ 	.short	0x0080
        /*0028*/ 	.byte	0x00, 0xf4, 0x21, 0x00


	//----- nvinfo : EIATTR_KPARAM_INFO
	.align		4
.L_12:
        /*002c*/ 	.byte	0x04, 0x17
        /*002e*/ 	.short	(.L_14 - .L_13)
.L_13:
        /*0030*/ 	.word	0x00000000
        /*0034*/ 	.short	0x0018
        /*0036*/ 	.short	0x0078
        /*0038*/ 	.byte	0x00, 0xf4, 0x21, 0x00


	//----- nvinfo : EIATTR_KPARAM_INFO
	.align		4
.L_14:
        /*003c*/ 	.byte	0x04, 0x17
        /*003e*/ 	.short	(.L_16 - .L_15)
.L_15:
        /*0040*/ 	.word	0x00000000
        /*0044*/ 	.short	0x0017
        /*0046*/ 	.short	0x0070
        /*0048*/ 	.byte	0x00, 0xf0, 0x11, 0x00


	//----- nvinfo : EIATTR_KPARAM_INFO
	.align		4
.L_16:
        /*004c*/ 	.byte	0x04, 0x17
        /*004e*/ 	.short	(.L_18 - .L_17)
.L_17:
        /*0050*/ 	.word	0x00000000
        /*0054*/ 	.short	0x0016
        /*0056*/ 	.short	0x006c
        /*0058*/ 	.byte	0x00, 0xf0, 0x11, 0x00


	//----- nvinfo : EIATTR_KPARAM_INFO
	.align		4
.L_18:
        /*005c*/ 	.byte	0x04, 0x17
        /*005e*/ 	.short	(.L_20 - .L_19)
.L_19:
        /*0060*/ 	.word	0x00000000
        /*0064*/ 	.short	0x0015
        /*0066*/ 	.short	0x0068
        /*0068*/ 	.byte	0x00, 0xf0, 0x11, 0x00


	//----- nvinfo : EIATTR_KPARAM_INFO
	.align		4
.L_20:
        /*006c*/ 	.byte	0x04, 0x17
        /*006e*/ 	.short	(.L_22 - .L_21)
.L_21:
        /*0070*/ 	.word	0x00000000
        /*0074*/ 	.short	0x0014
        /*0076*/ 	.short	0x0064
        /*0078*/ 	.byte	0x00, 0xf0, 0x11, 0x00


	//----- nvinfo : EIATTR_KPARAM_INFO
	.align		4
.L_22:
        /*007c*/ 	.byte	0x04, 0x17
        /*007e*/ 	.short	(.L_24 - .L_23)
.L_23:
        /*0080*/ 	.word	0x00000000
        /*0084*/ 	.short	0x0013
        /*0086*/ 	.short	0x0060
        /*0088*/ 	.byte	0x00, 0xf0, 0x11, 0x00


	//----- nvinfo : EIATTR_KPARAM_INFO
	.align		4
.L_24:
        /*008c*/ 	.byte	0x04, 0x17
        /*008e*/ 	.short	(.L_26 - .L_25)
.L_25:
        /*0090*/ 	.word	0x00000000
        /*0094*/ 	.short	0x0012
        /*0096*/ 	.short	0x005c
        /*0098*/ 	.byte	0x00, 0xf0, 0x11, 0x00


	//----- nvinfo : EIATTR_KPARAM_INFO
	.align		4
.L_26:
        /*009c*/ 	.byte	0x04, 0x17
        /*009e*/ 	.short	(.L_28 - .L_27)
.L_27:
        /*00a0*/ 	.word	0x00000000
        /*00a4*/ 	.short	0x0011
        /*00a6*/ 	.short	0x0058
        /*00a8*/ 	.byte	0x00, 0xf0, 0x11, 0x00


	//----- nvinfo : EIATTR_KPARAM_INFO
	.align		4
.L_28:
        /*00ac*/ 	.byte	0x04, 0x17
        /*00ae*/ 	.short	(.L_30 - .L_29)
.L_29:
        /*00b0*/ 	.word	0x00000000
        /*00b4*/ 	.short	0x0010
        /*00b6*/ 	.short	0x0054
        /*00b8*/ 	.byte	0x00, 0xf0, 0x11, 0x00


	//----- nvinfo : EIATTR_KPARAM_INFO
	.align		4
.L_30:
        /*00bc*/ 	.byte	0x04, 0x17
        /*00be*/ 	.short	(.L_32 - .L_31)
.L_31:
        /*00c0*/ 	.word	0x00000000
        /*00c4*/ 	.short	0x000f
        /*00c6*/ 	.short	0x0050
        /*00c8*/ 	.byte	0x00, 0xf0, 0x11, 0x00


	//----- nvinfo : EIATTR_KPARAM_INFO
	.align		4
.L_32:
        /*00cc*/ 	.byte	0x04, 0x17
        /*00ce*/ 	.short	(.L_34 - .L_33)
.L_33:
        /*00d0*/ 	.word	0x00000000
        /*00d4*/ 	.short	0x000e
        /*00d6*/ 	.short	0x004c
        /*00d8*/ 	.byte	0x00, 0xf0, 0x11, 0x00


	//----- nvinfo : EIATTR_KPARAM_INFO
	.align		4
.L_34:
        /*00dc*/ 	.byte	0x04, 0x17
        /*00de*/ 	.short	(.L_36 - .L_35)
.L_35:
        /*00e0*/ 	.word	0x00000000
        /*00e4*/ 	.short	0x000d
        /*00e6*/ 	.short	0x0048
        /*00e8*/ 	.byte	0x00, 0xf0, 0x11, 0x00


	//----- nvinfo : EIATTR_KPARAM_INFO
	.align		4
.L_36:
        /*00ec*/ 	.byte	0x04, 0x17
        /*00ee*/ 	.short	(.L_38 - .L_37)
.L_37:
        /*00f0*/ 	.word	0x00000000
        /*00f4*/ 	.short	0x000c
        /*00f6*/ 	.short	0x0044
        /*00f8*/ 	.byte	0x00, 0xf0, 0x11, 0x00


	//----- nvinfo : EIATTR_KPARAM_INFO
	.align		4
.L_38:
        /*00fc*/ 	.byte	0x04, 0x17
        /*00fe*/ 	.short	(.L_40 - .L_39)
.L_39:
        /*0100*/ 	.word	0x00000000
        /*0104*/ 	.short	0x000b
        /*0106*/ 	.short	0x0040
        /*0108*/ 	.byte	0x00, 0xf0, 0x11, 0x00


	//----- nvinfo : EIATTR_KPARAM_INFO
	.align		4
.L_40:
        /*010c*/ 	.byte	0x04, 0x17
        /*010e*/ 	.short	(.L_42 - .L_41)
.L_41:
        /*0110*/ 	.word	0x00000000
        /*0114*/ 	.short	0x000a
        /*0116*/ 	.short	0x003c
        /*0118*/ 	.byte	0x00, 0xf0, 0x11, 0x00


	//----- nvinfo : EIATTR_KPARAM_INFO
	.align		4
.L_42:
        /*011c*/ 	.byte	0x04, 0x17
        /*011e*/ 	.short	(.L_44 - .L_43)
.L_43:
        /*0120*/ 	.word	0x00000000
        /*0124*/ 	.short	0x0009
        /*0126*/ 	.short	0x0038
        /*0128*/ 	.byte	0x00, 0xf0, 0x11, 0x00


	//----- nvinfo : EIATTR_KPARAM_INFO
	.align		4
.L_44:
        /*012c*/ 	.byte	0x04, 0x17
        /*012e*/ 	.short	(.L_46 - .L_45)
.L_45:
        /*0130*/ 	.word	0x00000000
        /*0134*/ 	.short	0x0008
        /*0136*/ 	.short	0x0034
        /*0138*/ 	.byte	0x00, 0xf0, 0x11, 0x00


	//----- nvinfo : EIATTR_KPARAM_INFO
	.align		4
.L_46:
        /*013c*/ 	.byte	0x04, 0x17
        /*013e*/ 	.short	(.L_48 - .L_47)
.L_47:
        /*0140*/ 	.word	0x00000000
        /*0144*/ 	.short	0x0007
        /*0146*/ 	.short	0x0030
        /*0148*/ 	.byte	0x00, 0xf0, 0x11, 0x00


	//----- nvinfo : EIATTR_KPARAM_INFO
	.align		4
.L_48:
        /*014c*/ 	.byte	0x04, 0x17
        /*014e*/ 	.short	(.L_50 - .L_49)
.L_49:
        /*0150*/ 	.word	0x00000000
        /*0154*/ 	.short	0x0006
        /*0156*/ 	.short	0x002c
        /*0158*/ 	.byte	0x00, 0xf0, 0x11, 0x00


	//----- nvinfo : EIATTR_KPARAM_INFO
	.align		4
.L_50:
        /*015c*/ 	.byte	0x04, 0x17
        /*015e*/ 	.short	(.L_52 - .L_51)
.L_51:
        /*0160*/ 	.word	0x00000000
        /*0164*/ 	.short	0x0005
        /*0166*/ 	.short	0x0028
        /*0168*/ 	.byte	0x00, 0xf0, 0x11, 0x00


	//----- nvinfo : EIATTR_KPARAM_INFO
	.align		4
.L_52:
        /*016c*/ 	.byte	0x04, 0x17
        /*016e*/ 	.short	(.L_54 - .L_53)
.L_53:
        /*0170*/ 	.word	0x00000000
        /*0174*/ 	.short	0x0004
        /*0176*/ 	.short	0x0020
        /*0178*/ 	.byte	0x00, 0xf4, 0x21, 0x00


	//----- nvinfo : EIATTR_KPARAM_INFO
	.align		4
.L_54:
        /*017c*/ 	.byte	0x04, 0x17
        /*017e*/ 	.short	(.L_56 - .L_55)
.L_55:
        /*0180*/ 	.word	0x00000000
        /*0184*/ 	.short	0x0003
        /*0186*/ 	.short	0x0018
        /*0188*/ 	.byte	0x00, 0xf4, 0x21, 0x00


	//----- nvinfo : EIATTR_KPARAM_INFO
	.align		4
.L_56:
        /*018c*/ 	.byte	0x04, 0x17
        /*018e*/ 	.short	(.L_58 - .L_57)
.L_57:
        /*0190*/ 	.word	0x00000000
        /*0194*/ 	.short	0x0002
        /*0196*/ 	.short	0x0010
        /*0198*/ 	.byte	0x00, 0xf4, 0x21, 0x00


	//----- nvinfo : EIATTR_KPARAM_INFO
	.align		4
.L_58:
        /*019c*/ 	.byte	0x04, 0x17
        /*019e*/ 	.short	(.L_60 - .L_59)
.L_59:
        /*01a0*/ 	.word	0x00000000
        /*01a4*/ 	.short	0x0001
        /*01a6*/ 	.short	0x0008
        /*01a8*/ 	.byte	0x00, 0xf4, 0x21, 0x00


	//----- nvinfo : EIATTR_KPARAM_INFO
	.align		4
.L_60:
        /*01ac*/ 	.byte	0x04, 0x17
        /*01ae*/ 	.short	(.L_62 - .L_61)
.L_61:
        /*01b0*/ 	.word	0x00000000
        /*01b4*/ 	.short	0x0000
        /*01b6*/ 	.short	0x0000
        /*01b8*/ 	.byte	0x00, 0xf4, 0x21, 0x00


	//----- nvinfo : EIATTR_MAXREG_COUNT
	.align		4
.L_62:
        /*01bc*/ 	.byte	0x03, 0x1b
        /*01be*/ 	.short	0x00ff


	//----- nvinfo : EIATTR_NUM_BARRIERS
	.align		4
        /*01c0*/ 	.byte	0x02, 0x4c
        /*01c2*/ 	.byte	0x01
	.zero		1


	//----- nvinfo : EIATTR_ANNOTATIONS
	.align		4
        /*01c4*/ 	.byte	0x04, 0x55
        /*01c6*/ 	.short	(.L_64 - .L_63)


	//   ....[0]....
.L_63:
        /*01c8*/ 	.word	0x00000001
        /*01cc*/ 	.byte	0x00, 0x01, 0x00, 0x00, 0x01, 0x00, 0x00, 0x00, 0xc0, 0x04, 0x00, 0x00, 0x01, 0x00, 0x00, 0x00
        /* <DEDUP_REMOVED lines=1573> */
        /*642c*/ 	.byte	0xa0, 0x63, 0x02, 0x00, 0x01, 0x00, 0x00, 0x00, 0xb0, 0x63, 0x02, 0x00


	//----- nvinfo : EIATTR_MERCURY_ISA_VERSION
	.align		4
.L_64:
        /*6438*/ 	.byte	0x03, 0x5f
        /*643a*/ 	.short	0x0000


	//----- nvinfo : EIATTR_COOP_GROUP_MASK_REGIDS
	.align		4
        /*643c*/ 	.byte	0x04, 0x29
        /*643e*/ 	.short	(.L_66 - .L_65)


	//   ....[0]....
.L_65:
        /*6440*/ 	.word	0xffffffff


	//   ....[1]....
        /*6444*/ 	.word	0xffffffff


	//   ....[2]....
        /*6448*/ 	.word	0xffffffff


	//   ....[3]....
        /*644c*/ 	.word	0xffffffff


	//   ....[4]....
        /*6450*/ 	.word	0xffffffff


	//   ....[5]....
        /*6454*/ 	.word	0xffffffff


	//   ....[6]....
        /*6458*/ 	.word	0xffffffff


	//   ....[7]....
        /*645c*/ 	.word	0xffffffff


	//   ....[8]....
        /*6460*/ 	.word	0xffffffff


	//   ....[9]....
        /*6464*/ 	.word	0xffffffff


	//   ....[10]....
        /*6468*/ 	.word	0xffffffff


	//   ....[11]....
        /*646c*/ 	.word	0xffffffff


	//   ....[12]....
        /*6470*/ 	.word	0xffffffff


	//   ....[13]....
        /*6474*/ 	.word	0xffffffff


	//   ....[14]....
        /*6478*/ 	.word	0xffffffff


	//   ....[15]....
        /*647c*/ 	.word	0xffffffff


	//   ....[16]....
        /*6480*/ 	.word	0xffffffff


	//   ....[17]....
        /*6484*/ 	.word	0xffffffff


	//   ....[18]....
        /*6488*/ 	.word	0xffffffff


	//   ....[19]....
        /*648c*/ 	.word	0xffffffff


	//   ....[20]....
        /*6490*/ 	.word	0xffffffff


	//   ....[21]....
        /*6494*/ 	.word	0xffffffff


	//   ....[22]....
        /*6498*/ 	.word	0xffffffff


	//   ....[23]....
        /*649c*/ 	.word	0xffffffff


	//   ....[24]....
        /*64a0*/ 	.word	0xffffffff


	//   ....[25]....
        /*64a4*/ 	.word	0xffffffff


	//   ....[26]....
        /*64a8*/ 	.word	0xffffffff


	//   ....[27]....
        /*64ac*/ 	.word	0xffffffff


	//   ....[28]....
        /*64b0*/ 	.word	0xffffffff


	//   ....[29]....
        /*64b4*/ 	.word	0xffffffff


	//   ....[30]....
        /*64b8*/ 	.word	0xffffffff


	//   ....[31]....
        /*64bc*/ 	.word	0xffffffff


	//   ....[32]....
        /*64c0*/ 	.word	0xffffffff


	//   ....[33]....
        /*64c4*/ 	.word	0xffffffff


	//   ....[34]....
        /*64c8*/ 	.word	0xffffffff


	//   ....[35]....
        /*64cc*/ 	.word	0xffffffff


	//   ....[36]....
        /*64d0*/ 	.word	0xffffffff


	//   ....[37]....
        /*64d4*/ 	.word	0xffffffff


	//   ....[38]....
        /*64d8*/ 	.word	0xffffffff


	//   ....[39]....
        /*64dc*/ 	.word	0xffffffff


	//   ....[40]....
        /*64e0*/ 	.word	0xffffffff


	//   ....[41]....
        /*64e4*/ 	.word	0xffffffff


	//   ....[42]....
        /*64e8*/ 	.word	0xffffffff


	//   ....[43]....
        /*64ec*/ 	.word	0xffffffff


	//   ....[44]....
        /*64f0*/ 	.word	0xffffffff


	//   ....[45]....
        /*64f4*/ 	.word	0xffffffff


	//   ....[46]....
        /*64f8*/ 	.word	0xffffffff


	//   ....[47]....
        /*64fc*/ 	.word	0xffffffff


	//   ....[48]....
        /*6500*/ 	.word	0xffffffff


	//   ....[49]....
        /*6504*/ 	.word	0xffffffff


	//   ....[50]....
        /*6508*/ 	.word	0xffffffff


	//   ....[51]....
        /*650c*/ 	.word	0xffffffff


	//   ....[52]....
        /*6510*/ 	.word	0xffffffff


	//   ....[53]....
        /*6514*/ 	.word	0xffffffff


	//   ....[54]....
        /*6518*/ 	.word	0xffffffff


	//   ....[55]....
        /*651c*/ 	.word	0xffffffff


	//   ....[56]....
        /*6520*/ 	.word	0xffffffff


	//   ....[57]....
        /*6524*/ 	.word	0xffffffff


	//   ....[58]....
        /*6528*/ 	.word	0xffffffff


	//   ....[59]....
        /*652c*/ 	.word	0xffffffff


	//   ....[60]....
        /*6530*/ 	.word	0xffffffff


	//   ....[61]....
        /*6534*/ 	.word	0xffffffff


	//   ....[62]....
        /*6538*/ 	.word	0xffffffff


	//   ....[63]....
        /*653c*/ 	.word	0xffffffff


	//   ....[64]....
        /*6540*/ 	.word	0xffffffff


	//   ....[65]....
        /*6544*/ 	.word	0xffffffff


	//   ....[66]....
        /*6548*/ 	.word	0xffffffff


	//   ....[67]....
        /*654c*/ 	.word	0xffffffff


	//   ....[68]....
        /*6550*/ 	.word	0xffffffff


	//   ....[69]....
        /*6554*/ 	.word	0xffffffff


	//   ....[70]....
        /*6558*/ 	.word	0xffffffff


	//   ....[71]....
        /*655c*/ 	.word	0xffffffff


	//----- nvinfo : EIATTR_COOP_GROUP_INSTR_OFFSETS
	.align		4
.L_66:
        /*6560*/ 	.byte	0x04, 0x28
        /*6562*/ 	.short	(.L_68 - .L_67)


	//   ....[0]....
.L_67:
        /*6564*/ 	.word	0x0000e240


	//   ....[1]....
        /*6568*/ 	.word	0x0000e250


	//   ....[2]....
        /*656c*/ 	.word	0x0000e260


	//   ....[3]....
        /*6570*/ 	.word	0x0000e270


	//   ....[4]....
        /*6574*/ 	.word	0x0000e280


	//   ....[5]....
        /*6578*/ 	.word	0x0000e290


	//   ....[6]....
        /*657c*/ 	.word	0x0000e2a0


	//   ....[7]....
        /*6580*/ 	.word	0x0000e2b0


	//   ....[8]....
        /*6584*/ 	.word	0x0000e2c0


	//   ....[9]....
        /*6588*/ 	.word	0x0000e2d0


	//   ....[10]....
        /*658c*/ 	.word	0x0000e2e0


	//   ....[11]....
        /*6590*/ 	.word	0x0000e2f0


	//   ....[12]....
        /*6594*/ 	.word	0x0000e300


	//   ....[13]....
        /*6598*/ 	.word	0x0000e310


	//   ....[14]....
        /*659c*/ 	.word	0x0000e320


	//   ....[15]....
        /*65a0*/ 	.word	0x0000e330


	//   ....[16]....
        /*65a4*/ 	.word	0x0000e440


	//   ....[17]....
        /*65a8*/ 	.word	0x0000e450


	//   ....[18]....
        /*65ac*/ 	.word	0x0000e460


	//   ....[19]....
        /*65b0*/ 	.word	0x0000e470


	//   ....[20]....
        /*65b4*/ 	.word	0x0000e480


	//   ....[21]....
        /*65b8*/ 	.word	0x0000e490


	//   ....[22]....
        /*65bc*/ 	.word	0x0000e4a0


	//   ....[23]....
        /*65c0*/ 	.word	0x0000e4b0


	//   ....[24]....
        /*65c4*/ 	.word	0x0000e4c0


	//   ....[25]....
        /*65c8*/ 	.word	0x0000e4d0


	//   ....[26]....
        /*65cc*/ 	.word	0x0000e4e0


	//   ....[27]....
        /*65d0*/ 	.word	0x0000e4f0


	//   ....[28]....
        /*65d4*/ 	.word	0x0000e500


	//   ....[29]....
        /*65d8*/ 	.word	0x0000e510


	//   ....[30]....
        /*65dc*/ 	.word	0x0000e520


	//   ....[31]....
        /*65e0*/ 	.word	0x0000e530


	//   ....[32]....
        /*65e4*/ 	.word	0x0000e7a0


	//   ....[33]....
        /*65e8*/ 	.word	0x0000e7b0


	//   ....[34]....
        /*65ec*/ 	.word	0x0000e7e0


	//   ....[35]....
        /*65f0*/ 	.word	0x0000e7f0


	//   ....[36]....
        /*65f4*/ 	.word	0x0000f400


	//   ....[37]....
        /*65f8*/ 	.word	0x0000f450


	//   ....[38]....
        /*65fc*/ 	.word	0x0000f480


	//   ....[39]....
        /*6600*/ 	.word	0x0000f4b0


	//   ....[40]....
        /*6604*/ 	.word	0x0000f4e0


	//   ....[41]....
        /*6608*/ 	.word	0x0000f4f0


	//   ....[42]....
        /*660c*/ 	.word	0x0000f500


	//   ....[43]....
        /*6610*/ 	.word	0x0000f510


	//   ....[44]....
        /*6614*/ 	.word	0x0000f520


	//   ....[45]....
        /*6618*/ 	.word	0x0000f530


	//   ....[46]....
        /*661c*/ 	.word	0x0000f580


	//   ....[47]....
        /*6620*/ 	.word	0x0000f5e0


	//   ....[48]....
        /*6624*/ 	.word	0x0000f600


	//   ....[49]....
        /*6628*/ 	.word	0x0000f610


	//   ....[50]....
        /*662c*/ 	.word	0x0000f620


	//   ....[51]....
        /*6630*/ 	.word	0x0000f630


	//   ....[52]....
        /*6634*/ 	.word	0x0000f640


	//   ....[53]....
        /*6638*/ 	.word	0x0000f660


	//   ....[54]....
        /*663c*/ 	.word	0x0000f670


	//   ....[55]....
        /*6640*/ 	.word	0x0000f6a0


	//   ....[56]....
        /*6644*/ 	.word	0x0000f6e0


	//   ....[57]....
        /*6648*/ 	.word	0x0000f6f0


	//   ....[58]....
        /*664c*/ 	.word	0x0000f700


	//   ....[59]....
        /*6650*/ 	.word	0x0000f720


	//   ....[60]....
        /*6654*/ 	.word	0x0000f730


	//   ....[61]....
        /*6658*/ 	.word	0x0000f740


	//   ....[62]....
        /*665c*/ 	.word	0x0000f780


	//   ....[63]....
        /*6660*/ 	.word	0x0000f790


	//   ....[64]....
        /*6664*/ 	.word	0x0000f7a0


	//   ....[65]....
        /*6668*/ 	.word	0x0000f7b0


	//   ....[66]....
        /*666c*/ 	.word	0x0000f7c0


	//   ....[67]....
        /*6670*/ 	.word	0x0000f7d0


	//   ....[68]....
        /*6674*/ 	.word	0x0000fac0


	//   ....[69]....
        /*6678*/ 	.word	0x0000fad0


	//   ....[70]....
        /*667c*/ 	.word	0x0000fb60


	//   ....[71]....
        /*6680*/ 	.word	0x0000fb70


	//----- nvinfo : EIATTR_EXIT_INSTR_OFFSETS
	.align		4
.L_68:
        /*6684*/ 	.byte	0x04, 0x1c
        /*6686*/ 	.short	(.L_70 - .L_69)


	//   ....[0]....
.L_69:
        /*6688*/ 	.word	0x00026390


	//   ....[1]....
        /*668c*/ 	.word	0x00026460


	//----- nvinfo : EIATTR_REQNTID
	.align		4
.L_70:
        /*6690*/ 	.byte	0x04, 0x10
        /*6692*/ 	.short	(.L_72 - .L_71)
.L_71:
        /*6694*/ 	.word	0x00000100
        /*6698*/ 	.word	0x00000001
        /*669c*/ 	.word	0x00000001
.L_72:


//--------------------- .nv.callgraph             --------------------------
	.section	.nv.callgraph,"",@"SHT_CUDA_CALLGRAPH"
	.align	4
	.sectionentsize	8
	.align		4
        /*0000*/ 	.word	0x00000000
	.align		4
        /*0004*/ 	.word	0xffffffff
	.align		4
        /*0008*/ 	.word	0x00000000
	.align		4
        /*000c*/ 	.word	0xfffffffe
	.align		4
        /*0010*/ 	.word	0x00000000
	.align		4
        /*0014*/ 	.word	0xfffffffd
	.align		4
        /*0018*/ 	.word	0x00000000
	.align		4
        /*001c*/ 	.word	0xfffffffc


//--------------------- .nv.rel.action            --------------------------
	.section	.nv.rel.action,"",@"SHT_CUDA_RELOCINFO"
	.align	8
	.sectionentsize	8
        /*0000*/ 	.byte	0x73, 0x00, 0x00, 0x00, 0x00, 0x00, 0x00, 0x00, 0x00, 0x00, 0x00, 0x11, 0x25, 0x00, 0x05, 0x36


//--------------------- .nv.constant4             --------------------------
	.section	.nv.constant4,"a",@progbits
	.align	8
	.align		8
.nv.constant4:
        /*0000*/ 	.dword	_$_str


//--------------------- .nv.constant0.attn_fwd    --------------------------
	.section	.nv.constant0.attn_fwd,"a",@progbits
	.sectionflags	@""
	.align	4
.nv.constant0.attn_fwd:
	.zero		488


//--------------------- .text.attn_fwd            --------------------------
	.section	.text.attn_fwd,"ax",@progbits
	.sectioninfo	@"SHI_REGISTERS=128"
	.align	128
        .global         attn_fwd
        .type           attn_fwd,@function
        .size           attn_fwd,(.L_x_3 - attn_fwd)
        .other          attn_fwd,@"STO_CUDA_ENTRY STV_DEFAULT"
attn_fwd:
.text.attn_fwd:
[----:B------:R-:W-:-:S04]  /*0000*/  IMAD.MOV.U32 R1, RZ, RZ, c[0x0][0x28] ;  /* 0x00000a00ff017624 */ /* 0x000fc800078e00ff */
[----:B------:R-:W0:Y:S01]  /*0010*/  S2R R5, SR_TID.X ;  /* 0x0000000000057919 */ /* 0x000e220000002100 */
[----:B------:R-:W-:Y:S01]  /*0020*/  IADD3 R1, R1, -0xe08, RZ ;  /* 0xfffff1f801017810 */ /* 0x000fe20007ffe0ff */
[----:B------:R-:W-:Y:S01]  /*0030*/  IMAD.MOV.U32 R45, RZ, RZ, c[0x0][0x198] ;  /* 0x00006600ff2d7624 */ /* 0x000fe200078e00ff */
[----:B------:R-:W-:Y:S01]  /*0040*/  ULDC.64 UR4, c[0x0][0x118] ;  /* 0x0000460000047ab9 */ /* 0x000fe20000000a00 */
[----:B------:R-:W1:Y:S01]  /*0050*/  S2R R3, SR_CTAID.X ;  /* 0x0000000000037919 */ /* 0x000e620000002500 */
[--C-:B0-----:R-:W-:Y:S02]  /*0060*/  SHF.R.U32.HI R0, RZ, 0x7, R5.reuse ;  /* 0x00000007ff007819 */ /* 0x101fe40000011605 */
[----:B------:R-:W-:Y:S02]  /*0070*/  SHF.R.S32.HI R44, RZ, 0x7, R5 ;  /* 0x00000007ff2c7819 */ /* 0x000fe40000011405 */
[----:B------:R-:W-:Y:S02]  /*0080*/  SGXT.U32 R2, R0, 0x1 ;  /* 0x000000010002781a */ /* 0x000fe40000000000 */
[----:B------:R-:W0:Y:S01]  /*0090*/  S2R R0, SR_CTAID.Y ;  /* 0x0000000000007919 */ /* 0x000e220000002600 */
[----:B------:R-:W-:-:S02]  /*00a0*/  SGXT R44, R44, 0x1 ;  /* 0x000000012c2c781a */ /* 0x000fc40000000200 */
[----:B------:R-:W-:Y:S01]  /*00b0*/  IMAD R10, R2, c[0x0][0x198], RZ ;  /* 0x00006600020a7a24 */ /* 0x000fe200078e02ff */
[----:B------:R-:W-:-:S04]  /*00c0*/  LOP3.LUT R2, R5, 0x7f, RZ, 0xc0, !PT ;  /* 0x0000007f05027812 */ /* 0x000fc800078ec0ff */
[----:B------:R-:W-:Y:S01]  /*00d0*/  LEA R12, R45, R10, 0x1 ;  /* 0x0000000a2d0c7211 */ /* 0x000fe200078e08ff */
[----:B-1----:R-:W-:-:S04]  /*00e0*/  IMAD R4, R3, 0x80, R2 ;  /* 0x0000008003047824 */ /* 0x002fc800078e0202 */
[C---:B------:R-:W-:Y:S01]  /*00f0*/  IMAD R16, R45.reuse, 0x2, R12 ;  /* 0x000000022d107824 */ /* 0x040fe200078e020c */
[----:B------:R1:W-:Y:S03]  /*0100*/  STL [R1+0x8c4], R4 ;  /* 0x0008c40401007387 */ /* 0x0003e60000100800 */
[----:B------:R-:W-:-:S05]  /*0110*/  IMAD R22, R45, 0x2, R16 ;  /* 0x000000022d167824 */ /* 0x000fca00078e0210 */
[----:B------:R-:W-:Y:S01]  /*0120*/  LEA R28, R45, R22, 0x1 ;  /* 0x000000162d1c7211 */ /* 0x000fe200078e08ff */
[----:B0-----:R-:W-:Y:S02]  /*0130*/  IMAD R0, R0, c[0x0][0x190], RZ ;  /* 0x0000640000007a24 */ /* 0x001fe400078e02ff */
[----:B-1----:R-:W-:Y:S02]  /*0140*/  IMAD R4, R4, c[0x0][0x194], RZ ;  /* 0x0000650004047a24 */ /* 0x002fe400078e02ff */
[----:B------:R-:W-:Y:S02]  /*0150*/  IMAD.SHL.U32 R3, R0, 0x2, RZ ;  /* 0x0000000200037824 */ /* 0x000fe400078e00ff */
[----:B------:R-:W-:Y:S02]  /*0160*/  IMAD.SHL.U32 R6, R4, 0x2, RZ ;  /* 0x0000000204067824 */ /* 0x000fe400078e00ff */
[----:B------:R-:W-:-:S03]  /*0170*/  IMAD.HI R55, R0, 0x2, RZ ;  /* 0x0000000200377827 */ /* 0x000fc600078e02ff */
[----:B------:R-:W-:Y:S01]  /*0180*/  IADD3 R0, P0, P1, R6, c[0x0][0x160], R3 ;  /* 0x0000580006007a10 */ /* 0x000fe2000791e003 */
[----:B------:R-:W-:Y:S01]  /*0190*/  IMAD.HI R4, R4, 0x2, RZ ;  /* 0x0000000204047827 */ /* 0x000fe200078e02ff */
[----:B------:R-:W-:-:S03]  /*01a0*/  SHF.L.U32 R3, R2, 0x1, RZ ;  /* 0x0000000102037819 */ /* 0x000fc600000006ff */
[C---:B------:R-:W-:Y:S01]  /*01b0*/  IMAD R30, R45.reuse, 0x2, R28 ;  /* 0x000000022d1e7824 */ /* 0x040fe200078e021c */
[----:B------:R-:W-:Y:S02]  /*01c0*/  IADD3.X R55, R4, c[0x0][0x164], R55, P0, P1 ;  /* 0x0000590004377a10 */ /* 0x000fe400007e2437 */
[CC--:B------:R-:W-:Y:S01]  /*01d0*/  LEA R2, P0, R10.reuse, R0.reuse, 0x1 ;  /* 0x000000000a027211 */ /* 0x0c0fe200078008ff */
[----:B------:R-:W-:Y:S01]  /*01e0*/  IMAD R36, R45, 0x2, R30 ;  /* 0x000000022d247824 */ /* 0x000fe200078e021e */
[----:B------:R-:W-:Y:S02]  /*01f0*/  LOP3.LUT R44, R3, 0x110, R44, 0x78, !PT ;  /* 0x00000110032c7812 */ /* 0x000fe400078e782c */
[-C--:B------:R-:W-:Y:S02]  /*0200*/  LEA.HI.X.SX32 R3, R10, R55.reuse, 0x1, P0 ;  /* 0x000000370a037211 */ /* 0x080fe400000f0eff */
[-C--:B------:R-:W-:Y:S02]  /*0210*/  LEA R4, P1, R12, R0.reuse, 0x1 ;  /* 0x000000000c047211 */ /* 0x080fe400078208ff */
[----:B------:R-:W-:Y:S01]  /*0220*/  LEA R6, P0, R16, R0, 0x1 ;  /* 0x0000000010067211 */ /* 0x000fe200078008ff */
[----:B------:R0:W2:Y:S01]  /*0230*/  LDG.E.U16 R113, [R2.64] ;  /* 0x0000000402717981 */ /* 0x0000a2000c1e1500 */
[----:B------:R-:W-:-:S02]  /*0240*/  LEA.HI.X.SX32 R5, R12, R55, 0x1, P1 ;  /* 0x000000370c057211 */ /* 0x000fc400008f0eff */
[-C--:B------:R-:W-:Y:S02]  /*0250*/  LEA.HI.X.SX32 R7, R16, R55.reuse, 0x1, P0 ;  /* 0x0000003710077211 */ /* 0x080fe400000f0eff */
[C---:B------:R-:W-:Y:S01]  /*0260*/  LEA R10, P0, R22.reuse, R0, 0x1 ;  /* 0x00000000160a7211 */ /* 0x040fe200078008ff */
[----:B------:R1:W3:Y:S01]  /*0270*/  LDG.E.U16 R15, [R4.64] ;  /* 0x00000004040f7981 */ /* 0x0002e2000c1e1500 */
[C---:B------:R-:W-:Y:S02]  /*0280*/  LEA R38, R45.reuse, R36, 0x1 ;  /* 0x000000242d267211 */ /* 0x040fe400078e08ff */
[----:B------:R-:W-:Y:S01]  /*0290*/  LEA.HI.X.SX32 R11, R22, R55, 0x1, P0 ;  /* 0x00000037160b7211 */ /* 0x000fe200000f0eff */
[----:B------:R4:W5:Y:S01]  /*02a0*/  LDG.E.U16 R19, [R6.64] ;  /* 0x0000000406137981 */ /* 0x000962000c1e1500 */
[-C--:B------:R-:W-:Y:S01]  /*02b0*/  LEA R12, P1, R28, R0.reuse, 0x1 ;  /* 0x000000001c0c7211 */ /* 0x080fe200078208ff */
[C---:B------:R-:W-:Y:S02]  /*02c0*/  IMAD R42, R45.reuse, 0x2, R38 ;  /* 0x000000022d2a7824 */ /* 0x040fe400078e0226 */
[----:B------:R4:W2:Y:S01]  /*02d0*/  LDG.E.U16 R9, [R10.64] ;  /* 0x000000040a097981 */ /* 0x0008a2000c1e1500 */
[----:B0-----:R-:W-:Y:S01]  /*02e0*/  LEA R2, P0, R30, R0, 0x1 ;  /* 0x000000001e027211 */ /* 0x001fe200078008ff */
[----:B------:R-:W-:-:S03]  /*02f0*/  IMAD R46, R45, 0x2, R42 ;  /* 0x000000022d2e7824 */ /* 0x000fc600078e022a */
[-C--:B------:R-:W-:Y:S02]  /*0300*/  LEA.HI.X.SX32 R3, R30, R55.reuse, 0x1, P0 ;  /* 0x000000371e037211 */ /* 0x080fe400000f0eff */
[-C--:B-1----:R-:W-:Y:S02]  /*0310*/  LEA R4, P0, R36, R0.reuse, 0x1 ;  /* 0x0000000024047211 */ /* 0x082fe400078008ff */
[-C--:B------:R-:W-:Y:S01]  /*0320*/  LEA.HI.X.SX32 R13, R28, R55.reuse, 0x1, P1 ;  /* 0x000000371c0d7211 */ /* 0x080fe200008f0eff */
[----:B------:R0:W2:Y:S01]  /*0330*/  LDG.E.U16 R23, [R2.64] ;  /* 0x0000000402177981 */ /* 0x0000a2000c1e1500 */
[----:B------:R-:W-:Y:S02]  /*0340*/  LEA.HI.X.SX32 R5, R36, R55, 0x1, P0 ;  /* 0x0000003724057211 */ /* 0x000fe400000f0eff */
[----:B----4-:R-:W-:Y:S01]  /*0350*/  LEA R6, P0, R38, R0, 0x1 ;  /* 0x0000000026067211 */ /* 0x010fe200078008ff */
[----:B------:R1:W4:Y:S01]  /*0360*/  LDG.E.U16 R112, [R12.64] ;  /* 0x000000040c707981 */ /* 0x000322000c1e1500 */
[----:B------:R-:W-:-:S02]  /*0370*/  LEA R48, R45, R46, 0x1 ;  /* 0x0000002e2d307211 */ /* 0x000fc400078e08ff */
[----:B------:R-:W-:Y:S01]  /*0380*/  LEA.HI.X.SX32 R7, R38, R55, 0x1, P0 ;  /* 0x0000003726077211 */ /* 0x000fe200000f0eff */
[----:B------:R0:W4:Y:S02]  /*0390*/  LDG.E.U16 R21, [R4.64] ;  /* 0x0000000404157981 */ /* 0x000124000c1e1500 */
[C---:B------:R-:W-:Y:S02]  /*03a0*/  IMAD R72, R45.reuse, 0x2, R48 ;  /* 0x000000022d487824 */ /* 0x040fe400078e0230 */
[----:B-1----:R-:W4:Y:S01]  /*03b0*/  LDG.E.U16 R13, [R6.64] ;  /* 0x00000004060d7981 */ /* 0x002f22000c1e1500 */
[----:B------:R-:W-:Y:S01]  /*03c0*/  LEA R10, P0, R46, R0, 0x1 ;  /* 0x000000002e0a7211 */ /* 0x000fe200078008ff */
[----:B------:R-:W-:-:S03]  /*03d0*/  IMAD R74, R45, 0x2, R72 ;  /* 0x000000022d4a7824 */ /* 0x000fc600078e0248 */
[-C--:B------:R-:W-:Y:S02]  /*03e0*/  LEA.HI.X.SX32 R11, R46, R55.reuse, 0x1, P0 ;  /* 0x000000372e0b7211 */ /* 0x080fe400000f0eff */
[C---:B0-----:R-:W-:Y:S02]  /*03f0*/  LEA R2, P0, R48.reuse, R0, 0x1 ;  /* 0x0000000030027211 */ /* 0x041fe400078008ff */
[C---:B------:R-:W-:Y:S02]  /*0400*/  LEA R76, R45.reuse, R74, 0x1 ;  /* 0x0000004a2d4c7211 */ /* 0x040fe400078e08ff */
[----:B------:R-:W-:Y:S02]  /*0410*/  LEA.HI.X.SX32 R3, R48, R55, 0x1, P0 ;  /* 0x0000003730037211 */ /* 0x000fe400000f0eff */
[----:B------:R-:W-:Y:S01]  /*0420*/  LEA R4, P0, R72, R0, 0x1 ;  /* 0x0000000048047211 */ /* 0x000fe200078008ff */
[----:B------:R-:W-:-:S03]  /*0430*/  IMAD R78, R45, 0x2, R76 ;  /* 0x000000022d4e7824 */ /* 0x000fc600078e024c */
[----:B------:R-:W-:Y:S01]  /*0440*/  LEA.HI.X.SX32 R5, R72, R55, 0x1, P0 ;  /* 0x0000003748057211 */ /* 0x000fe200000f0eff */
[----:B------:R-:W-:Y:S01]  /*0450*/  IMAD R80, R45, 0x2, R78 ;  /* 0x000000022d507824 */ /* 0x000fe200078e024e */
[----:B------:R-:W-:-:S04]  /*0460*/  LEA R72, P0, R76, R0, 0x1 ;  /* 0x000000004c487211 */ /* 0x000fc800078008ff */
[----:B------:R-:W-:Y:S02]  /*0470*/  LEA.HI.X.SX32 R73, R76, R55, 0x1, P0 ;  /* 0x000000374c497211 */ /* 0x000fe400000f0eff */
[----:B------:R-:W-:-:S03]  /*0480*/  LEA R82, R45, R80, 0x1 ;  /* 0x000000502d527211 */ /* 0x000fc600078e08ff */
[----:B------:R-:W4:Y:S02]  /*0490*/  LDG.E.U16 R27, [R72.64] ;  /* 0x00000004481b7981 */ /* 0x000f24000c1e1500 */
[----:B------:R-:W-:-:S04]  /*04a0*/  IMAD R84, R45, 0x2, R82 ;  /* 0x000000022d547824 */ /* 0x000fc800078e0252 */
[----:B------:R-:W-:Y:S01]  /*04b0*/  IMAD R14, R45, 0x2, R84 ;  /* 0x000000022d0e7824 */ /* 0x000fe200078e0254 */
[----:B---3--:R0:W-:Y:S01]  /*04c0*/  STL [R1+0x260], R15 ;  /* 0x0002600f01007387 */ /* 0x0081e20000100800 */
[----:B------:R-:W-:-:S03]  /*04d0*/  LEA R16, P1, R42, R0, 0x1 ;  /* 0x000000002a107211 */ /* 0x000fc600078208ff */
[C---:B------:R-:W-:Y:S01]  /*04e0*/  LEA R24, R45.reuse, R14, 0x1 ;  /* 0x0000000e2d187211 */ /* 0x040fe200078e08ff */
[----:B-----5:R1:W-:Y:S04]  /*04f0*/  STL [R1+0x2ac], R19 ;  /* 0x0002ac1301007387 */ /* 0x0203e80000100800 */
[----:B0-----:R0:W3:Y:S01]  /*0500*/  LDG.E.U16 R15, [R10.64] ;  /* 0x000000040a0f7981 */ /* 0x0010e2000c1e1500 */
[-C--:B------:R-:W-:Y:S01]  /*0510*/  LEA.HI.X.SX32 R17, R42, R55.reuse, 0x1, P1 ;  /* 0x000000372a117211 */ /* 0x080fe200008f0eff */
[C---:B------:R-:W-:Y:S02]  /*0520*/  IMAD R8, R45.reuse, 0x2, R24 ;  /* 0x000000022d087824 */ /* 0x040fe400078e0218 */
[----:B-1----:R1:W5:Y:S04]  /*0530*/  LDG.E.U16 R19, [R2.64] ;  /* 0x0000000402137981 */ /* 0x002368000c1e1500 */
[----:B--2---:R2:W-:Y:S01]  /*0540*/  STL [R1+0x2b0], R9 ;  /* 0x0002b00901007387 */ /* 0x0045e20000100800 */
[-C--:B0-----:R-:W-:Y:S01]  /*0550*/  LEA R10, P0, R78, R0.reuse, 0x1 ;  /* 0x000000004e0a7211 */ /* 0x081fe200078008ff */
[----:B------:R-:W-:Y:S01]  /*0560*/  IMAD R18, R45, 0x2, R8 ;  /* 0x000000022d127824 */ /* 0x000fe200078e0208 */
[----:B------:R-:W-:Y:S01]  /*0570*/  LEA R70, P1, R74, R0, 0x1 ;  /* 0x000000004a467211 */ /* 0x000fe200078208ff */
[----:B------:R0:W5:Y:S04]  /*0580*/  LDG.E.U16 R111, [R16.64] ;  /* 0x00000004106f7981 */ /* 0x000168000c1e1500 */
[----:B--2---:R2:W5:Y:S01]  /*0590*/  LDG.E.U16 R9, [R4.64] ;  /* 0x0000000404097981 */ /* 0x004562000c1e1500 */
[----:B------:R-:W-:-:S02]  /*05a0*/  LEA.HI.X.SX32 R11, R78, R55, 0x1, P0 ;  /* 0x000000374e0b7211 */ /* 0x000fc400000f0eff */
[C---:B------:R-:W-:Y:S01]  /*05b0*/  LEA R38, P0, R80.reuse, R0, 0x1 ;  /* 0x0000000050267211 */ /* 0x040fe200078008ff */
[----:B------:R-:W-:Y:S01]  /*05c0*/  STL [R1+0x25c], R23 ;  /* 0x00025c1701007387 */ /* 0x000fe20000100800 */
[C---:B------:R-:W-:Y:S02]  /*05d0*/  LEA R68, R45.reuse, R18, 0x1 ;  /* 0x000000122d447211 */ /* 0x040fe400078e08ff */
[-C--:B------:R-:W-:Y:S01]  /*05e0*/  LEA.HI.X.SX32 R39, R80, R55.reuse, 0x1, P0 ;  /* 0x0000003750277211 */ /* 0x080fe200000f0eff */
[----:B------:R0:W5:Y:S01]  /*05f0*/  LDG.E.U16 R25, [R10.64] ;  /* 0x000000040a197981 */ /* 0x000162000c1e1500 */
[C---:B--2---:R-:W-:Y:S01]  /*0600*/  LEA R4, P0, R84.reuse, R0, 0x1 ;  /* 0x0000000054047211 */ /* 0x044fe200078008ff */
[----:B------:R-:W-:Y:S02]  /*0610*/  IMAD R66, R45, 0x2, R68 ;  /* 0x000000022d427824 */ /* 0x000fe400078e0244 */
[----:B----4-:R2:W-:Y:S01]  /*0620*/  STL [R1+0x2a8], R21 ;  /* 0x0002a81501007387 */ /* 0x0105e20000100800 */
[----:B------:R-:W-:-:S03]  /*0630*/  LEA.HI.X.SX32 R5, R84, R55, 0x1, P0 ;  /* 0x0000003754057211 */ /* 0x000fc600000f0eff */
[----:B------:R4:W-:Y:S01]  /*0640*/  STL [R1+0x2a4], R13 ;  /* 0x0002a40d01007387 */ /* 0x0009e20000100800 */
[-C--:B------:R-:W-:Y:S02]  /*0650*/  LEA.HI.X.SX32 R71, R74, R55.reuse, 0x1, P1 ;  /* 0x000000374a477211 */ /* 0x080fe400008f0eff */
[C---:B------:R-:W-:Y:S01]  /*0660*/  LEA R64, R45.reuse, R66, 0x1 ;  /* 0x000000422d407211 */ /* 0x040fe200078e08ff */
[----:B--2---:R2:W2:Y:S04]  /*0670*/  LDG.E.U16 R21, [R4.64] ;  /* 0x0000000404157981 */ /* 0x0044a8000c1e1500 */
[----:B----4-:R-:W4:Y:S01]  /*0680*/  LDG.E.U16 R13, [R38.64] ;  /* 0x00000004260d7981 */ /* 0x010f22000c1e1500 */
[-C--:B------:R-:W-:Y:S01]  /*0690*/  LEA R6, P1, R82, R0.reuse, 0x1 ;  /* 0x0000000052067211 */ /* 0x080fe200078208ff */
[----:B------:R-:W-:Y:S01]  /*06a0*/  IMAD R62, R45, 0x2, R64 ;  /* 0x000000022d3e7824 */ /* 0x000fe200078e0240 */
[----:B-1----:R-:W-:Y:S01]  /*06b0*/  LEA R2, P0, R14, R0, 0x1 ;  /* 0x000000000e027211 */ /* 0x002fe200078008ff */
[----:B------:R1:W4:Y:S01]  /*06c0*/  LDG.E.U16 R110, [R70.64] ;  /* 0x00000004466e7981 */ /* 0x000322000c1e1500 */
[----:B------:R-:W-:-:S02]  /*06d0*/  LEA.HI.X.SX32 R7, R82, R55, 0x1, P1 ;  /* 0x0000003752077211 */ /* 0x000fc400008f0eff */
[-C--:B------:R-:W-:Y:S02]  /*06e0*/  LEA.HI.X.SX32 R3, R14, R55.reuse, 0x1, P0 ;  /* 0x000000370e037211 */ /* 0x080fe400000f0eff */
[-C--:B------:R-:W-:Y:S01]  /*06f0*/  LEA R14, P0, R24, R0.reuse, 0x1 ;  /* 0x00000000180e7211 */ /* 0x080fe200078008ff */
[----:B------:R1:W4:Y:S01]  /*0700*/  LDG.E.U16 R109, [R6.64] ;  /* 0x00000004066d7981 */ /* 0x000322000c1e1500 */
[C---:B0-----:R-:W-:Y:S02]  /*0710*/  LEA R10, P1, R8.reuse, R0, 0x1 ;  /* 0x00000000080a7211 */ /* 0x041fe400078208ff */
[----:B------:R-:W-:Y:S01]  /*0720*/  LEA R26, R45, R62, 0x1 ;  /* 0x0000003e2d1a7211 */ /* 0x000fe200078e08ff */
[----:B------:R0:W4:Y:S01]  /*0730*/  LDG.E.U16 R33, [R2.64] ;  /* 0x0000000402217981 */ /* 0x000122000c1e1500 */
[----:B------:R-:W-:-:S03]  /*0740*/  LEA.HI.X.SX32 R11, R8, R55, 0x1, P1 ;  /* 0x00000037080b7211 */ /* 0x000fc600008f0eff */
[C---:B------:R-:W-:Y:S02]  /*0750*/  IMAD R32, R45.reuse, 0x2, R26 ;  /* 0x000000022d207824 */ /* 0x040fe400078e021a */
[----:B------:R1:W4:Y:S02]  /*0760*/  LDG.E.U16 R108, [R10.64] ;  /* 0x000000040a6c7981 */ /* 0x000324000c1e1500 */
[----:B------:R-:W-:Y:S01]  /*0770*/  IMAD R60, R45, 0x2, R32 ;  /* 0x000000022d3c7824 */ /* 0x000fe200078e0220 */
[----:B0-----:R-:W-:-:S03]  /*0780*/  LEA R2, P1, R64, R0, 0x1 ;  /* 0x0000000040027211 */ /* 0x001fc600078208ff */
[----:B------:R-:W-:Y:S01]  /*0790*/  IMAD R58, R45, 0x2, R60 ;  /* 0x000000022d3a7824 */ /* 0x000fe200078e023c */
[----:B------:R-:W-:-:S04]  /*07a0*/  LEA.HI.X.SX32 R3, R64, R55, 0x1, P1 ;  /* 0x0000003740037211 */ /* 0x000fc800008f0eff */
[C---:B------:R-:W-:Y:S01]  /*07b0*/  LEA R56, R45.reuse, R58, 0x1 ;  /* 0x0000003a2d387211 */ /* 0x040fe200078e08ff */
[----:B------:R0:W4:Y:S04]  /*07c0*/  LDG.E.U16 R107, [R2.64] ;  /* 0x00000004026b7981 */ /* 0x000128000c1e1500 */
[----:B------:R-:W-:Y:S01]  /*07d0*/  IMAD R54, R45, 0x2, R56 ;  /* 0x000000022d367824 */ /* 0x000fe200078e0238 */
[----:B---3--:R3:W-:Y:S04]  /*07e0*/  STL [R1+0x258], R15 ;  /* 0x0002580f01007387 */ /* 0x0087e80000100800 */
[----:B-----5:R5:W-:Y:S01]  /*07f0*/  STL [R1+0x2a0], R19 ;  /* 0x0002a01301007387 */ /* 0x020be20000100800 */
[----:B---3--:R-:W-:-:S02]  /*0800*/  LEA.HI.X.SX32 R15, R24, R55, 0x1, P0 ;  /* 0x00000037180f7211 */ /* 0x008fc400000f0eff */
[----:B------:R-:W-:-:S03]  /*0810*/  LEA R8, P0, R18, R0, 0x1 ;  /* 0x0000000012087211 */ /* 0x000fc600078008ff */
[----:B-----5:R3:W5:Y:S04]  /*0820*/  LDG.E.U16 R19, [R14.64] ;  /* 0x000000040e137981 */ /* 0x020768000c1e1500 */
[----:B------:R0:W-:Y:S02]  /*0830*/  STL [R1+0x29c], R9 ;  /* 0x00029c0901007387 */ /* 0x0001e40000100800 */
[----:B0-----:R-:W-:Y:S02]  /*0840*/  LEA.HI.X.SX32 R9, R18, R55, 0x1, P0 ;  /* 0x0000003712097211 */ /* 0x001fe400000f0eff */
[----:B--2---:R-:W-:-:S03]  /*0850*/  LEA R4, P0, R68, R0, 0x1 ;  /* 0x0000000044047211 */ /* 0x004fc600078008ff */
[----:B---3--:R0:W2:Y:S01]  /*0860*/  LDG.E.U16 R15, [R8.64] ;  /* 0x00000004080f7981 */ /* 0x0080a2000c1e1500 */
[-C--:B------:R-:W-:Y:S02]  /*0870*/  LEA.HI.X.SX32 R5, R68, R55.reuse, 0x1, P0 ;  /* 0x0000003744057211 */ /* 0x080fe400000f0eff */
[CC--:B-1----:R-:W-:Y:S01]  /*0880*/  LEA R6, P0, R66.reuse, R0.reuse, 0x1 ;  /* 0x0000000042067211 */ /* 0x0c2fe200078008ff */
[----:B------:R1:W-:Y:S03]  /*0890*/  STL [R1+0x250], R27 ;  /* 0x0002501b01007387 */ /* 0x0003e60000100800 */
[----:B------:R-:W-:Y:S01]  /*08a0*/  LEA.HI.X.SX32 R7, R66, R55, 0x1, P0 ;  /* 0x0000003742077211 */ /* 0x000fe200000f0eff */
[----:B------:R3:W2:Y:S01]  /*08b0*/  LDG.E.U16 R29, [R4.64] ;  /* 0x00000004041d7981 */ /* 0x0006a2000c1e1500 */
[----:B------:R-:W-:-:S04]  /*08c0*/  LEA R10, P0, R62, R0, 0x1 ;  /* 0x000000003e0a7211 */ /* 0x000fc800078008ff */
[----:B------:R-:W-:Y:S01]  /*08d0*/  LEA.HI.X.SX32 R11, R62, R55, 0x1, P0 ;  /* 0x000000373e0b7211 */ /* 0x000fe200000f0eff */
[----:B------:R-:W-:Y:S01]  /*08e0*/  STL [R1+0x298], R25 ;  /* 0x0002981901007387 */ /* 0x000fe20000100800 */
[----:B0-----:R-:W-:-:S03]  /*08f0*/  LEA R8, P0, R26, R0, 0x1 ;  /* 0x000000001a087211 */ /* 0x001fc600078008ff */
[----:B-1----:R0:W2:Y:S01]  /*0900*/  LDG.E.U16 R27, [R6.64] ;  /* 0x00000004061b7981 */ /* 0x0020a2000c1e1500 */
[----:B------:R-:W-:-:S03]  /*0910*/  LEA.HI.X.SX32 R9, R26, R55, 0x1, P0 ;  /* 0x000000371a097211 */ /* 0x000fc600000f0eff */
[----:B----4-:R-:W-:Y:S04]  /*0920*/  STL [R1+0x294], R13 ;  /* 0x0002940d01007387 */ /* 0x010fe80000100800 */
[----:B------:R1:W-:Y:S04]  /*0930*/  STL [R1+0x24c], R21 ;  /* 0x00024c1501007387 */ /* 0x0003e80000100800 */
[----:B------:R4:W2:Y:S04]  /*0940*/  LDG.E.U16 R9, [R8.64] ;  /* 0x0000000408097981 */ /* 0x0008a8000c1e1500 */
[----:B-1----:R1:W2:Y:S01]  /*0950*/  LDG.E.U16 R21, [R10.64] ;  /* 0x000000040a157981 */ /* 0x0022a2000c1e1500 */
[----:B---3--:R-:W-:-:S04]  /*0960*/  LEA R4, P0, R32, R0, 0x1 ;  /* 0x0000000020047211 */ /* 0x008fc800078008ff */
[----:B------:R-:W-:Y:S02]  /*0970*/  LEA.HI.X.SX32 R5, R32, R55, 0x1, P0 ;  /* 0x0000003720057211 */ /* 0x000fe400000f0eff */
[----:B------:R-:W-:-:S03]  /*0980*/  LEA R2, P0, R58, R0, 0x1 ;  /* 0x000000003a027211 */ /* 0x000fc600078008ff */
[----:B-1----:R1:W3:Y:S01]  /*0990*/  LDG.E.U16 R11, [R4.64] ;  /* 0x00000004040b7981 */ /* 0x0022e2000c1e1500 */
[----:B------:R-:W-:-:S05]  /*09a0*/  LEA.HI.X.SX32 R3, R58, R55, 0x1, P0 ;  /* 0x000000373a037211 */ /* 0x000fca00000f0eff */
[----:B------:R0:W3:Y:S01]  /*09b0*/  LDG.E.U16 R41, [R2.64] ;  /* 0x0000000402297981 */ /* 0x0000e2000c1e1500 */
[----:B-1----:R-:W-:-:S04]  /*09c0*/  LEA R4, P0, R56, R0, 0x1 ;  /* 0x0000000038047211 */ /* 0x002fc800078008ff */
[----:B------:R-:W-:-:S05]  /*09d0*/  LEA.HI.X.SX32 R5, R56, R55, 0x1, P0 ;  /* 0x0000003738057211 */ /* 0x000fca00000f0eff */
[----:B------:R1:W3:Y:S01]  /*09e0*/  LDG.E.U16 R47, [R4.64] ;  /* 0x00000004042f7981 */ /* 0x0002e2000c1e1500 */
[----:B------:R-:W-:-:S05]  /*09f0*/  IMAD R20, R45, 0x2, R54 ;  /* 0x000000022d147824 */ /* 0x000fca00078e0236 */
[----:B------:R-:W-:Y:S02]  /*0a00*/  LEA R34, R45, R20, 0x1 ;  /* 0x000000142d227211 */ /* 0x000fe400078e08ff */
[----:B0-----:R-:W-:-:S03]  /*0a10*/  LEA R6, P1, R60, R0, 0x1 ;  /* 0x000000003c067211 */ /* 0x001fc600078208ff */
[----:B------:R-:W-:Y:S01]  /*0a20*/  IMAD R40, R45, 0x2, R34 ;  /* 0x000000022d287824 */ /* 0x000fe200078e0222 */
[----:B------:R-:W-:-:S03]  /*0a30*/  LEA.HI.X.SX32 R7, R60, R55, 0x1, P1 ;  /* 0x000000373c077211 */ /* 0x000fc600008f0eff */
[C---:B------:R-:W-:Y:S01]  /*0a40*/  IMAD R92, R45.reuse, 0x2, R40 ;  /* 0x000000022d5c7824 */ /* 0x040fe200078e0228 */
[C---:B------:R-:W-:Y:S01]  /*0a50*/  LEA R2, P1, R20.reuse, R0, 0x1 ;  /* 0x0000000014027211 */ /* 0x040fe200078208ff */
[----:B------:R0:W3:Y:S03]  /*0a60*/  LDG.E.U16 R106, [R6.64] ;  /* 0x00000004066a7981 */ /* 0x0000e6000c1e1500 */
[----:B------:R-:W-:Y:S02]  /*0a70*/  LEA R52, R45, R92, 0x1 ;  /* 0x0000005c2d347211 */ /* 0x000fe400078e08ff */
[----:B------:R-:W-:-:S03]  /*0a80*/  LEA.HI.X.SX32 R3, R20, R55, 0x1, P1 ;  /* 0x0000003714037211 */ /* 0x000fc600008f0eff */
[C---:B------:R-:W-:Y:S01]  /*0a90*/  IMAD R50, R45.reuse, 0x2, R52 ;  /* 0x000000022d327824 */ /* 0x040fe200078e0234 */
[CC--:B0-----:R-:W-:Y:S01]  /*0aa0*/  LEA R6, P0, R54.reuse, R0.reuse, 0x1 ;  /* 0x0000000036067211 */ /* 0x0c1fe200078008ff */
[----:B------:R-:W-:Y:S02]  /*0ab0*/  STL [R1+0x290], R33 ;  /* 0x0002902101007387 */ /* 0x000fe40000100800 */
[C---:B------:R-:W-:Y:S01]  /*0ac0*/  IMAD R28, R45.reuse, 0x2, R50 ;  /* 0x000000022d1c7824 */ /* 0x040fe200078e0232 */
[-C--:B------:R-:W-:Y:S01]  /*0ad0*/  LEA.HI.X.SX32 R7, R54, R55.reuse, 0x1, P0 ;  /* 0x0000003736077211 */ /* 0x080fe200000f0eff */
[----:B------:R0:W3:Y:S01]  /*0ae0*/  LDG.E.U16 R105, [R2.64] ;  /* 0x0000000402697981 */ /* 0x0000e2000c1e1500 */
[C---:B-1----:R-:W-:Y:S02]  /*0af0*/  LEA R4, P0, R34.reuse, R0, 0x1 ;  /* 0x0000000022047211 */ /* 0x042fe400078008ff */
[----:B------:R-:W-:Y:S01]  /*0b00*/  LEA R91, R45, R28, 0x1 ;  /* 0x0000001c2d5b7211 */ /* 0x000fe200078e08ff */
[----:B----4-:R1:W4:Y:S01]  /*0b10*/  LDG.E.U16 R8, [R6.64] ;  /* 0x0000000406087981 */ /* 0x010322000c1e1500 */
[----:B------:R-:W-:-:S02]  /*0b20*/  LEA.HI.X.SX32 R5, R34, R55, 0x1, P0 ;  /* 0x0000003722057211 */ /* 0x000fc400000f0eff */
[----:B0-----:R-:W-:Y:S01]  /*0b30*/  LEA R2, P0, R40, R0, 0x1 ;  /* 0x0000000028027211 */ /* 0x001fe200078008ff */
[----:B------:R-:W-:-:S03]  /*0b40*/  IMAD R22, R45, 0x2, R91 ;  /* 0x000000022d167824 */ /* 0x000fc600078e025b */
[----:B------:R-:W-:Y:S01]  /*0b50*/  LEA.HI.X.SX32 R3, R40, R55, 0x1, P0 ;  /* 0x0000003728037211 */ /* 0x000fe200000f0eff */
[----:B------:R-:W-:Y:S01]  /*0b60*/  IMAD R12, R45, 0x2, R22 ;  /* 0x000000022d0c7824 */ /* 0x000fe200078e0216 */
[----:B------:R-:W-:-:S04]  /*0b70*/  LEA R102, P1, R52, R0, 0x1 ;  /* 0x0000000034667211 */ /* 0x000fc800078208ff */
[----:B------:R-:W-:Y:S02]  /*0b80*/  LEA.HI.X.SX32 R103, R52, R55, 0x1, P1 ;  /* 0x0000003734677211 */ /* 0x000fe400008f0eff */
[----:B------:R-:W-:Y:S01]  /*0b90*/  LEA R42, R45, R12, 0x1 ;  /* 0x0000000c2d2a7211 */ /* 0x000fe200078e08ff */
[----:B-----5:R-:W-:Y:S01]  /*0ba0*/  STL [R1+0x28c], R19 ;  /* 0x00028c1301007387 */ /* 0x020fe20000100800 */
[----:B------:R-:W-:-:S03]  /*0bb0*/  LEA R100, P1, R22, R0, 0x1 ;  /* 0x0000000016647211 */ /* 0x000fc600078208ff */
[----:B------:R0:W5:Y:S04]  /*0bc0*/  LDG.E.U16 R102, [R102.64] ;  /* 0x0000000466667981 */ /* 0x000168000c1e1500 */
[----:B--2---:R-:W-:Y:S04]  /*0bd0*/  STL [R1+0x248], R15 ;  /* 0x0002480f01007387 */ /* 0x004fe80000100800 */
[----:B------:R2:W-:Y:S04]  /*0be0*/  STL [R1+0x288], R29 ;  /* 0x0002881d01007387 */ /* 0x0005e80000100800 */
[----:B------:R-:W-:Y:S04]  /*0bf0*/  STL [R1+0x284], R27 ;  /* 0x0002841b01007387 */ /* 0x000fe80000100800 */
[----:B--2---:R2:W5:Y:S04]  /*0c00*/  LDG.E.U16 R29, [R2.64] ;  /* 0x00000004021d7981 */ /* 0x004568000c1e1500 */
[----:B------:R-:W-:Y:S04]  /*0c10*/  STL [R1+0x240], R21 ;  /* 0x0002401501007387 */ /* 0x000fe80000100800 */
[----:B------:R0:W-:Y:S04]  /*0c20*/  STL [R1+0x280], R9 ;  /* 0x0002800901007387 */ /* 0x0001e80000100800 */
[----:B0-----:R0:W5:Y:S02]  /*0c30*/  LDG.E.U16 R9, [R4.64] ;  /* 0x0000000404097981 */ /* 0x001164000c1e1500 */
[----:B0-----:R-:W-:-:S04]  /*0c40*/  LEA R4, P0, R50, R0, 0x1 ;  /* 0x0000000032047211 */ /* 0x001fc800078008ff */
[----:B------:R-:W-:Y:S02]  /*0c50*/  LEA.HI.X.SX32 R5, R50, R55, 0x1, P0 ;  /* 0x0000003732057211 */ /* 0x000fe400000f0eff */
[----:B--2---:R-:W-:-:S03]  /*0c60*/  LEA R2, P0, R28, R0, 0x1 ;  /* 0x000000001c027211 */ /* 0x004fc600078008ff */
[----:B------:R0:W2:Y:S01]  /*0c70*/  LDG.E.U16 R52, [R4.64] ;  /* 0x0000000404347981 */ /* 0x0000a2000c1e1500 */
[----:B------:R-:W-:-:S05]  /*0c80*/  LEA.HI.X.SX32 R3, R28, R55, 0x1, P0 ;  /* 0x000000371c037211 */ /* 0x000fca00000f0eff */
[----:B------:R-:W2:Y:S01]  /*0c90*/  LDG.E.U16 R51, [R2.64] ;  /* 0x0000000402337981 */ /* 0x000ea2000c1e1500 */
[----:B0-----:R-:W-:-:S04]  /*0ca0*/  LEA R4, P0, R12, R0, 0x1 ;  /* 0x000000000c047211 */ /* 0x001fc800078008ff */
[-C--:B------:R-:W-:Y:S02]  /*0cb0*/  LEA.HI.X.SX32 R5, R12, R55.reuse, 0x1, P0 ;  /* 0x000000370c057211 */ /* 0x080fe400000f0eff */
[C---:B-1----:R-:W-:Y:S01]  /*0cc0*/  LEA R6, P0, R42.reuse, R0, 0x1 ;  /* 0x000000002a067211 */ /* 0x042fe200078008ff */
[----:B---3--:R-:W-:Y:S03]  /*0cd0*/  STL [R1+0x27c], R11 ;  /* 0x00027c0b01007387 */ /* 0x008fe60000100800 */
[----:B------:R-:W-:Y:S01]  /*0ce0*/  LEA.HI.X.SX32 R7, R42, R55, 0x1, P0 ;  /* 0x000000372a077211 */ /* 0x000fe200000f0eff */
[----:B------:R0:W3:Y:S04]  /*0cf0*/  LDG.E.U16 R50, [R4.64] ;  /* 0x0000000404327981 */ /* 0x0000e8000c1e1500 */
[----:B------:R-:W-:Y:S04]  /*0d00*/  STL [R1+0x23c], R41 ;  /* 0x00023c2901007387 */ /* 0x000fe80000100800 */
[----:B------:R1:W-:Y:S04]  /*0d10*/  STL [R1+0x278], R47 ;  /* 0x0002782f01007387 */ /* 0x0003e80000100800 */
[----:B-1----:R1:W3:Y:S01]  /*0d20*/  LDG.E.U16 R47, [R6.64] ;  /* 0x00000004062f7981 */ /* 0x0022e2000c1e1500 */
[----:B------:R-:W-:-:S04]  /*0d30*/  IMAD R90, R45, 0x2, R42 ;  /* 0x000000022d5a7824 */ /* 0x000fc800078e022a */
[----:B------:R-:W-:-:S05]  /*0d40*/  IMAD R48, R45, 0x2, R90 ;  /* 0x000000022d307824 */ /* 0x000fca00078e025a */
[----:B------:R-:W-:-:S04]  /*0d50*/  LEA R46, R45, R48, 0x1 ;  /* 0x000000302d2e7211 */ /* 0x000fc800078e08ff */
[----:B0-----:R-:W-:-:S04]  /*0d60*/  LEA R4, P0, R46, R0, 0x1 ;  /* 0x000000002e047211 */ /* 0x001fc800078008ff */
[----:B------:R-:W-:-:S05]  /*0d70*/  LEA.HI.X.SX32 R5, R46, R55, 0x1, P0 ;  /* 0x000000372e057211 */ /* 0x000fca00000f0eff */
[----:B------:R0:W3:Y:S01]  /*0d80*/  LDG.E.U16 R53, [R4.64] ;  /* 0x0000000404357981 */ /* 0x0000e2000c1e1500 */
[----:B------:R-:W-:-:S04]  /*0d90*/  IMAD R35, R45, 0x2, R46 ;  /* 0x000000022d237824 */ /* 0x000fc800078e022e */
[----:B------:R-:W-:-:S05]  /*0da0*/  IMAD R88, R45, 0x2, R35 ;  /* 0x000000022d587824 */ /* 0x000fca00078e0223 */
[----:B------:R-:W-:-:S05]  /*0db0*/  LEA R30, R45, R88, 0x1 ;  /* 0x000000582d1e7211 */ /* 0x000fca00078e08ff */
[----:B------:R-:W-:-:S04]  /*0dc0*/  IMAD R16, R45, 0x2, R30 ;  /* 0x000000022d107824 */ /* 0x000fc800078e021e */
[----:B------:R-:W-:-:S05]  /*0dd0*/  IMAD R36, R45, 0x2, R16 ;  /* 0x000000022d247824 */ /* 0x000fca00078e0210 */
[----:B------:R-:W-:Y:S02]  /*0de0*/  LEA R87, R45, R36, 0x1 ;  /* 0x000000242d577211 */ /* 0x000fe400078e08ff */
[----:B-1----:R-:W-:-:S03]  /*0df0*/  LEA R6, P0, R35, R0, 0x1 ;  /* 0x0000000023067211 */ /* 0x002fc600078008ff */
[----:B------:R-:W-:Y:S01]  /*0e00*/  IMAD R23, R45, 0x2, R87 ;  /* 0x000000022d177824 */ /* 0x000fe200078e0257 */
[----:B------:R-:W-:-:S03]  /*0e10*/  LEA.HI.X.SX32 R7, R35, R55, 0x1, P0 ;  /* 0x0000003723077211 */ /* 0x000fc600000f0eff */
[C---:B------:R-:W-:Y:S01]  /*0e20*/  IMAD R17, R45.reuse, 0x2, R23 ;  /* 0x000000022d117824 */ /* 0x040fe200078e0217 */
[C---:B0-----:R-:W-:Y:S01]  /*0e30*/  LEA R4, P0, R16.reuse, R0, 0x1 ;  /* 0x0000000010047211 */ /* 0x041fe200078008ff */
[----:B------:R0:W3:Y:S03]  /*0e40*/  LDG.E.U16 R49, [R6.64] ;  /* 0x0000000406317981 */ /* 0x0000e6000c1e1500 */
[----:B------:R-:W-:Y:S02]  /*0e50*/  LEA R37, R45, R17, 0x1 ;  /* 0x000000112d257211 */ /* 0x000fe400078e08ff */
[----:B------:R-:W-:-:S03]  /*0e60*/  LEA.HI.X.SX32 R5, R16, R55, 0x1, P0 ;  /* 0x0000003710057211 */ /* 0x000fc600000f0eff */
[C---:B------:R-:W-:Y:S01]  /*0e70*/  IMAD R86, R45.reuse, 0x2, R37 ;  /* 0x000000022d567824 */ /* 0x040fe200078e0225 */
[CC--:B0-----:R-:W-:Y:S01]  /*0e80*/  LEA R6, P0, R36.reuse, R0.reuse, 0x1 ;  /* 0x0000000024067211 */ /* 0x0c1fe200078008ff */
[----:B------:R0:W3:Y:S02]  /*0e90*/  LDG.E.U16 R54, [R4.64] ;  /* 0x0000000404367981 */ /* 0x0000e4000c1e1500 */
[----:B------:R-:W-:Y:S01]  /*0ea0*/  IMAD R24, R45, 0x2, R86 ;  /* 0x000000022d187824 */ /* 0x000fe200078e0256 */
[-C--:B------:R-:W-:Y:S01]  /*0eb0*/  LEA.HI.X.SX32 R7, R36, R55.reuse, 0x1, P0 ;  /* 0x0000003724077211 */ /* 0x080fe200000f0eff */
[----:B----4-:R-:W-:Y:S01]  /*0ec0*/  STL [R1+0x274], R8 ;  /* 0x0002740801007387 */ /* 0x010fe20000100800 */
[----:B0-----:R-:W-:Y:S02]  /*0ed0*/  LEA R4, P0, R17, R0, 0x1 ;  /* 0x0000000011047211 */ /* 0x001fe400078008ff */
[----:B------:R-:W-:Y:S02]  /*0ee0*/  LEA R18, R45, R24, 0x1 ;  /* 0x000000182d127211 */ /* 0x000fe400078e08ff */
[----:B------:R-:W-:-:S03]  /*0ef0*/  LEA.HI.X.SX32 R5, R17, R55, 0x1, P0 ;  /* 0x0000003711057211 */ /* 0x000fc600000f0eff */
[----:B------:R-:W-:-:S04]  /*0f00*/  IMAD R38, R45, 0x2, R18 ;  /* 0x000000022d267824 */ /* 0x000fc800078e0212 */
[----:B------:R-:W-:-:S05]  /*0f10*/  IMAD R84, R45, 0x2, R38 ;  /* 0x000000022d547824 */ /* 0x000fca00078e0226 */
[----:B------:R-:W-:-:S05]  /*0f20*/  LEA R25, R45, R84, 0x1 ;  /* 0x000000542d197211 */ /* 0x000fca00078e08ff */
[----:B------:R-:W-:Y:S01]  /*0f30*/  IMAD R13, R45, 0x2, R25 ;  /* 0x000000022d0d7824 */ /* 0x000fe200078e0219 */
[----:B-----5:R-:W-:Y:S04]  /*0f40*/  STL [R1+0x238], R9 ;  /* 0x0002380901007387 */ /* 0x020fe80000100800 */
[----:B------:R-:W-:Y:S04]  /*0f50*/  STL [R1+0x270], R29 ;  /* 0x0002701d01007387 */ /* 0x000fe80000100800 */
[----:B--2---:R0:W-:Y:S04]  /*0f60*/  STL [R1+0x230], R52 ;  /* 0x0002303401007387 */ /* 0x0041e80000100800 */
[----:B------:R-:W-:Y:S04]  /*0f70*/  STL [R1+0x26c], R51 ;  /* 0x00026c3301007387 */ /* 0x000fe80000100800 */
[----:B0-----:R0:W2:Y:S02]  /*0f80*/  LDG.E.U16 R52, [R6.64] ;  /* 0x0000000406347981 */ /* 0x0010a4000c1e1500 */
[----:B0-----:R-:W-:-:S02]  /*0f90*/  LEA R6, P0, R37, R0, 0x1 ;  /* 0x0000000025067211 */ /* 0x001fc400078008ff */
[----:B---3--:R0:W-:Y:S02]  /*0fa0*/  STL [R1+0x22c], R50 ;  /* 0x00022c3201007387 */ /* 0x0081e40000100800 */
[-C--:B------:R-:W-:Y:S02]  /*0fb0*/  LEA.HI.X.SX32 R7, R37, R55.reuse, 0x1, P0 ;  /* 0x0000003725077211 */ /* 0x080fe400000f0eff */
[----:B0-----:R0:W3:Y:S02]  /*0fc0*/  LDG.E.U16 R50, [R4.64] ;  /* 0x0000000404327981 */ /* 0x0010e4000c1e1500 */
[C---:B0-----:R-:W-:Y:S02]  /*0fd0*/  LEA R4, P0, R18.reuse, R0, 0x1 ;  /* 0x0000000012047211 */ /* 0x041fe400078008ff */
[----:B------:R0:W-:Y:S02]  /*0fe0*/  STL [R1+0x268], R47 ;  /* 0x0002682f01007387 */ /* 0x0001e40000100800 */
[----:B------:R-:W-:-:S05]  /*0ff0*/  LEA.HI.X.SX32 R5, R18, R55, 0x1, P0 ;  /* 0x0000003712057211 */ /* 0x000fca00000f0eff */
[----:B------:R1:W4:Y:S04]  /*1000*/  LDG.E.U16 R57, [R4.64] ;  /* 0x0000000404397981 */ /* 0x000328000c1e1500 */
[----:B0-----:R0:W5:Y:S02]  /*1010*/  LDG.E.U16 R47, [R6.64] ;  /* 0x00000004062f7981 */ /* 0x001164000c1e1500 */
[----:B0-----:R-:W-:-:S04]  /*1020*/  LEA R6, P0, R38, R0, 0x1 ;  /* 0x0000000026067211 */ /* 0x001fc800078008ff */
[-C--:B------:R-:W-:Y:S02]  /*1030*/  LEA.HI.X.SX32 R7, R38, R55.reuse, 0x1, P0 ;  /* 0x0000003726077211 */ /* 0x080fe400000f0eff */
[C---:B-1----:R-:W-:Y:S01]  /*1040*/  LEA R4, P0, R13.reuse, R0, 0x1 ;  /* 0x000000000d047211 */ /* 0x042fe200078008ff */
[----:B------:R0:W-:Y:S03]  /*1050*/  STL [R1+0x228], R53 ;  /* 0x0002283501007387 */ /* 0x0001e60000100800 */
[----:B------:R-:W-:-:S05]  /*1060*/  LEA.HI.X.SX32 R5, R13, R55, 0x1, P0 ;  /* 0x000000370d057211 */ /* 0x000fca00000f0eff */
[----:B------:R1:W4:Y:S04]  /*1070*/  LDG.E.U16 R56, [R4.64] ;  /* 0x0000000404387981 */ /* 0x000328000c1e1500 */
[----:B0-----:R0:W4:Y:S01]  /*1080*/  LDG.E.U16 R53, [R6.64] ;  /* 0x0000000406357981 */ /* 0x001122000c1e1500 */
[----:B------:R-:W-:Y:S02]  /*1090*/  LEA.HI.X.SX32 R101, R22, R55, 0x1, P1 ;  /* 0x0000003716657211 */ /* 0x000fe400008f0eff */
[C---:B------:R-:W-:Y:S02]  /*10a0*/  LEA R2, P1, R48.reuse, R0, 0x1 ;  /* 0x0000000030027211 */ /* 0x040fe400078208ff */
[----:B------:R-:W-:Y:S01]  /*10b0*/  LEA R31, R45, R13, 0x1 ;  /* 0x0000000d2d1f7211 */ /* 0x000fe200078e08ff */
[----:B------:R0:W4:Y:S01]  /*10c0*/  LDG.E.U16 R100, [R100.64] ;  /* 0x0000000464647981 */ /* 0x000122000c1e1500 */
[----:B------:R-:W-:-:S05]  /*10d0*/  LEA.HI.X.SX32 R3, R48, R55, 0x1, P1 ;  /* 0x0000003730037211 */ /* 0x000fca00008f0eff */
[----:B------:R0:W4:Y:S02]  /*10e0*/  LDG.E.U16 R99, [R2.64] ;  /* 0x0000000402637981 */ /* 0x000124000c1e1500 */
[----:B0-----:R-:W-:-:S04]  /*10f0*/  LEA R2, P1, R30, R0, 0x1 ;  /* 0x000000001e027211 */ /* 0x001fc800078208ff */
[----:B------:R-:W-:Y:S01]  /*1100*/  LEA.HI.X.SX32 R3, R30, R55, 0x1, P1 ;  /* 0x000000371e037211 */ /* 0x000fe200008f0eff */
[----:B------:R-:W-:-:S04]  /*1110*/  IMAD R82, R45, 0x2, R31 ;  /* 0x000000022d527824 */ /* 0x000fc800078e021f */
[----:B------:R0:W4:Y:S01]  /*1120*/  LDG.E.U16 R97, [R2.64] ;  /* 0x0000000402617981 */ /* 0x000122000c1e1500 */
[----:B------:R-:W-:Y:S02]  /*1130*/  LEA R26, R45, R82, 0x1 ;  /* 0x000000522d1a7211 */ /* 0x000fe400078e08ff */
        /* <DEDUP_REMOVED lines=16> */
[-C--:B------:R-:W-:Y:S02]  /*1240*/  LEA.HI.X.SX32 R3, R31, R55.reuse, 0x1, P0 ;  /* 0x000000371f037211 */ /* 0x080fe400000f0eff */
[CC--:B------:R-:W-:Y:S01]  /*1250*/  LEA R6, P0, R14.reuse, R0.reuse, 0x1 ;  /* 0x000000000e067211 */ /* 0x0c0fe200078008ff */
[C---:B------:R-:W-:Y:S01]  /*1260*/  IMAD R39, R45.reuse, 0x2, R33 ;  /* 0x000000022d277824 */ /* 0x040fe200078e0221 */
[----:B------:R-:W-:Y:S02]  /*1270*/  STL [R1+0x264], R49 ;  /* 0x0002643101007387 */ /* 0x000fe40000100800 */
[----:B------:R-:W-:Y:S02]  /*1280*/  LEA.HI.X.SX32 R7, R14, R55, 0x1, P0 ;  /* 0x000000370e077211 */ /* 0x000fe400000f0eff */
[----:B-1----:R-:W-:Y:S01]  /*1290*/  LEA R4, P0, R32, R0, 0x1 ;  /* 0x0000000020047211 */ /* 0x002fe200078008ff */
[----:B------:R-:W-:Y:S01]  /*12a0*/  STL [R1+0x220], R54 ;  /* 0x0002203601007387 */ /* 0x000fe20000100800 */
[----:B------:R-:W-:-:S02]  /*12b0*/  LEA R20, R45, R39, 0x1 ;  /* 0x000000272d147211 */ /* 0x000fc400078e08ff */
[----:B------:R-:W-:-:S03]  /*12c0*/  LEA.HI.X.SX32 R5, R32, R55, 0x1, P0 ;  /* 0x0000003720057211 */ /* 0x000fc600000f0eff */
[----:B------:R-:W-:-:S05]  /*12d0*/  IMAD R10, R45, 0x2, R20 ;  /* 0x000000022d0a7824 */ /* 0x000fca00078e0214 */
[----:B------:R-:W-:Y:S02]  /*12e0*/  LEA R34, R45, R10, 0x1 ;  /* 0x0000000a2d227211 */ /* 0x000fe400078e08ff */
[----:B------:R-:W-:-:S04]  /*12f0*/  LEA R116, P1, R26, R0, 0x1 ;  /* 0x000000001a747211 */ /* 0x000fc800078208ff */
[----:B------:R-:W-:Y:S01]  /*1300*/  LEA.HI.X.SX32 R117, R26, R55, 0x1, P1 ;  /* 0x000000371a757211 */ /* 0x000fe200008f0eff */
[----:B------:R-:W-:-:S04]  /*1310*/  IMAD R40, R45, 0x2, R34 ;  /* 0x000000022d287824 */ /* 0x000fc800078e0222 */
[----:B------:R0:W4:Y:S01]  /*1320*/  LDG.E.U16 R116, [R116.64] ;  /* 0x0000000474747981 */ /* 0x000122000c1e1500 */
[----:B------:R-:W-:-:S03]  /*1330*/  LEA R21, R45, R40, 0x1 ;  /* 0x000000282d157211 */ /* 0x000fc600078e08ff */
[----:B--2---:R1:W-:Y:S04]  /*1340*/  STL [R1+0x254], R52 ;  /* 0x0002543401007387 */ /* 0x0043e80000100800 */
[----:B-1----:R1:W2:Y:S04]  /*1350*/  LDG.E.U16 R52, [R2.64] ;  /* 0x0000000402347981 */ /* 0x0022a8000c1e1500 */
[----:B---3--:R3:W-:Y:S04]  /*1360*/  STL [R1+0x21c], R50 ;  /* 0x00021c3201007387 */ /* 0x0087e80000100800 */
[----:B---3--:R3:W2:Y:S02]  /*1370*/  LDG.E.U16 R50, [R6.64] ;  /* 0x0000000406327981 */ /* 0x0086a4000c1e1500 */
[----:B---3--:R-:W-:-:S02]  /*1380*/  LEA R6, P0, R15, R0, 0x1 ;  /* 0x000000000f067211 */ /* 0x008fc400078008ff */
[----:B-----5:R3:W-:Y:S02]  /*1390*/  STL [R1+0x244], R47 ;  /* 0x0002442f01007387 */ /* 0x0207e40000100800 */
[----:B------:R-:W-:Y:S02]  /*13a0*/  LEA.HI.X.SX32 R7, R15, R55, 0x1, P0 ;  /* 0x000000370f077211 */ /* 0x000fe400000f0eff */
[----:B----4-:R4:W-:Y:S04]  /*13b0*/  STL [R1+0x218], R57 ;  /* 0x0002183901007387 */ /* 0x0109e80000100800 */
[----:B---3--:R3:W5:Y:S04]  /*13c0*/  LDG.E.U16 R47, [R4.64] ;  /* 0x00000004042f7981 */ /* 0x008768000c1e1500 */
[----:B----4-:R4:W5:Y:S01]  /*13d0*/  LDG.E.U16 R57, [R6.64] ;  /* 0x0000000406397981 */ /* 0x010962000c1e1500 */
[----:B---3--:R-:W-:-:S04]  /*13e0*/  LEA R4, P0, R33, R0, 0x1 ;  /* 0x0000000021047211 */ /* 0x008fc800078008ff */
[----:B------:R-:W-:Y:S02]  /*13f0*/  LEA.HI.X.SX32 R5, R33, R55, 0x1, P0 ;  /* 0x0000003721057211 */ /* 0x000fe400000f0eff */
[----:B----4-:R-:W-:-:S03]  /*1400*/  LEA R6, P0, R10, R0, 0x1 ;  /* 0x000000000a067211 */ /* 0x010fc600078008ff */
[----:B------:R3:W4:Y:S01]  /*1410*/  LDG.E.U16 R60, [R4.64] ;  /* 0x00000004043c7981 */ /* 0x000722000c1e1500 */
[----:B------:R-:W-:Y:S02]  /*1420*/  LEA.HI.X.SX32 R7, R10, R55, 0x1, P0 ;  /* 0x000000370a077211 */ /* 0x000fe400000f0eff */
[----:B---3--:R-:W-:-:S04]  /*1430*/  LEA R4, P0, R34, R0, 0x1 ;  /* 0x0000000022047211 */ /* 0x008fc800078008ff */
[----:B------:R-:W-:Y:S02]  /*1440*/  LEA.HI.X.SX32 R5, R34, R55, 0x1, P0 ;  /* 0x0000003722057211 */ /* 0x000fe400000f0eff */
[----:B-1----:R-:W-:-:S03]  /*1450*/  LEA R2, P1, R19, R0, 0x1 ;  /* 0x0000000013027211 */ /* 0x002fc600078208ff */
[----:B------:R-:W3:Y:S01]  /*1460*/  LDG.E.U16 R4, [R4.64] ;  /* 0x0000000404047981 */ /* 0x000ee2000c1e1500 */
[----:B------:R-:W-:-:S05]  /*1470*/  LEA.HI.X.SX32 R3, R19, R55, 0x1, P1 ;  /* 0x0000003713037211 */ /* 0x000fca00008f0eff */
[----:B------:R1:W4:Y:S02]  /*1480*/  LDG.E.U16 R115, [R2.64] ;  /* 0x0000000402737981 */ /* 0x000324000c1e1500 */
[----:B-1----:R-:W-:-:S04]  /*1490*/  LEA R2, P1, R20, R0, 0x1 ;  /* 0x0000000014027211 */ /* 0x002fc800078208ff */
[----:B------:R-:W-:-:S05]  /*14a0*/  LEA.HI.X.SX32 R3, R20, R55, 0x1, P1 ;  /* 0x0000003714037211 */ /* 0x000fca00008f0eff */
[----:B------:R1:W4:Y:S04]  /*14b0*/  LDG.E.U16 R114, [R2.64] ;  /* 0x0000000402727981 */ /* 0x000328000c1e1500 */
[----:B------:R-:W-:Y:S01]  /*14c0*/  STL [R1+0x234], R53 ;  /* 0x0002343501007387 */ /* 0x000fe20000100800 */
[----:B-1----:R-:W-:-:S03]  /*14d0*/  LEA R2, P1, R21, R0, 0x1 ;  /* 0x0000000015027211 */ /* 0x002fc600078208ff */
[----:B------:R1:W-:Y:S01]  /*14e0*/  STL [R1+0x210], R56 ;  /* 0x0002103801007387 */ /* 0x0003e20000100800 */
[----:B------:R-:W-:-:S05]  /*14f0*/  LEA.HI.X.SX32 R3, R21, R55, 0x1, P1 ;  /* 0x0000003715037211 */ /* 0x000fca00008f0eff */
[----:B------:R0:W4:Y:S04]  /*1500*/  LDG.E.U16 R59, [R2.64] ;  /* 0x00000004023b7981 */ /* 0x000128000c1e1500 */
[----:B-1----:R1:W4:Y:S01]  /*1510*/  LDG.E.U16 R56, [R6.64] ;  /* 0x0000000406387981 */ /* 0x002322000c1e1500 */
[----:B------:R-:W-:-:S05]  /*1520*/  IMAD R11, R45, 0x2, R21 ;  /* 0x000000022d0b7824 */ /* 0x000fca00078e0215 */
[----:B------:R-:W-:-:S05]  /*1530*/  LEA R27, R45, R11, 0x1 ;  /* 0x0000000b2d1b7211 */ /* 0x000fca00078e08ff */
[----:B------:R-:W-:-:S05]  /*1540*/  IMAD R41, R45, 0x2, R27 ;  /* 0x000000022d297824 */ /* 0x000fca00078e021b */
[----:B------:R-:W-:-:S05]  /*1550*/  LEA R22, R45, R41, 0x1 ;  /* 0x000000292d167211 */ /* 0x000fca00078e08ff */
[----:B------:R-:W-:Y:S01]  /*1560*/  IMAD R12, R45, 0x2, R22 ;  /* 0x000000022d0c7824 */ /* 0x000fe200078e0216 */
[----:B-1----:R-:W-:-:S04]  /*1570*/  LEA R6, P0, R11, R0, 0x1 ;  /* 0x000000000b067211 */ /* 0x002fc800078008ff */
[----:B------:R-:W-:Y:S02]  /*1580*/  LEA R28, R45, R12, 0x1 ;  /* 0x0000000c2d1c7211 */ /* 0x000fe400078e08ff */
[----:B------:R-:W-:-:S03]  /*1590*/  LEA.HI.X.SX32 R7, R11, R55, 0x1, P0 ;  /* 0x000000370b077211 */ /* 0x000fc600000f0eff */
[----:B------:R-:W-:Y:S01]  /*15a0*/  IMAD R42, R45, 0x2, R28 ;  /* 0x000000022d2a7824 */ /* 0x000fe200078e021c */
[----:B0-----:R-:W-:-:S04]  /*15b0*/  LEA R2, P1, R22, R0, 0x1 ;  /* 0x0000000016027211 */ /* 0x001fc800078208ff */
[----:B------:R-:W-:Y:S02]  /*15c0*/  LEA R8, R45, R42, 0x1 ;  /* 0x0000002a2d087211 */ /* 0x000fe400078e08ff */
[----:B------:R-:W-:-:S03]  /*15d0*/  LEA.HI.X.SX32 R3, R22, R55, 0x1, P1 ;  /* 0x0000003716037211 */ /* 0x000fc600008f0eff */
[----:B------:R-:W-:-:S05]  /*15e0*/  IMAD R9, R45, 0x2, R8 ;  /* 0x000000022d097824 */ /* 0x000fca00078e0208 */
[----:B------:R-:W-:Y:S01]  /*15f0*/  LEA R29, R45, R9, 0x1 ;  /* 0x000000092d1d7211 */ /* 0x000fe200078e08ff */
[----:B--2---:R-:W-:Y:S04]  /*1600*/  STL [R1+0x224], R52 ;  /* 0x0002243401007387 */ /* 0x004fe80000100800 */
[----:B------:R-:W-:Y:S04]  /*1610*/  STL [R1+0x20c], R50 ;  /* 0x00020c3201007387 */ /* 0x000fe80000100800 */
[----:B---3--:R0:W-:Y:S04]  /*1620*/  STL [R1+0x1fc], R4 ;  /* 0x0001fc0401007387 */ /* 0x0081e80000100800 */
[----:B-----5:R1:W-:Y:S01]  /*1630*/  STL [R1+0x214], R47 ;  /* 0x0002142f01007387 */ /* 0x0203e20000100800 */
[----:B0-----:R-:W-:-:S04]  /*1640*/  LEA R4, P0, R27, R0, 0x1 ;  /* 0x000000001b047211 */ /* 0x001fc800078008ff */
[----:B------:R-:W-:Y:S01]  /*1650*/  LEA.HI.X.SX32 R5, R27, R55, 0x1, P0 ;  /* 0x000000371b057211 */ /* 0x000fe200000f0eff */
[----:B-1----:R0:W2:Y:S04]  /*1660*/  LDG.E.U16 R47, [R6.64] ;  /* 0x00000004062f7981 */ /* 0x0020a8000c1e1500 */
[----:B------:R1:W3:Y:S01]  /*1670*/  LDG.E.U16 R63, [R4.64] ;  /* 0x00000004043f7981 */ /* 0x0002e2000c1e1500 */
[----:B0-----:R-:W-:-:S03]  /*1680*/  LEA R6, P0, R12, R0, 0x1 ;  /* 0x000000000c067211 */ /* 0x001fc600078008ff */
[----:B------:R0:W-:Y:S01]  /*1690*/  STL [R1+0x208], R57 ;  /* 0x0002083901007387 */ /* 0x0001e20000100800 */
[-C--:B------:R-:W-:Y:S02]  /*16a0*/  LEA.HI.X.SX32 R7, R12, R55.reuse, 0x1, P0 ;  /* 0x000000370c077211 */ /* 0x080fe400000f0eff */
[CC--:B-1----:R-:W-:Y:S01]  /*16b0*/  LEA R4, P0, R28.reuse, R0.reuse, 0x1 ;  /* 0x000000001c047211 */ /* 0x0c2fe200078008ff */
[----:B----4-:R1:W-:Y:S03]  /*16c0*/  STL [R1+0x204], R60 ;  /* 0x0002043c01007387 */ /* 0x0103e60000100800 */
[----:B------:R-:W-:Y:S01]  /*16d0*/  LEA.HI.X.SX32 R5, R28, R55, 0x1, P0 ;  /* 0x000000371c057211 */ /* 0x000fe200000f0eff */
[----:B0-----:R0:W4:Y:S04]  /*16e0*/  LDG.E.U16 R57, [R2.64] ;  /* 0x0000000402397981 */ /* 0x001128000c1e1500 */
[----:B------:R5:W4:Y:S04]  /*16f0*/  LDG.E.U16 R62, [R4.64] ;  /* 0x00000004043e7981 */ /* 0x000b28000c1e1500 */
[----:B-1----:R1:W4:Y:S01]  /*1700*/  LDG.E.U16 R60, [R6.64] ;  /* 0x00000004063c7981 */ /* 0x002322000c1e1500 */
[----:B0-----:R-:W-:-:S02]  /*1710*/  LEA R2, P1, R8, R0, 0x1 ;  /* 0x0000000008027211 */ /* 0x001fc400078208ff */
[----:B-1----:R-:W-:-:S04]  /*1720*/  LEA R6, P0, R9, R0, 0x1 ;  /* 0x0000000009067211 */ /* 0x002fc800078008ff */
[-C--:B------:R-:W-:Y:S02]  /*1730*/  LEA.HI.X.SX32 R7, R9, R55.reuse, 0x1, P0 ;  /* 0x0000003709077211 */ /* 0x080fe400000f0eff */
[C---:B-----5:R-:W-:Y:S02]  /*1740*/  LEA R4, P0, R29.reuse, R0, 0x1 ;  /* 0x000000001d047211 */ /* 0x060fe400078008ff */
[-C--:B------:R-:W-:Y:S02]  /*1750*/  LEA.HI.X.SX32 R3, R8, R55.reuse, 0x1, P1 ;  /* 0x0000003708037211 */ /* 0x080fe400008f0eff */
[----:B------:R-:W-:Y:S01]  /*1760*/  LEA.HI.X.SX32 R5, R29, R55, 0x1, P0 ;  /* 0x000000371d057211 */ /* 0x000fe200000f0eff */
[----:B------:R0:W-:Y:S04]  /*1770*/  STL [R1+0x200], R56 ;  /* 0x0002003801007387 */ /* 0x0001e80000100800 */
[----:B------:R1:W-:Y:S04]  /*1780*/  STL [R1+0x1f8], R59 ;  /* 0x0001f83b01007387 */ /* 0x0003e80000100800 */
[----:B------:R5:W4:Y:S04]  /*1790*/  LDG.E.U16 R66, [R4.64] ;  /* 0x0000000404427981 */ /* 0x000b28000c1e1500 */
[----:B0-----:R0:W4:Y:S04]  /*17a0*/  LDG.E.U16 R56, [R2.64] ;  /* 0x0000000402387981 */ /* 0x001128000c1e1500 */
[----:B-1----:R1:W4:Y:S01]  /*17b0*/  LDG.E.U16 R59, [R6.64] ;  /* 0x00000004063b7981 */ /* 0x002322000c1e1500 */
[----:B------:R-:W-:-:S05]  /*17c0*/  IMAD R35, R45, 0x2, R29 ;  /* 0x000000022d237824 */ /* 0x000fca00078e021d */
[----:B------:R-:W-:-:S05]  /*17d0*/  LEA R46, R45, R35, 0x1 ;  /* 0x000000232d2e7211 */ /* 0x000fca00078e08ff */
[----:B------:R-:W-:-:S05]  /*17e0*/  IMAD R16, R45, 0x2, R46 ;  /* 0x000000022d107824 */ /* 0x000fca00078e022e */
[----:B------:R-:W-:-:S05]  /*17f0*/  LEA R30, R45, R16, 0x1 ;  /* 0x000000102d1e7211 */ /* 0x000fca00078e08ff */
[----:B------:R-:W-:-:S05]  /*1800*/  IMAD R36, R45, 0x2, R30 ;  /* 0x000000022d247824 */ /* 0x000fca00078e021e */
[----:B------:R-:W-:-:S05]  /*1810*/  LEA R51, R45, R36, 0x1 ;  /* 0x000000242d337211 */ /* 0x000fca00078e08ff */
[C---:B------:R-:W-:Y:S01]  /*1820*/  IMAD R17, R45.reuse, 0x2, R51 ;  /* 0x000000022d117824 */ /* 0x040fe200078e0233 */
[-C--:B0-----:R-:W-:Y:S02]  /*1830*/  LEA R2, P1, R46, R0.reuse, 0x1 ;  /* 0x000000002e027211 */ /* 0x081fe400078208ff */
[-C--:B-1----:R-:W-:Y:S02]  /*1840*/  LEA R6, P0, R16, R0.reuse, 0x1 ;  /* 0x0000000010067211 */ /* 0x082fe400078008ff */
[C---:B------:R-:W-:Y:S02]  /*1850*/  LEA R23, R45.reuse, R17, 0x1 ;  /* 0x000000112d177211 */ /* 0x040fe400078e08ff */
[-C--:B------:R-:W-:Y:S02]  /*1860*/  LEA.HI.X.SX32 R3, R46, R55.reuse, 0x1, P1 ;  /* 0x000000372e037211 */ /* 0x080fe400008f0eff */
[-C--:B------:R-:W-:Y:S01]  /*1870*/  LEA.HI.X.SX32 R7, R16, R55.reuse, 0x1, P0 ;  /* 0x0000003710077211 */ /* 0x080fe200000f0eff */
[C---:B------:R-:W-:Y:S01]  /*1880*/  IMAD R37, R45.reuse, 0x2, R23 ;  /* 0x000000022d257824 */ /* 0x040fe200078e0217 */
[C---:B-----5:R-:W-:Y:S01]  /*1890*/  LEA R4, P0, R30.reuse, R0, 0x1 ;  /* 0x000000001e047211 */ /* 0x060fe200078008ff */
[----:B------:R0:W5:Y:S03]  /*18a0*/  LDG.E.U16 R61, [R2.64] ;  /* 0x00000004023d7981 */ /* 0x000166000c1e1500 */
[----:B------:R-:W-:Y:S01]  /*18b0*/  LEA.HI.X.SX32 R5, R30, R55, 0x1, P0 ;  /* 0x000000371e057211 */ /* 0x000fe200000f0eff */
[----:B------:R1:W5:Y:S01]  /*18c0*/  LDG.E.U16 R67, [R6.64] ;  /* 0x0000000406437981 */ /* 0x000362000c1e1500 */
[----:B------:R-:W-:-:S03]  /*18d0*/  LEA R48, R45, R37, 0x1 ;  /* 0x000000252d307211 */ /* 0x000fc600078e08ff */
[----:B------:R1:W5:Y:S01]  /*18e0*/  LDG.E.U16 R64, [R4.64] ;  /* 0x0000000404407981 */ /* 0x000362000c1e1500 */
[-C--:B0-----:R-:W-:Y:S02]  /*18f0*/  LEA R2, P1, R51, R0.reuse, 0x1 ;  /* 0x0000000033027211 */ /* 0x081fe400078208ff */
[-C--:B-1----:R-:W-:Y:S02]  /*1900*/  LEA R6, P0, R17, R0.reuse, 0x1 ;  /* 0x0000000011067211 */ /* 0x082fe400078008ff */
[-C--:B------:R-:W-:Y:S02]  /*1910*/  LEA.HI.X.SX32 R3, R51, R55.reuse, 0x1, P1 ;  /* 0x0000003733037211 */ /* 0x080fe400008f0eff */
[----:B------:R-:W-:Y:S01]  /*1920*/  LEA.HI.X.SX32 R7, R17, R55, 0x1, P0 ;  /* 0x0000003711077211 */ /* 0x000fe200000f0eff */
[----:B------:R-:W-:Y:S01]  /*1930*/  IMAD R18, R45, 0x2, R48 ;  /* 0x000000022d127824 */ /* 0x000fe200078e0230 */
[----:B------:R-:W-:-:S04]  /*1940*/  LEA R4, P0, R23, R0, 0x1 ;  /* 0x0000000017047211 */ /* 0x000fc800078008ff */
[----:B------:R-:W-:Y:S02]  /*1950*/  LEA.HI.X.SX32 R5, R23, R55, 0x1, P0 ;  /* 0x0000003717057211 */ /* 0x000fe400000f0eff */
[----:B------:R-:W-:Y:S01]  /*1960*/  LEA R24, R45, R18, 0x1 ;  /* 0x000000122d187211 */ /* 0x000fe200078e08ff */
[----:B--2---:R-:W-:Y:S04]  /*1970*/  STL [R1+0x1f4], R47 ;  /* 0x0001f42f01007387 */ /* 0x004fe80000100800 */
[----:B---3--:R0:W-:Y:S04]  /*1980*/  STL [R1+0x1f0], R63 ;  /* 0x0001f03f01007387 */ /* 0x0081e80000100800 */
[----:B0-----:R0:W2:Y:S04]  /*1990*/  LDG.E.U16 R63, [R4.64] ;  /* 0x00000004043f7981 */ /* 0x0010a8000c1e1500 */
[----:B----4-:R-:W-:Y:S04]  /*19a0*/  STL [R1+0x1ec], R57 ;  /* 0x0001ec3901007387 */ /* 0x010fe80000100800 */
[----:B------:R1:W-:Y:S04]  /*19b0*/  STL [R1+0x1e8], R60 ;  /* 0x0001e83c01007387 */ /* 0x0003e80000100800 */
[----:B------:R3:W-:Y:S04]  /*19c0*/  STL [R1+0x1e4], R62 ;  /* 0x0001e43e01007387 */ /* 0x0007e80000100800 */
[----:B-1----:R1:W4:Y:S04]  /*19d0*/  LDG.E.U16 R60, [R2.64] ;  /* 0x00000004023c7981 */ /* 0x002328000c1e1500 */
[----:B---3--:R3:W2:Y:S01]  /*19e0*/  LDG.E.U16 R62, [R6.64] ;  /* 0x00000004063e7981 */ /* 0x0086a2000c1e1500 */
[----:B-1----:R-:W-:-:S02]  /*19f0*/  LEA R2, P1, R48, R0, 0x1 ;  /* 0x0000000030027211 */ /* 0x002fc400078208ff */
[-C--:B---3--:R-:W-:Y:S02]  /*1a00*/  LEA R6, P0, R18, R0.reuse, 0x1 ;  /* 0x0000000012067211 */ /* 0x088fe400078008ff */
[-C--:B------:R-:W-:Y:S02]  /*1a10*/  LEA.HI.X.SX32 R3, R48, R55.reuse, 0x1, P1 ;  /* 0x0000003730037211 */ /* 0x080fe400008f0eff */
[----:B------:R-:W-:Y:S01]  /*1a20*/  LEA.HI.X.SX32 R7, R18, R55, 0x1, P0 ;  /* 0x0000003712077211 */ /* 0x000fe200000f0eff */
[----:B------:R-:W-:Y:S01]  /*1a30*/  STL [R1+0x1e0], R56 ;  /* 0x0001e03801007387 */ /* 0x000fe20000100800 */
[----:B0-----:R-:W-:-:S03]  /*1a40*/  LEA R4, P0, R24, R0, 0x1 ;  /* 0x0000000018047211 */ /* 0x001fc600078008ff */
[----:B------:R0:W-:Y:S04]  /*1a50*/  STL [R1+0x1dc], R59 ;  /* 0x0001dc3b01007387 */ /* 0x0001e80000100800 */
[----:B------:R1:W-:Y:S04]  /*1a60*/  STL [R1+0x1d8], R66 ;  /* 0x0001d84201007387 */ /* 0x0003e80000100800 */
[----:B0-----:R0:W3:Y:S04]  /*1a70*/  LDG.E.U16 R59, [R2.64] ;  /* 0x00000004023b7981 */ /* 0x0010e8000c1e1500 */
[----:B-1----:R1:W3:Y:S01]  /*1a80*/  LDG.E.U16 R66, [R6.64] ;  /* 0x0000000406427981 */ /* 0x0022e2000c1e1500 */
[----:B------:R-:W-:-:S05]  /*1a90*/  LEA.HI.X.SX32 R5, R24, R55, 0x1, P0 ;  /* 0x0000003718057211 */ /* 0x000fca00000f0eff */
[----:B------:R0:W3:Y:S01]  /*1aa0*/  LDG.E.U16 R70, [R4.64] ;  /* 0x0000000404467981 */ /* 0x0000e2000c1e1500 */
[----:B------:R-:W-:-:S05]  /*1ab0*/  IMAD R38, R45, 0x2, R24 ;  /* 0x000000022d267824 */ /* 0x000fca00078e0218 */
[----:B------:R-:W-:-:S05]  /*1ac0*/  LEA R49, R45, R38, 0x1 ;  /* 0x000000262d317211 */ /* 0x000fca00078e08ff */
[----:B------:R-:W-:-:S05]  /*1ad0*/  IMAD R13, R45, 0x2, R49 ;  /* 0x000000022d0d7824 */ /* 0x000fca00078e0231 */
[----:B------:R-:W-:-:S05]  /*1ae0*/  LEA R25, R45, R13, 0x1 ;  /* 0x0000000d2d197211 */ /* 0x000fca00078e08ff */
[----:B------:R-:W-:-:S05]  /*1af0*/  IMAD R31, R45, 0x2, R25 ;  /* 0x000000022d1f7824 */ /* 0x000fca00078e0219 */
[----:B------:R-:W-:-:S05]  /*1b00*/  LEA R54, R45, R31, 0x1 ;  /* 0x0000001f2d367211 */ /* 0x000fca00078e08ff */
[----:B------:R-:W-:Y:S01]  /*1b10*/  IMAD R14, R45, 0x2, R54 ;  /* 0x000000022d0e7824 */ /* 0x000fe200078e0236 */
[----:B0-----:R-:W-:-:S04]  /*1b20*/  LEA R2, P1, R49, R0, 0x1 ;  /* 0x0000000031027211 */ /* 0x001fc800078208ff */
[----:B------:R-:W-:Y:S02]  /*1b30*/  LEA R26, R45, R14, 0x1 ;  /* 0x0000000e2d1a7211 */ /* 0x000fe400078e08ff */
[----:B------:R-:W-:-:S03]  /*1b40*/  LEA.HI.X.SX32 R3, R49, R55, 0x1, P1 ;  /* 0x0000003731037211 */ /* 0x000fc600008f0eff */
[----:B------:R-:W-:Y:S01]  /*1b50*/  IMAD R32, R45, 0x2, R26 ;  /* 0x000000022d207824 */ /* 0x000fe200078e021a */
[----:B-1----:R-:W-:Y:S01]  /*1b60*/  LEA R6, P0, R13, R0, 0x1 ;  /* 0x000000000d067211 */ /* 0x002fe200078008ff */
[----:B------:R0:W3:Y:S03]  /*1b70*/  LDG.E.U16 R68, [R2.64] ;  /* 0x0000000402447981 */ /* 0x0000e6000c1e1500 */
[----:B------:R-:W-:Y:S02]  /*1b80*/  LEA R58, R45, R32, 0x1 ;  /* 0x000000202d3a7211 */ /* 0x000fe400078e08ff */
[-C--:B------:R-:W-:Y:S01]  /*1b90*/  LEA.HI.X.SX32 R7, R13, R55.reuse, 0x1, P0 ;  /* 0x000000370d077211 */ /* 0x080fe200000f0eff */
[----:B-----5:R-:W-:Y:S01]  /*1ba0*/  STL [R1+0x1d4], R61 ;  /* 0x0001d43d01007387 */ /* 0x020fe20000100800 */
[-C--:B------:R-:W-:Y:S01]  /*1bb0*/  LEA R4, P0, R25, R0.reuse, 0x1 ;  /* 0x0000000019047211 */ /* 0x080fe200078008ff */
[----:B------:R-:W-:Y:S01]  /*1bc0*/  IMAD R15, R45, 0x2, R58 ;  /* 0x000000022d0f7824 */ /* 0x000fe200078e023a */
[----:B0-----:R-:W-:Y:S01]  /*1bd0*/  LEA R2, P1, R54, R0, 0x1 ;  /* 0x0000000036027211 */ /* 0x001fe200078208ff */
[----:B------:R-:W-:Y:S01]  /*1be0*/  STL [R1+0x1d0], R67 ;  /* 0x0001d04301007387 */ /* 0x000fe20000100800 */
[----:B------:R-:W-:-:S03]  /*1bf0*/  LEA.HI.X.SX32 R5, R25, R55, 0x1, P0 ;  /* 0x0000003719057211 */ /* 0x000fc600000f0eff */
[----:B------:R0:W-:Y:S01]  /*1c00*/  STL [R1+0x1cc], R64 ;  /* 0x0001cc4001007387 */ /* 0x0001e20000100800 */
[----:B------:R-:W-:Y:S02]  /*1c10*/  LEA.HI.X.SX32 R3, R54, R55, 0x1, P1 ;  /* 0x0000003736037211 */ /* 0x000fe400008f0eff */
[C---:B------:R-:W-:Y:S01]  /*1c20*/  LEA R19, R45.reuse, R15, 0x1 ;  /* 0x0000000f2d137211 */ /* 0x040fe200078e08ff */
[----:B------:R1:W5:Y:S04]  /*1c30*/  LDG.E.U16 R69, [R4.64] ;  /* 0x0000000404457981 */ /* 0x000368000c1e1500 */
[----:B0-----:R0:W5:Y:S01]  /*1c40*/  LDG.E.U16 R64, [R6.64] ;  /* 0x0000000406407981 */ /* 0x001162000c1e1500 */
[----:B------:R-:W-:Y:S01]  /*1c50*/  IMAD R33, R45, 0x2, R19 ;  /* 0x000000022d217824 */ /* 0x000fe200078e0213 */
[----:B0-----:R-:W-:-:S04]  /*1c60*/  LEA R6, P0, R14, R0, 0x1 ;  /* 0x000000000e067211 */ /* 0x001fc800078008ff */
[----:B------:R-:W-:Y:S02]  /*1c70*/  LEA.HI.X.SX32 R7, R14, R55, 0x1, P0 ;  /* 0x000000370e077211 */ /* 0x000fe400000f0eff */
[----:B-1----:R-:W-:-:S04]  /*1c80*/  LEA R4, P0, R26, R0, 0x1 ;  /* 0x000000001a047211 */ /* 0x002fc800078008ff */
[----:B------:R-:W-:Y:S02]  /*1c90*/  LEA.HI.X.SX32 R5, R26, R55, 0x1, P0 ;  /* 0x000000371a057211 */ /* 0x000fe400000f0eff */
[----:B------:R-:W-:-:S03]  /*1ca0*/  LEA R53, R45, R33, 0x1 ;  /* 0x000000212d357211 */ /* 0x000fc600078e08ff */
[----:B------:R0:W5:Y:S04]  /*1cb0*/  LDG.E.U16 R67, [R4.64] ;  /* 0x0000000404437981 */ /* 0x000168000c1e1500 */
[----:B----4-:R-:W-:Y:S04]  /*1cc0*/  STL [R1+0x1c8], R60 ;  /* 0x0001c83c01007387 */ /* 0x010fe80000100800 */
[----:B--2---:R1:W-:Y:S04]  /*1cd0*/  STL [R1+0x1c4], R62 ;  /* 0x0001c43e01007387 */ /* 0x0043e80000100800 */
[----:B------:R2:W-:Y:S04]  /*1ce0*/  STL [R1+0x1c0], R63 ;  /* 0x0001c03f01007387 */ /* 0x0005e80000100800 */
[----:B-1----:R1:W4:Y:S04]  /*1cf0*/  LDG.E.U16 R62, [R2.64] ;  /* 0x00000004023e7981 */ /* 0x002328000c1e1500 */
[----:B--2---:R2:W4:Y:S01]  /*1d00*/  LDG.E.U16 R63, [R6.64] ;  /* 0x00000004063f7981 */ /* 0x004522000c1e1500 */
[----:B-1----:R-:W-:-:S04]  /*1d10*/  LEA R2, P1, R58, R0, 0x1 ;  /* 0x000000003a027211 */ /* 0x002fc800078208ff */
[----:B------:R-:W-:Y:S02]  /*1d20*/  LEA.HI.X.SX32 R3, R58, R55, 0x1, P1 ;  /* 0x000000373a037211 */ /* 0x000fe400008f0eff */
[----:B--2---:R-:W-:-:S04]  /*1d30*/  LEA R6, P0, R15, R0, 0x1 ;  /* 0x000000000f067211 */ /* 0x004fc800078008ff */
[----:B------:R-:W-:Y:S01]  /*1d40*/  LEA.HI.X.SX32 R7, R15, R55, 0x1, P0 ;  /* 0x000000370f077211 */ /* 0x000fe200000f0eff */
[----:B---3--:R-:W-:Y:S01]  /*1d50*/  STL [R1+0x1bc], R59 ;  /* 0x0001bc3b01007387 */ /* 0x008fe20000100800 */
[----:B0-----:R-:W-:-:S03]  /*1d60*/  LEA R4, P0, R19, R0, 0x1 ;  /* 0x0000000013047211 */ /* 0x001fc600078008ff */
[----:B------:R0:W-:Y:S01]  /*1d70*/  STL [R1+0x1b8], R66 ;  /* 0x0001b84201007387 */ /* 0x0001e20000100800 */
[----:B------:R-:W-:-:S03]  /*1d80*/  LEA.HI.X.SX32 R5, R19, R55, 0x1, P0 ;  /* 0x0000003713057211 */ /* 0x000fc600000f0eff */
[----:B------:R1:W2:Y:S04]  /*1d90*/  LDG.E.U16 R71, [R6.64] ;  /* 0x0000000406477981 */ /* 0x0002a8000c1e1500 */
[----:B0-----:R0:W3:Y:S04]  /*1da0*/  LDG.E.U16 R66, [R2.64] ;  /* 0x0000000402427981 */ /* 0x0010e8000c1e1500 */
[----:B------:R1:W-:Y:S04]  /*1db0*/  STL [R1+0x1b4], R70 ;  /* 0x0001b44601007387 */ /* 0x0003e80000100800 */
[----:B------:R1:W2:Y:S01]  /*1dc0*/  LDG.E.U16 R74, [R4.64] ;  /* 0x00000004044a7981 */ /* 0x0002a2000c1e1500 */
[----:B0-----:R-:W-:-:S04]  /*1dd0*/  LEA R2, P1, R53, R0, 0x1 ;  /* 0x0000000035027211 */ /* 0x001fc800078208ff */
[----:B------:R-:W-:-:S05]  /*1de0*/  LEA.HI.X.SX32 R3, R53, R55, 0x1, P1 ;  /* 0x0000003735037211 */ /* 0x000fca00008f0eff */
[----:B-1----:R0:W2:Y:S01]  /*1df0*/  LDG.E.U16 R70, [R2.64] ;  /* 0x0000000402467981 */ /* 0x0020a2000c1e1500 */
[----:B------:R-:W-:-:S05]  /*1e00*/  IMAD R10, R45, 0x2, R53 ;  /* 0x000000022d0a7824 */ /* 0x000fca00078e0235 */
[----:B------:R-:W-:-:S05]  /*1e10*/  LEA R20, R45, R10, 0x1 ;  /* 0x0000000a2d147211 */ /* 0x000fca00078e08ff */
[----:B------:R-:W-:-:S05]  /*1e20*/  IMAD R34, R45, 0x2, R20 ;  /* 0x000000022d227824 */ /* 0x000fca00078e0214 */
[----:B------:R-:W-:-:S05]  /*1e30*/  LEA R52, R45, R34, 0x1 ;  /* 0x000000222d347211 */ /* 0x000fca00078e08ff */
[----:B------:R-:W-:Y:S01]  /*1e40*/  IMAD R11, R45, 0x2, R52 ;  /* 0x000000022d0b7824 */ /* 0x000fe200078e0234 */
[----:B------:R-:W-:-:S04]  /*1e50*/  LEA R6, P0, R10, R0, 0x1 ;  /* 0x000000000a067211 */ /* 0x000fc800078008ff */
[C---:B------:R-:W-:Y:S02]  /*1e60*/  LEA R21, R45.reuse, R11, 0x1 ;  /* 0x0000000b2d157211 */ /* 0x040fe400078e08ff */
[-C--:B------:R-:W-:Y:S02]  /*1e70*/  LEA.HI.X.SX32 R7, R10, R55.reuse, 0x1, P0 ;  /* 0x000000370a077211 */ /* 0x080fe400000f0eff */
[-C--:B------:R-:W-:Y:S01]  /*1e80*/  LEA R4, P0, R20, R0.reuse, 0x1 ;  /* 0x0000000014047211 */ /* 0x080fe200078008ff */
[C---:B------:R-:W-:Y:S01]  /*1e90*/  IMAD R27, R45.reuse, 0x2, R21 ;  /* 0x000000022d1b7824 */ /* 0x040fe200078e0215 */
[----:B0-----:R-:W-:Y:S01]  /*1ea0*/  LEA R2, P1, R52, R0, 0x1 ;  /* 0x0000000034027211 */ /* 0x001fe200078208ff */
[----:B------:R0:W2:Y:S01]  /*1eb0*/  LDG.E.U16 R73, [R6.64] ;  /* 0x0000000406497981 */ /* 0x0000a2000c1e1500 */
[----:B------:R-:W-:Y:S02]  /*1ec0*/  LEA.HI.X.SX32 R5, R20, R55, 0x1, P0 ;  /* 0x0000003714057211 */ /* 0x000fe400000f0eff */
[----:B------:R-:W-:Y:S01]  /*1ed0*/  LEA R50, R45, R27, 0x1 ;  /* 0x0000001b2d327211 */ /* 0x000fe200078e08ff */
[----:B------:R-:W-:Y:S01]  /*1ee0*/  STL [R1+0x1b0], R68 ;  /* 0x0001b04401007387 */ /* 0x000fe20000100800 */
[----:B------:R-:W-:-:S03]  /*1ef0*/  LEA.HI.X.SX32 R3, R52, R55, 0x1, P1 ;  /* 0x0000003734037211 */ /* 0x000fc600008f0eff */
[----:B------:R1:W2:Y:S01]  /*1f00*/  LDG.E.U16 R72, [R4.64] ;  /* 0x0000000404487981 */ /* 0x0002a2000c1e1500 */
[----:B0-----:R-:W-:Y:S01]  /*1f10*/  LEA R6, P0, R11, R0, 0x1 ;  /* 0x000000000b067211 */ /* 0x001fe200078008ff */
[----:B------:R-:W-:Y:S02]  /*1f20*/  IMAD R12, R45, 0x2, R50 ;  /* 0x000000022d0c7824 */ /* 0x000fe400078e0232 */
[----:B-----5:R-:W-:Y:S01]  /*1f30*/  STL [R1+0x1ac], R64 ;  /* 0x0001ac4001007387 */ /* 0x020fe20000100800 */
[----:B------:R-:W-:-:S03]  /*1f40*/  LEA.HI.X.SX32 R7, R11, R55, 0x1, P0 ;  /* 0x000000370b077211 */ /* 0x000fc600000f0eff */
[----:B------:R0:W-:Y:S01]  /*1f50*/  STL [R1+0x1a8], R69 ;  /* 0x0001a84501007387 */ /* 0x0001e20000100800 */
[----:B-1----:R-:W-:-:S04]  /*1f60*/  LEA R4, P0, R21, R0, 0x1 ;  /* 0x0000000015047211 */ /* 0x002fc800078008ff */
[----:B------:R-:W-:Y:S01]  /*1f70*/  LEA.HI.X.SX32 R5, R21, R55, 0x1, P0 ;  /* 0x0000003715057211 */ /* 0x000fe200000f0eff */
[----:B0-----:R0:W5:Y:S02]  /*1f80*/  LDG.E.U16 R69, [R2.64] ;  /* 0x0000000402457981 */ /* 0x001164000c1e1500 */
[----:B0-----:R-:W-:-:S04]  /*1f90*/  LEA R2, P1, R50, R0, 0x1 ;  /* 0x0000000032027211 */ /* 0x001fc800078208ff */
[----:B------:R-:W-:Y:S01]  /*1fa0*/  LEA.HI.X.SX32 R3, R50, R55, 0x1, P1 ;  /* 0x0000003732037211 */ /* 0x000fe200008f0eff */
[----:B----4-:R-:W-:Y:S04]  /*1fb0*/  STL [R1+0x1a4], R62 ;  /* 0x0001a43e01007387 */ /* 0x010fe80000100800 */
[----:B------:R-:W-:Y:S04]  /*1fc0*/  STL [R1+0x1a0], R63 ;  /* 0x0001a03f01007387 */ /* 0x000fe80000100800 */
[----:B------:R0:W-:Y:S04]  /*1fd0*/  STL [R1+0x19c], R67 ;  /* 0x00019c4301007387 */ /* 0x0001e80000100800 */
[----:B0-----:R0:W4:Y:S02]  /*1fe0*/  LDG.E.U16 R67, [R6.64] ;  /* 0x0000000406437981 */ /* 0x001124000c1e1500 */
[----:B0-----:R-:W-:-:S04]  /*1ff0*/  LEA R6, P0, R12, R0, 0x1 ;  /* 0x000000000c067211 */ /* 0x001fc800078008ff */
[----:B------:R-:W-:Y:S01]  /*2000*/  LEA.HI.X.SX32 R7, R12, R55, 0x1, P0 ;  /* 0x000000370c077211 */ /* 0x000fe200000f0eff */
[----:B---3--:R0:W-:Y:S04]  /*2010*/  STL [R1+0x198], R66 ;  /* 0x0001984201007387 */ /* 0x0081e80000100800 */
[----:B--2---:R1:W-:Y:S04]  /*2020*/  STL [R1+0x194], R71 ;  /* 0x0001944701007387 */ /* 0x0043e80000100800 */
[----:B------:R-:W-:Y:S04]  /*2030*/  STL [R1+0x190], R74 ;  /* 0x0001904a01007387 */ /* 0x000fe80000100800 */
[----:B0-----:R0:W2:Y:S04]  /*2040*/  LDG.E.U16 R66, [R4.64] ;  /* 0x0000000404427981 */ /* 0x0010a8000c1e1500 */
[----:B-1----:R1:W3:Y:S04]  /*2050*/  LDG.E.U16 R71, [R2.64] ;  /* 0x0000000402477981 */ /* 0x0022e8000c1e1500 */
[----:B------:R0:W-:Y:S04]  /*2060*/  STL [R1+0x18c], R70 ;  /* 0x00018c4601007387 */ /* 0x0001e80000100800 */
[----:B0-----:R0:W3:Y:S01]  /*2070*/  LDG.E.U16 R70, [R6.64] ;  /* 0x0000000406467981 */ /* 0x0010e2000c1e1500 */
[----:B------:R-:W-:-:S05]  /*2080*/  LEA R22, R45, R12, 0x1 ;  /* 0x0000000c2d167211 */ /* 0x000fca00078e08ff */
[----:B------:R-:W-:-:S05]  /*2090*/  IMAD R28, R45, 0x2, R22 ;  /* 0x000000022d1c7824 */ /* 0x000fca00078e0216 */
[----:B------:R-:W-:-:S05]  /*20a0*/  LEA R8, R45, R28, 0x1 ;  /* 0x0000001c2d087211 */ /* 0x000fca00078e08ff */
[----:B------:R-:W-:-:S05]  /*20b0*/  IMAD R9, R45, 0x2, R8 ;  /* 0x000000022d097824 */ /* 0x000fca00078e0208 */
[----:B------:R-:W-:-:S05]  /*20c0*/  LEA R65, R45, R9, 0x1 ;  /* 0x000000092d417211 */ /* 0x000fca00078e08ff */
[----:B------:R-:W-:Y:S01]  /*20d0*/  IMAD R29, R45, 0x2, R65 ;  /* 0x000000022d1d7824 */ /* 0x000fe200078e0241 */
[----:B------:R-:W-:-:S04]  /*20e0*/  LEA R4, P0, R22, R0, 0x1 ;  /* 0x0000000016047211 */ /* 0x000fc800078008ff */
[----:B------:R-:W-:Y:S02]  /*20f0*/  LEA R46, R45, R29, 0x1 ;  /* 0x0000001d2d2e7211 */ /* 0x000fe400078e08ff */
[----:B-1----:R-:W-:-:S03]  /*2100*/  LEA R2, P1, R8, R0, 0x1 ;  /* 0x0000000008027211 */ /* 0x002fc600078208ff */
[----:B------:R-:W-:Y:S01]  /*2110*/  IMAD R47, R45, 0x2, R46 ;  /* 0x000000022d2f7824 */ /* 0x000fe200078e022e */
[-C--:B------:R-:W-:Y:S02]  /*2120*/  LEA.HI.X.SX32 R5, R22, R55.reuse, 0x1, P0 ;  /* 0x0000003716057211 */ /* 0x080fe400000f0eff */
[----:B------:R-:W-:Y:S02]  /*2130*/  LEA.HI.X.SX32 R3, R8, R55, 0x1, P1 ;  /* 0x0000003708037211 */ /* 0x000fe400008f0eff */
[-C--:B0-----:R-:W-:Y:S01]  /*2140*/  LEA R6, P0, R9, R0.reuse, 0x1 ;  /* 0x0000000009067211 */ /* 0x081fe200078008ff */
[----:B------:R0:W3:Y:S01]  /*2150*/  LDG.E.U16 R75, [R4.64] ;  /* 0x00000004044b7981 */ /* 0x0000e2000c1e1500 */
[----:B------:R-:W-:Y:S02]  /*2160*/  LEA R16, R45, R47, 0x1 ;  /* 0x0000002f2d107211 */ /* 0x000fe400078e08ff */
[----:B------:R-:W-:Y:S01]  /*2170*/  LEA.HI.X.SX32 R7, R9, R55, 0x1, P0 ;  /* 0x0000003709077211 */ /* 0x000fe200000f0eff */
[----:B------:R1:W3:Y:S02]  /*2180*/  LDG.E.U16 R74, [R2.64] ;  /* 0x00000004024a7981 */ /* 0x0002e4000c1e1500 */
[----:B------:R-:W-:Y:S01]  /*2190*/  IMAD R30, R45, 0x2, R16 ;  /* 0x000000022d1e7824 */ /* 0x000fe200078e0210 */
[-C--:B0-----:R-:W-:Y:S01]  /*21a0*/  LEA R4, P0, R65, R0.reuse, 0x1 ;  /* 0x0000000041047211 */ /* 0x081fe200078008ff */
[----:B------:R0:W-:Y:S01]  /*21b0*/  STL [R1+0x188], R73 ;  /* 0x0001884901007387 */ /* 0x0001e20000100800 */
[----:B-1----:R-:W-:-:S02]  /*21c0*/  LEA R2, P1, R46, R0, 0x1 ;  /* 0x000000002e027211 */ /* 0x002fc400078208ff */
[-C--:B------:R-:W-:Y:S02]  /*21d0*/  LEA.HI.X.SX32 R5, R65, R55.reuse, 0x1, P0 ;  /* 0x0000003741057211 */ /* 0x080fe400000f0eff */
[----:B------:R-:W-:Y:S01]  /*21e0*/  LEA.HI.X.SX32 R3, R46, R55, 0x1, P1 ;  /* 0x000000372e037211 */ /* 0x000fe200008f0eff */
[----:B0-----:R0:W3:Y:S01]  /*21f0*/  LDG.E.U16 R73, [R6.64] ;  /* 0x0000000406497981 */ /* 0x0010e2000c1e1500 */
[----:B------:R-:W-:-:S03]  /*2200*/  LEA R57, R45, R30, 0x1 ;  /* 0x0000001e2d397211 */ /* 0x000fc600078e08ff */
[----:B------:R1:W-:Y:S01]  /*2210*/  STL [R1+0x184], R72 ;  /* 0x0001844801007387 */ /* 0x0003e20000100800 */
[----:B0-----:R-:W-:-:S03]  /*2220*/  LEA R6, P0, R47, R0, 0x1 ;  /* 0x000000002f067211 */ /* 0x001fc600078008ff */
[----:B-----5:R0:W-:Y:S01]  /*2230*/  STL [R1+0x180], R69 ;  /* 0x0001804501007387 */ /* 0x0201e20000100800 */
[----:B------:R-:W-:-:S05]  /*2240*/  LEA.HI.X.SX32 R7, R47, R55, 0x1, P0 ;  /* 0x000000372f077211 */ /* 0x000fca00000f0eff */
[----:B-1----:R1:W5:Y:S04]  /*2250*/  LDG.E.U16 R72, [R6.64] ;  /* 0x0000000406487981 */ /* 0x002368000c1e1500 */
[----:B0-----:R0:W5:Y:S02]  /*2260*/  LDG.E.U16 R69, [R4.64] ;  /* 0x0000000404457981 */ /* 0x001164000c1e1500 */
[----:B0-----:R-:W-:-:S04]  /*2270*/  LEA R4, P0, R16, R0, 0x1 ;  /* 0x0000000010047211 */ /* 0x001fc800078008ff */
[----:B------:R-:W-:Y:S01]  /*2280*/  LEA.HI.X.SX32 R5, R16, R55, 0x1, P0 ;  /* 0x0000003710057211 */ /* 0x000fe200000f0eff */
[----:B----4-:R0:W-:Y:S04]  /*2290*/  STL [R1+0x17c], R67 ;  /* 0x00017c4301007387 */ /* 0x0101e80000100800 */
[----:B0-----:R0:W4:Y:S02]  /*22a0*/  LDG.E.U16 R67, [R2.64] ;  /* 0x0000000402437981 */ /* 0x001124000c1e1500 */
[----:B0-----:R-:W-:-:S04]  /*22b0*/  LEA R2, P1, R57, R0, 0x1 ;  /* 0x0000000039027211 */ /* 0x001fc800078208ff */
[----:B------:R-:W-:Y:S01]  /*22c0*/  LEA.HI.X.SX32 R3, R57, R55, 0x1, P1 ;  /* 0x0000003739037211 */ /* 0x000fe200008f0eff */
[----:B--2---:R-:W-:Y:S04]  /*22d0*/  STL [R1+0x178], R66 ;  /* 0x0001784201007387 */ /* 0x004fe80000100800 */
[----:B---3--:R0:W-:Y:S04]  /*22e0*/  STL [R1+0x174], R71 ;  /* 0x0001744701007387 */ /* 0x0081e80000100800 */
[----:B0-----:R0:W2:Y:S04]  /*22f0*/  LDG.E.U16 R71, [R4.64] ;  /* 0x0000000404477981 */ /* 0x0010a8000c1e1500 */
[----:B------:R3:W-:Y:S04]  /*2300*/  STL [R1+0x170], R70 ;  /* 0x0001704601007387 */ /* 0x0007e80000100800 */
[----:B---3--:R3:W2:Y:S01]  /*2310*/  LDG.E.U16 R70, [R2.64] ;  /* 0x0000000402467981 */ /* 0x0086a2000c1e1500 */
[----:B------:R-:W-:-:S05]  /*2320*/  IMAD R51, R45, 0x2, R57 ;  /* 0x000000022d337824 */ /* 0x000fca00078e0239 */
[----:B------:R-:W-:Y:S02]  /*2330*/  LEA R17, R45, R51, 0x1 ;  /* 0x000000332d117211 */ /* 0x000fe400078e08ff */
[----:B-1----:R-:W-:-:S03]  /*2340*/  LEA R6, P0, R51, R0, 0x1 ;  /* 0x0000000033067211 */ /* 0x002fc600078008ff */
[----:B------:R-:W-:Y:S01]  /*2350*/  IMAD R23, R45, 0x2, R17 ;  /* 0x000000022d177824 */ /* 0x000fe200078e0211 */
[----:B------:R-:W-:-:S04]  /*2360*/  LEA.HI.X.SX32 R7, R51, R55, 0x1, P0 ;  /* 0x0000003733077211 */ /* 0x000fc800000f0eff */
[----:B------:R-:W-:Y:S01]  /*2370*/  LEA R56, R45, R23, 0x1 ;  /* 0x000000172d387211 */ /* 0x000fe200078e08ff */
[----:B------:R1:W2:Y:S01]  /*2380*/  LDG.E.U16 R79, [R6.64] ;  /* 0x00000004064f7981 */ /* 0x0002a2000c1e1500 */
[CC--:B0-----:R-:W-:Y:S02]  /*2390*/  LEA R4, P0, R17.reuse, R0.reuse, 0x1 ;  /* 0x0000000011047211 */ /* 0x0c1fe400078008ff */
[C---:B---3--:R-:W-:Y:S02]  /*23a0*/  LEA R2, P1, R56.reuse, R0, 0x1 ;  /* 0x0000000038027211 */ /* 0x048fe400078208ff */
[-C--:B------:R-:W-:Y:S02]  /*23b0*/  LEA.HI.X.SX32 R5, R17, R55.reuse, 0x1, P0 ;  /* 0x0000003711057211 */ /* 0x080fe400000f0eff */
[----:B------:R-:W-:-:S03]  /*23c0*/  LEA.HI.X.SX32 R3, R56, R55, 0x1, P1 ;  /* 0x0000003738037211 */ /* 0x000fc600008f0eff */
[----:B------:R0:W3:Y:S04]  /*23d0*/  LDG.E.U16 R78, [R4.64] ;  /* 0x00000004044e7981 */ /* 0x0000e8000c1e1500 */
[----:B------:R0:W3:Y:S01]  /*23e0*/  LDG.E.U16 R77, [R2.64] ;  /* 0x00000004024d7981 */ /* 0x0000e2000c1e1500 */
[----:B------:R-:W-:-:S05]  /*23f0*/  IMAD R48, R45, 0x2, R56 ;  /* 0x000000022d307824 */ /* 0x000fca00078e0238 */
[----:B------:R-:W-:-:S05]  /*2400*/  LEA R18, R45, R48, 0x1 ;  /* 0x000000302d127211 */ /* 0x000fca00078e08ff */
[----:B------:R-:W-:Y:S01]  /*2410*/  IMAD R24, R45, 0x2, R18 ;  /* 0x000000022d187824 */ /* 0x000fe200078e0212 */
[----:B-1----:R-:W-:-:S04]  /*2420*/  LEA R6, P0, R48, R0, 0x1 ;  /* 0x0000000030067211 */ /* 0x002fc800078008ff */
[C---:B------:R-:W-:Y:S02]  /*2430*/  LEA R61, R45.reuse, R24, 0x1 ;  /* 0x000000182d3d7211 */ /* 0x040fe400078e08ff */
[-C--:B------:R-:W-:Y:S02]  /*2440*/  LEA.HI.X.SX32 R7, R48, R55.reuse, 0x1, P0 ;  /* 0x0000003730077211 */ /* 0x080fe400000f0eff */
[CC--:B0-----:R-:W-:Y:S01]  /*2450*/  LEA R4, P0, R18.reuse, R0.reuse, 0x1 ;  /* 0x0000000012047211 */ /* 0x0c1fe200078008ff */
[----:B------:R-:W-:Y:S01]  /*2460*/  IMAD R49, R45, 0x2, R61 ;  /* 0x000000022d317824 */ /* 0x000fe200078e023d */
[----:B------:R-:W-:Y:S01]  /*2470*/  LEA R2, P1, R61, R0, 0x1 ;  /* 0x000000003d027211 */ /* 0x000fe200078208ff */
[----:B------:R0:W3:Y:S01]  /*2480*/  LDG.E.U16 R76, [R6.64] ;  /* 0x00000004064c7981 */ /* 0x0000e2000c1e1500 */
[----:B------:R-:W-:-:S03]  /*2490*/  LEA.HI.X.SX32 R5, R18, R55, 0x1, P0 ;  /* 0x0000003712057211 */ /* 0x000fc600000f0eff */
[----:B------:R1:W-:Y:S01]  /*24a0*/  STL [R1+0x16c], R75 ;  /* 0x00016c4b01007387 */ /* 0x0003e20000100800 */
[----:B------:R-:W-:-:S03]  /*24b0*/  LEA.HI.X.SX32 R3, R61, R55, 0x1, P1 ;  /* 0x000000373d037211 */ /* 0x000fc600008f0eff */
[----:B------:R-:W-:Y:S01]  /*24c0*/  STL [R1+0x168], R74 ;  /* 0x0001684a01007387 */ /* 0x000fe20000100800 */
[----:B0-----:R-:W-:-:S03]  /*24d0*/  LEA R6, P0, R49, R0, 0x1 ;  /* 0x0000000031067211 */ /* 0x001fc600078008ff */
[----:B------:R0:W-:Y:S01]  /*24e0*/  STL [R1+0x164], R73 ;  /* 0x0001644901007387 */ /* 0x0001e20000100800 */
[----:B------:R-:W-:-:S03]  /*24f0*/  LEA.HI.X.SX32 R7, R49, R55, 0x1, P0 ;  /* 0x0000003731077211 */ /* 0x000fc600000f0eff */
[----:B-1----:R1:W3:Y:S04]  /*2500*/  LDG.E.U16 R75, [R4.64] ;  /* 0x00000004044b7981 */ /* 0x0022e8000c1e1500 */
[----:B-----5:R-:W-:Y:S04]  /*2510*/  STL [R1+0x160], R69 ;  /* 0x0001604501007387 */ /* 0x020fe80000100800 */
[----:B0-----:R0:W5:Y:S04]  /*2520*/  LDG.E.U16 R73, [R2.64] ;  /* 0x0000000402497981 */ /* 0x001168000c1e1500 */
[----:B----4-:R-:W-:Y:S04]  /*2530*/  STL [R1+0x15c], R67 ;  /* 0x00015c4301007387 */ /* 0x010fe80000100800 */
[----:B------:R-:W-:Y:S04]  /*2540*/  STL [R1+0x158], R72 ;  /* 0x0001584801007387 */ /* 0x000fe80000100800 */
[----:B--2---:R-:W-:Y:S04]  /*2550*/  STL [R1+0x154], R71 ;  /* 0x0001544701007387 */ /* 0x004fe80000100800 */
[----:B------:R2:W-:Y:S04]  /*2560*/  STL [R1+0x150], R70 ;  /* 0x0001504601007387 */ /* 0x0005e80000100800 */
[----:B--2---:R2:W4:Y:S01]  /*2570*/  LDG.E.U16 R70, [R6.64] ;  /* 0x0000000406467981 */ /* 0x004522000c1e1500 */
[----:B------:R-:W-:-:S05]  /*2580*/  LEA R13, R45, R49, 0x1 ;  /* 0x000000312d0d7211 */ /* 0x000fca00078e08ff */
[----:B------:R-:W-:-:S05]  /*2590*/  IMAD R25, R45, 0x2, R13 ;  /* 0x000000022d197824 */ /* 0x000fca00078e020d */
[----:B------:R-:W-:-:S05]  /*25a0*/  LEA R60, R45, R25, 0x1 ;  /* 0x000000192d3c7211 */ /* 0x000fca00078e08ff */
[----:B------:R-:W-:Y:S01]  /*25b0*/  IMAD R54, R45, 0x2, R60 ;  /* 0x000000022d367824 */ /* 0x000fe200078e023c */
[----:B-1----:R-:W-:-:S04]  /*25c0*/  LEA R4, P0, R13, R0, 0x1 ;  /* 0x000000000d047211 */ /* 0x002fc800078008ff */
[----:B------:R-:W-:Y:S02]  /*25d0*/  LEA R14, R45, R54, 0x1 ;  /* 0x000000362d0e7211 */ /* 0x000fe400078e08ff */
[----:B0-----:R-:W-:-:S03]  /*25e0*/  LEA R2, P1, R60, R0, 0x1 ;  /* 0x000000003c027211 */ /* 0x001fc600078208ff */
[----:B------:R-:W-:Y:S01]  /*25f0*/  IMAD R26, R45, 0x2, R14 ;  /* 0x000000022d1a7824 */ /* 0x000fe200078e020e */
[-C--:B------:R-:W-:Y:S02]  /*2600*/  LEA.HI.X.SX32 R5, R13, R55.reuse, 0x1, P0 ;  /* 0x000000370d057211 */ /* 0x080fe400000f0eff */
[-C--:B------:R-:W-:Y:S02]  /*2610*/  LEA.HI.X.SX32 R3, R60, R55.reuse, 0x1, P1 ;  /* 0x000000373c037211 */ /* 0x080fe400008f0eff */
[C---:B--2---:R-:W-:Y:S01]  /*2620*/  LEA R6, P0, R54.reuse, R0, 0x1 ;  /* 0x0000000036067211 */ /* 0x044fe200078008ff */
[----:B------:R0:W2:Y:S01]  /*2630*/  LDG.E.U16 R71, [R4.64] ;  /* 0x0000000404477981 */ /* 0x0000a2000c1e1500 */
[----:B------:R-:W-:Y:S02]  /*2640*/  LEA R59, R45, R26, 0x1 ;  /* 0x0000001a2d3b7211 */ /* 0x000fe400078e08ff */
[----:B------:R-:W-:Y:S01]  /*2650*/  LEA.HI.X.SX32 R7, R54, R55, 0x1, P0 ;  /* 0x0000003736077211 */ /* 0x000fe200000f0eff */
[----:B------:R1:W2:Y:S01]  /*2660*/  LDG.E.U16 R80, [R2.64] ;  /* 0x0000000402507981 */ /* 0x0002a2000c1e1500 */
[----:B0-----:R-:W-:-:S02]  /*2670*/  LEA R4, P0, R14, R0, 0x1 ;  /* 0x000000000e047211 */ /* 0x001fc400078008ff */
[C---:B-1----:R-:W-:Y:S02]  /*2680*/  LEA R2, P1, R59.reuse, R0, 0x1 ;  /* 0x000000003b027211 */ /* 0x042fe400078208ff */
[-C--:B------:R-:W-:Y:S02]  /*2690*/  LEA.HI.X.SX32 R5, R14, R55.reuse, 0x1, P0 ;  /* 0x000000370e057211 */ /* 0x080fe400000f0eff */
[----:B------:R-:W-:Y:S01]  /*26a0*/  LEA.HI.X.SX32 R3, R59, R55, 0x1, P1 ;  /* 0x000000373b037211 */ /* 0x000fe200008f0eff */
[----:B------:R0:W-:Y:S04]  /*26b0*/  STL [R1+0x14c], R79 ;  /* 0x00014c4f01007387 */ /* 0x0001e80000100800 */
[----:B---3--:R1:W-:Y:S04]  /*26c0*/  STL [R1+0x148], R78 ;  /* 0x0001484e01007387 */ /* 0x0083e80000100800 */
[----:B------:R3:W-:Y:S04]  /*26d0*/  STL [R1+0x144], R77 ;  /* 0x0001444d01007387 */ /* 0x0007e80000100800 */
[----:B0-----:R0:W2:Y:S04]  /*26e0*/  LDG.E.U16 R79, [R6.64] ;  /* 0x00000004064f7981 */ /* 0x0010a8000c1e1500 */
[----:B-1----:R1:W2:Y:S04]  /*26f0*/  LDG.E.U16 R78, [R4.64] ;  /* 0x00000004044e7981 */ /* 0x0022a8000c1e1500 */
[----:B---3--:R3:W2:Y:S01]  /*2700*/  LDG.E.U16 R77, [R2.64] ;  /* 0x00000004024d7981 */ /* 0x0086a2000c1e1500 */
[----:B------:R-:W-:-:S05]  /*2710*/  IMAD R58, R45, 0x2, R59 ;  /* 0x000000022d3a7824 */ /* 0x000fca00078e023b */
[----:B------:R-:W-:-:S05]  /*2720*/  LEA R15, R45, R58, 0x1 ;  /* 0x0000003a2d0f7211 */ /* 0x000fca00078e08ff */
[----:B------:R-:W-:Y:S01]  /*2730*/  IMAD R19, R45, 0x2, R15 ;  /* 0x000000022d137824 */ /* 0x000fe200078e020f */
[----:B0-----:R-:W-:-:S04]  /*2740*/  LEA R6, P0, R58, R0, 0x1 ;  /* 0x000000003a067211 */ /* 0x001fc800078008ff */
[----:B------:R-:W-:Y:S02]  /*2750*/  LEA R68, R45, R19, 0x1 ;  /* 0x000000132d447211 */ /* 0x000fe400078e08ff */
[-C--:B------:R-:W-:Y:S02]  /*2760*/  LEA.HI.X.SX32 R7, R58, R55.reuse, 0x1, P0 ;  /* 0x000000373a077211 */ /* 0x080fe400000f0eff */
[-C--:B-1----:R-:W-:Y:S01]  /*2770*/  LEA R4, P0, R15, R0.reuse, 0x1 ;  /* 0x000000000f047211 */ /* 0x082fe200078008ff */
[----:B------:R-:W-:Y:S01]  /*2780*/  IMAD R64, R45, 0x2, R68 ;  /* 0x000000022d407824 */ /* 0x000fe200078e0244 */
[----:B------:R0:W-:Y:S01]  /*2790*/  STL [R1+0x140], R76 ;  /* 0x0001404c01007387 */ /* 0x0001e20000100800 */
[CC--:B---3--:R-:W-:Y:S02]  /*27a0*/  LEA R2, P1, R68.reuse, R0.reuse, 0x1 ;  /* 0x0000000044027211 */ /* 0x0c8fe400078208ff */
[-C--:B------:R-:W-:Y:S02]  /*27b0*/  LEA.HI.X.SX32 R5, R15, R55.reuse, 0x1, P0 ;  /* 0x000000370f057211 */ /* 0x080fe400000f0eff */
[----:B------:R-:W-:Y:S01]  /*27c0*/  LEA.HI.X.SX32 R3, R68, R55, 0x1, P1 ;  /* 0x0000003744037211 */ /* 0x000fe200008f0eff */
[----:B0-----:R0:W3:Y:S04]  /*27d0*/  LDG.E.U16 R76, [R6.64] ;  /* 0x00000004064c7981 */ /* 0x0010e8000c1e1500 */
[----:B------:R1:W-:Y:S01]  /*27e0*/  STL [R1+0x13c], R75 ;  /* 0x00013c4b01007387 */ /* 0x0003e20000100800 */
[----:B0-----:R-:W-:-:S03]  /*27f0*/  LEA R6, P0, R64, R0, 0x1 ;  /* 0x0000000040067211 */ /* 0x001fc600078008ff */
[----:B-----5:R-:W-:Y:S01]  /*2800*/  STL [R1+0x138], R73 ;  /* 0x0001384901007387 */ /* 0x020fe20000100800 */
[----:B------:R-:W-:-:S03]  /*2810*/  LEA.HI.X.SX32 R7, R64, R55, 0x1, P0 ;  /* 0x0000003740077211 */ /* 0x000fc600000f0eff */
[----:B-1----:R0:W3:Y:S04]  /*2820*/  LDG.E.U16 R75, [R4.64] ;  /* 0x00000004044b7981 */ /* 0x0020e8000c1e1500 */
[----:B------:R1:W3:Y:S04]  /*2830*/  LDG.E.U16 R68, [R6.64] ;  /* 0x0000000406447981 */ /* 0x0002e8000c1e1500 */
[----:B----4-:R4:W-:Y:S04]  /*2840*/  STL [R1+0x134], R70 ;  /* 0x0001344601007387 */ /* 0x0109e80000100800 */
[----:B----4-:R4:W5:Y:S01]  /*2850*/  LDG.E.U16 R70, [R2.64] ;  /* 0x0000000402467981 */ /* 0x010962000c1e1500 */
[----:B------:R-:W-:-:S05]  /*2860*/  LEA R10, R45, R64, 0x1 ;  /* 0x000000402d0a7211 */ /* 0x000fca00078e08ff */
[----:B------:R-:W-:-:S05]  /*2870*/  IMAD R20, R45, 0x2, R10 ;  /* 0x000000022d147824 */ /* 0x000fca00078e020a */
[----:B------:R-:W-:Y:S02]  /*2880*/  LEA R62, R45, R20, 0x1 ;  /* 0x000000142d3e7211 */ /* 0x000fe400078e08ff */
[----:B0-----:R-:W-:-:S03]  /*2890*/  LEA R4, P0, R10, R0, 0x1 ;  /* 0x000000000a047211 */ /* 0x001fc600078008ff */
[----:B------:R-:W-:Y:S01]  /*28a0*/  IMAD R63, R45, 0x2, R62 ;  /* 0x000000022d3f7824 */ /* 0x000fe200078e023e */
[----:B------:R-:W-:-:S04]  /*28b0*/  LEA.HI.X.SX32 R5, R10, R55, 0x1, P0 ;  /* 0x000000370a057211 */ /* 0x000fc800000f0eff */
[-C--:B-1----:R-:W-:Y:S01]  /*28c0*/  LEA R6, P0, R63, R0.reuse, 0x1 ;  /* 0x000000003f067211 */ /* 0x082fe200078008ff */
[----:B------:R0:W5:Y:S01]  /*28d0*/  LDG.E.U16 R93, [R4.64] ;  /* 0x00000004045d7981 */ /* 0x000162000c1e1500 */
[----:B------:R-:W-:Y:S02]  /*28e0*/  LEA R11, R45, R63, 0x1 ;  /* 0x0000003f2d0b7211 */ /* 0x000fe400078e08ff */
[CC--:B----4-:R-:W-:Y:S02]  /*28f0*/  LEA R2, P1, R62.reuse, R0.reuse, 0x1 ;  /* 0x000000003e027211 */ /* 0x0d0fe400078208ff */
[-C--:B------:R-:W-:Y:S01]  /*2900*/  LEA.HI.X.SX32 R7, R63, R55.reuse, 0x1, P0 ;  /* 0x000000373f077211 */ /* 0x080fe200000f0eff */
[----:B--2---:R-:W-:Y:S01]  /*2910*/  STL [R1+0x130], R71 ;  /* 0x0001304701007387 */ /* 0x004fe20000100800 */
[-C--:B------:R-:W-:Y:S02]  /*2920*/  LEA.HI.X.SX32 R3, R62, R55.reuse, 0x1, P1 ;  /* 0x000000373e037211 */ /* 0x080fe400008f0eff */
[----:B0-----:R-:W-:Y:S01]  /*2930*/  LEA R4, P0, R11, R0, 0x1 ;  /* 0x000000000b047211 */ /* 0x001fe200078008ff */
[----:B------:R-:W-:Y:S01]  /*2940*/  IMAD R21, R45, 0x2, R11 ;  /* 0x000000022d157824 */ /* 0x000fe200078e020b */
[----:B------:R-:W-:Y:S02]  /*2950*/  STL [R1+0x12c], R80 ;  /* 0x00012c5001007387 */ /* 0x000fe40000100800 */
[----:B------:R-:W-:-:S02]  /*2960*/  LEA.HI.X.SX32 R5, R11, R55, 0x1, P0 ;  /* 0x000000370b057211 */ /* 0x000fc400000f0eff */
[----:B------:R0:W2:Y:S01]  /*2970*/  LDG.E.U16 R64, [R2.64] ;  /* 0x0000000402407981 */ /* 0x0000a2000c1e1500 */
[----:B------:R-:W-:-:S03]  /*2980*/  LEA R53, R45, R21, 0x1 ;  /* 0x000000152d357211 */ /* 0x000fc600078e08ff */
[----:B------:R1:W4:Y:S02]  /*2990*/  LDG.E.U16 R89, [R4.64] ;  /* 0x0000000404597981 */ /* 0x000324000c1e1500 */
[----:B------:R-:W-:Y:S02]  /*29a0*/  IMAD R52, R45, 0x2, R53 ;  /* 0x000000022d347824 */ /* 0x000fe400078e0235 */
[----:B------:R-:W-:Y:S04]  /*29b0*/  STL [R1+0x128], R79 ;  /* 0x0001284f01007387 */ /* 0x000fe80000100800 */
[----:B------:R-:W-:Y:S04]  /*29c0*/  STL [R1+0x124], R78 ;  /* 0x0001244e01007387 */ /* 0x000fe80000100800 */
[----:B------:R0:W-:Y:S04]  /*29d0*/  STL [R1+0x120], R77 ;  /* 0x0001204d01007387 */ /* 0x0001e80000100800 */
[----:B0-----:R0:W4:Y:S01]  /*29e0*/  LDG.E.U16 R77, [R6.64] ;  /* 0x00000004064d7981 */ /* 0x001122000c1e1500 */
[----:B------:R-:W-:-:S02]  /*29f0*/  LEA R2, P1, R53, R0, 0x1 ;  /* 0x0000000035027211 */ /* 0x000fc400078208ff */
[----:B------:R-:W-:Y:S02]  /*2a00*/  LEA R12, R45, R52, 0x1 ;  /* 0x000000342d0c7211 */ /* 0x000fe400078e08ff */
[-C--:B------:R-:W-:Y:S02]  /*2a10*/  LEA.HI.X.SX32 R3, R53, R55.reuse, 0x1, P1 ;  /* 0x0000003735037211 */ /* 0x080fe400008f0eff */
[C---:B0-----:R-:W-:Y:S01]  /*2a20*/  LEA R6, P0, R52.reuse, R0, 0x1 ;  /* 0x0000000034067211 */ /* 0x041fe200078008ff */
[C---:B------:R-:W-:Y:S02]  /*2a30*/  IMAD R22, R45.reuse, 0x2, R12 ;  /* 0x000000022d167824 */ /* 0x040fe400078e020c */
[----:B------:R0:W4:Y:S01]  /*2a40*/  LDG.E.U16 R79, [R2.64] ;  /* 0x00000004024f7981 */ /* 0x000122000c1e1500 */
[----:B------:R-:W-:Y:S02]  /*2a50*/  LEA.HI.X.SX32 R7, R52, R55, 0x1, P0 ;  /* 0x0000003734077211 */ /* 0x000fe400000f0eff */
[----:B------:R-:W-:-:S03]  /*2a60*/  LEA R8, R45, R22, 0x1 ;  /* 0x000000162d087211 */ /* 0x000fc600078e08ff */
[----:B------:R3:W4:Y:S02]  /*2a70*/  LDG.E.U16 R78, [R6.64] ;  /* 0x00000004064e7981 */ /* 0x000724000c1e1500 */
[----:B------:R-:W-:Y:S01]  /*2a80*/  IMAD R9, R45, 0x2, R8 ;  /* 0x000000022d097824 */ /* 0x000fe200078e0208 */
[----:B-1----:R-:W-:-:S04]  /*2a90*/  LEA R4, P0, R12, R0, 0x1 ;  /* 0x000000000c047211 */ /* 0x002fc800078008ff */
[----:B------:R-:W-:Y:S02]  /*2aa0*/  LEA R50, R45, R9, 0x1 ;  /* 0x000000092d327211 */ /* 0x000fe400078e08ff */
[----:B0-----:R-:W-:-:S03]  /*2ab0*/  LEA R2, P1, R8, R0, 0x1 ;  /* 0x0000000008027211 */ /* 0x001fc600078208ff */
[----:B------:R-:W-:Y:S01]  /*2ac0*/  IMAD R103, R45, 0x2, R50 ;  /* 0x000000022d677824 */ /* 0x000fe200078e0232 */
[-C--:B------:R-:W-:Y:S02]  /*2ad0*/  LEA.HI.X.SX32 R5, R12, R55.reuse, 0x1, P0 ;  /* 0x000000370c057211 */ /* 0x080fe400000f0eff */
[----:B------:R-:W-:Y:S01]  /*2ae0*/  LEA.HI.X.SX32 R3, R8, R55, 0x1, P1 ;  /* 0x0000003708037211 */ /* 0x000fe200008f0eff */
[----:B---3--:R-:W-:Y:S01]  /*2af0*/  STL [R1+0x11c], R76 ;  /* 0x00011c4c01007387 */ /* 0x008fe20000100800 */
[----:B------:R-:W-:Y:S02]  /*2b00*/  LEA R8, P0, R9, R0, 0x1 ;  /* 0x0000000009087211 */ /* 0x000fe400078008ff */
[----:B------:R-:W-:Y:S01]  /*2b10*/  LEA R46, R45, R103, 0x1 ;  /* 0x000000672d2e7211 */ /* 0x000fe200078e08ff */
[----:B------:R0:W-:Y:S01]  /*2b20*/  STL [R1+0x118], R75 ;  /* 0x0001184b01007387 */ /* 0x0001e20000100800 */
[----:B------:R-:W-:-:S05]  /*2b30*/  LEA.HI.X.SX32 R9, R9, R55, 0x1, P0 ;  /* 0x0000003709097211 */ /* 0x000fca00000f0eff */
[----:B------:R-:W3:Y:S04]  /*2b40*/  LDG.E.U16 R6, [R8.64] ;  /* 0x0000000408067981 */ /* 0x000ee8000c1e1500 */
[----:B0-----:R0:W3:Y:S02]  /*2b50*/  LDG.E.U16 R75, [R4.64] ;  /* 0x00000004044b7981 */ /* 0x0010e4000c1e1500 */
[----:B0-----:R-:W-:-:S04]  /*2b60*/  LEA R4, P0, R50, R0, 0x1 ;  /* 0x0000000032047211 */ /* 0x001fc800078008ff */
[----:B------:R-:W-:-:S05]  /*2b70*/  LEA.HI.X.SX32 R5, R50, R55, 0x1, P0 ;  /* 0x0000003732057211 */ /* 0x000fca00000f0eff */
[----:B------:R0:W3:Y:S04]  /*2b80*/  LDG.E.U16 R104, [R4.64] ;  /* 0x0000000404687981 */ /* 0x0000e8000c1e1500 */
[----:B-----5:R-:W-:Y:S04]  /*2b90*/  STL [R1+0x114], R70 ;  /* 0x0001144601007387 */ /* 0x020fe80000100800 */
[----:B------:R1:W-:Y:S04]  /*2ba0*/  STL [R1+0x110], R68 ;  /* 0x0001104401007387 */ /* 0x0003e80000100800 */
[----:B-1----:R1:W5:Y:S02]  /*2bb0*/  LDG.E.U16 R68, [R2.64] ;  /* 0x0000000402447981 */ /* 0x002364000c1e1500 */
[----:B-1----:R-:W-:-:S04]  /*2bc0*/  LEA R2, P1, R46, R0, 0x1 ;  /* 0x000000002e027211 */ /* 0x002fc800078208ff */
[----:B------:R-:W-:-:S05]  /*2bd0*/  LEA.HI.X.SX32 R3, R46, R55, 0x1, P1 ;  /* 0x000000372e037211 */ /* 0x000fca00008f0eff */
[----:B------:R1:W5:Y:S01]  /*2be0*/  LDG.E.U16 R98, [R2.64] ;  /* 0x0000000402627981 */ /* 0x000362000c1e1500 */
[----:B------:R-:W-:-:S05]  /*2bf0*/  IMAD R47, R45, 0x2, R46 ;  /* 0x000000022d2f7824 */ /* 0x000fca00078e022e */
[-C--:B------:R-:W-:Y:S02]  /*2c00*/  LEA R46, P0, R47, R0.reuse, 0x1 ;  /* 0x000000002f2e7211 */ /* 0x080fe400078008ff */
[----:B------:R-:W-:Y:S02]  /*2c10*/  LEA R66, R45, R47, 0x1 ;  /* 0x0000002f2d427211 */ /* 0x000fe400078e08ff */
[-C--:B------:R-:W-:Y:S02]  /*2c20*/  LEA.HI.X.SX32 R47, R47, R55.reuse, 0x1, P0 ;  /* 0x000000372f2f7211 */ /* 0x080fe400000f0eff */
[C---:B0-----:R-:W-:Y:S01]  /*2c30*/  LEA R4, P0, R66.reuse, R0, 0x1 ;  /* 0x0000000042047211 */ /* 0x041fe200078008ff */
[----:B------:R-:W-:Y:S01]  /*2c40*/  IMAD R16, R45, 0x2, R66 ;  /* 0x000000022d107824 */ /* 0x000fe200078e0242 */
[----:B------:R-:W-:Y:S02]  /*2c50*/  STL [R1+0x10c], R93 ;  /* 0x00010c5d01007387 */ /* 0x000fe40000100800 */
[----:B------:R-:W-:-:S02]  /*2c60*/  LEA.HI.X.SX32 R5, R66, R55, 0x1, P0 ;  /* 0x0000003742057211 */ /* 0x000fc400000f0eff */
[----:B--2---:R-:W-:Y:S01]  /*2c70*/  STL [R1+0x108], R64 ;  /* 0x0001084001007387 */ /* 0x004fe20000100800 */
[----:B------:R-:W-:-:S03]  /*2c80*/  LEA R65, R45, R16, 0x1 ;  /* 0x000000102d417211 */ /* 0x000fc600078e08ff */
[----:B------:R0:W2:Y:S02]  /*2c90*/  LDG.E.U16 R101, [R4.64] ;  /* 0x0000000404657981 */ /* 0x0000a4000c1e1500 */
[----:B------:R-:W-:Y:S01]  /*2ca0*/  IMAD R51, R45, 0x2, R65 ;  /* 0x000000022d337824 */ /* 0x000fe200078e0241 */
[C---:B-1----:R-:W-:Y:S01]  /*2cb0*/  LEA R2, P1, R65.reuse, R0, 0x1 ;  /* 0x0000000041027211 */ /* 0x042fe200078208ff */
[----:B----4-:R-:W-:Y:S04]  /*2cc0*/  STL [R1+0x104], R77 ;  /* 0x0001044d01007387 */ /* 0x010fe80000100800 */
[----:B------:R1:W-:Y:S04]  /*2cd0*/  STL [R1+0x100], R89 ;  /* 0x0001005901007387 */ /* 0x0003e80000100800 */
[----:B-1----:R1:W4:Y:S01]  /*2ce0*/  LDG.E.U16 R89, [R46.64] ;  /* 0x000000042e597981 */ /* 0x002322000c1e1500 */
[----:B------:R-:W-:-:S03]  /*2cf0*/  LEA.HI.X.SX32 R3, R65, R55, 0x1, P1 ;  /* 0x0000003741037211 */ /* 0x000fc600008f0eff */
[----:B------:R-:W-:Y:S01]  /*2d00*/  STL [R1+0xfc], R79 ;  /* 0x0000fc4f01007387 */ /* 0x000fe20000100800 */
[----:B-1----:R-:W-:-:S03]  /*2d10*/  LEA R46, P0, R51, R0, 0x1 ;  /* 0x00000000332e7211 */ /* 0x002fc600078008ff */
[----:B------:R1:W-:Y:S01]  /*2d20*/  STL [R1+0xf8], R78 ;  /* 0x0000f84e01007387 */ /* 0x0003e20000100800 */
[----:B------:R-:W-:Y:S02]  /*2d30*/  LEA.HI.X.SX32 R47, R51, R55, 0x1, P0 ;  /* 0x00000037332f7211 */ /* 0x000fe400000f0eff */
[----:B------:R-:W-:-:S03]  /*2d40*/  LEA R57, R45, R51, 0x1 ;  /* 0x000000332d397211 */ /* 0x000fc600078e08ff */
[----:B------:R0:W2:Y:S04]  /*2d50*/  LDG.E.U16 R93, [R46.64] ;  /* 0x000000042e5d7981 */ /* 0x0000a8000c1e1500 */
[----:B-1----:R1:W2:Y:S01]  /*2d60*/  LDG.E.U16 R78, [R2.64] ;  /* 0x00000004024e7981 */ /* 0x0022a2000c1e1500 */
[----:B------:R-:W-:-:S05]  /*2d70*/  IMAD R17, R45, 0x2, R57 ;  /* 0x000000022d117824 */ /* 0x000fca00078e0239 */
[----:B------:R-:W-:Y:S02]  /*2d80*/  LEA R56, R45, R17, 0x1 ;  /* 0x000000112d387211 */ /* 0x000fe400078e08ff */
[-C--:B0-----:R-:W-:Y:S02]  /*2d90*/  LEA R4, P0, R57, R0.reuse, 0x1 ;  /* 0x0000000039047211 */ /* 0x081fe400078008ff */
[CC--:B-1----:R-:W-:Y:S01]  /*2da0*/  LEA R2, P1, R56.reuse, R0.reuse, 0x1 ;  /* 0x0000000038027211 */ /* 0x0c2fe200078208ff */
[----:B------:R-:W-:Y:S01]  /*2db0*/  IMAD R48, R45, 0x2, R56 ;  /* 0x000000022d307824 */ /* 0x000fe200078e0238 */
[-C--:B------:R-:W-:Y:S02]  /*2dc0*/  LEA.HI.X.SX32 R5, R57, R55.reuse, 0x1, P0 ;  /* 0x0000003739057211 */ /* 0x080fe400000f0eff */
[----:B------:R-:W-:Y:S02]  /*2dd0*/  LEA.HI.X.SX32 R3, R56, R55, 0x1, P1 ;  /* 0x0000003738037211 */ /* 0x000fe400008f0eff */
[----:B------:R-:W-:Y:S01]  /*2de0*/  LEA R56, P0, R48, R0, 0x1 ;  /* 0x0000000030387211 */ /* 0x000fe200078008ff */
[----:B---3--:R-:W-:Y:S01]  /*2df0*/  STL [R1+0xf4], R75 ;  /* 0x0000f44b01007387 */ /* 0x008fe20000100800 */
[----:B------:R-:W-:-:S02]  /*2e00*/  LEA R69, R45, R48, 0x1 ;  /* 0x000000302d457211 */ /* 0x000fc400078e08ff */
[----:B------:R-:W-:Y:S01]  /*2e10*/  LEA.HI.X.SX32 R57, R48, R55, 0x1, P0 ;  /* 0x0000003730397211 */ /* 0x000fe200000f0eff */
[----:B------:R-:W3:Y:S01]  /*2e20*/  LDG.E.U16 R79, [R4.64] ;  /* 0x00000004044f7981 */ /* 0x000ee2000c1e1500 */
[----:B------:R-:W-:-:S04]  /*2e30*/  LEA R46, P0, R69, R0, 0x1 ;  /* 0x00000000452e7211 */ /* 0x000fc800078008ff */
[----:B------:R-:W-:-:S05]  /*2e40*/  LEA.HI.X.SX32 R47, R69, R55, 0x1, P0 ;  /* 0x00000037452f7211 */ /* 0x000fca00000f0eff */
[----:B------:R0:W3:Y:S04]  /*2e50*/  LDG.E.U16 R117, [R46.64] ;  /* 0x000000042e757981 */ /* 0x0000e8000c1e1500 */
[----:B-----5:R-:W-:Y:S04]  /*2e60*/  STL [R1+0xf0], R68 ;  /* 0x0000f04401007387 */ /* 0x020fe80000100800 */
[----:B------:R1:W-:Y:S04]  /*2e70*/  STL [R1+0xec], R6 ;  /* 0x0000ec0601007387 */ /* 0x0003e80000100800 */
[----:B------:R-:W-:Y:S04]  /*2e80*/  STL [R1+0xe8], R104 ;  /* 0x0000e86801007387 */ /* 0x000fe80000100800 */
[----:B-1----:R1:W5:Y:S04]  /*2e90*/  LDG.E.U16 R6, [R2.64] ;  /* 0x0000000402067981 */ /* 0x002368000c1e1500 */
[----:B------:R0:W-:Y:S04]  /*2ea0*/  STL [R1+0xe4], R98 ;  /* 0x0000e46201007387 */ /* 0x0001e80000100800 */
[----:B0-----:R0:W5:Y:S01]  /*2eb0*/  LDG.E.U16 R98, [R56.64] ;  /* 0x0000000438627981 */ /* 0x001162000c1e1500 */
[----:B------:R-:W-:-:S05]  /*2ec0*/  IMAD R18, R45, 0x2, R69 ;  /* 0x000000022d127824 */ /* 0x000fca00078e0245 */
[----:B------:R-:W-:-:S05]  /*2ed0*/  LEA R67, R45, R18, 0x1 ;  /* 0x000000122d437211 */ /* 0x000fca00078e08ff */
[----:B------:R-:W-:Y:S01]  /*2ee0*/  IMAD R49, R45, 0x2, R67 ;  /* 0x000000022d317824 */ /* 0x000fe200078e0243 */
[----:B-1----:R-:W-:-:S04]  /*2ef0*/  LEA R2, P1, R67, R0, 0x1 ;  /* 0x0000000043027211 */ /* 0x002fc800078208ff */
[----:B------:R-:W-:Y:S02]  /*2f00*/  LEA R74, R45, R49, 0x1 ;  /* 0x000000312d4a7211 */ /* 0x000fe400078e08ff */
[----:B0-----:R-:W-:Y:S02]  /*2f10*/  LEA R56, P0, R49, R0, 0x1 ;  /* 0x0000000031387211 */ /* 0x001fe400078008ff */
[-C--:B------:R-:W-:Y:S01]  /*2f20*/  LEA.HI.X.SX32 R3, R67, R55.reuse, 0x1, P1 ;  /* 0x0000003743037211 */ /* 0x080fe200008f0eff */
[----:B------:R-:W-:Y:S01]  /*2f30*/  IMAD R13, R45, 0x2, R74 ;  /* 0x000000022d0d7824 */ /* 0x000fe200078e024a */
[----:B------:R-:W-:-:S04]  /*2f40*/  LEA.HI.X.SX32 R57, R49, R55, 0x1, P0 ;  /* 0x0000003731397211 */ /* 0x000fc800000f0eff */
[----:B------:R-:W-:Y:S02]  /*2f50*/  LEA R72, R45, R13, 0x1 ;  /* 0x0000000d2d487211 */ /* 0x000fe400078e08ff */
[----:B------:R-:W-:-:S03]  /*2f60*/  LEA R46, P0, R74, R0, 0x1 ;  /* 0x000000004a2e7211 */ /* 0x000fc600078008ff */
[----:B------:R-:W-:Y:S01]  /*2f70*/  IMAD R54, R45, 0x2, R72 ;  /* 0x000000022d367824 */ /* 0x000fe200078e0248 */
[----:B----4-:R0:W-:Y:S04]  /*2f80*/  STL [R1+0xe0], R89 ;  /* 0x0000e05901007387 */ /* 0x0101e80000100800 */
[----:B--2---:R1:W-:Y:S04]  /*2f90*/  STL [R1+0xdc], R101 ;  /* 0x0000dc6501007387 */ /* 0x0043e80000100800 */
[----:B0-----:R0:W2:Y:S04]  /*2fa0*/  LDG.E.U16 R89, [R2.64] ;  /* 0x0000000402597981 */ /* 0x0010a8000c1e1500 */
[----:B-1----:R1:W4:Y:S01]  /*2fb0*/  LDG.E.U16 R101, [R56.64] ;  /* 0x0000000438657981 */ /* 0x002322000c1e1500 */
[----:B------:R-:W-:-:S02]  /*2fc0*/  LEA.HI.X.SX32 R47, R74, R55, 0x1, P0 ;  /* 0x000000374a2f7211 */ /* 0x000fc400000f0eff */
[----:B0-----:R-:W-:-:S03]  /*2fd0*/  LEA R2, P1, R72, R0, 0x1 ;  /* 0x0000000048027211 */ /* 0x001fc600078208ff */
[----:B------:R0:W2:Y:S01]  /*2fe0*/  LDG.E.U16 R120, [R46.64] ;  /* 0x000000042e787981 */ /* 0x0000a2000c1e1500 */
[----:B-1----:R-:W-:Y:S02]  /*2ff0*/  LEA R56, P0, R54, R0, 0x1 ;  /* 0x0000000036387211 */ /* 0x002fe400078008ff */
[-C--:B------:R-:W-:Y:S02]  /*3000*/  LEA.HI.X.SX32 R3, R72, R55.reuse, 0x1, P1 ;  /* 0x0000003748037211 */ /* 0x080fe400008f0eff */
[----:B------:R-:W-:Y:S01]  /*3010*/  LEA.HI.X.SX32 R57, R54, R55, 0x1, P0 ;  /* 0x0000003736397211 */ /* 0x000fe200000f0eff */
[----:B------:R-:W-:Y:S01]  /*3020*/  STL [R1+0xd8], R78 ;  /* 0x0000d84e01007387 */ /* 0x000fe20000100800 */
[----:B------:R-:W-:-:S03]  /*3030*/  LEA R61, R45, R54, 0x1 ;  /* 0x000000362d3d7211 */ /* 0x000fc600078e08ff */
[----:B------:R1:W-:Y:S04]  /*3040*/  STL [R1+0xd4], R93 ;  /* 0x0000d45d01007387 */ /* 0x0003e80000100800 */
        /* <DEDUP_REMOVED lines=12> */
[-C--:B------:R-:W-:Y:S01]  /*3110*/  LEA.HI.X.SX32 R61, R58, R55.reuse, 0x1, P0 ;  /* 0x000000373a3d7211 */ /* 0x080fe200000f0eff */
[----:B------:R-:W4:Y:S01]  /*3120*/  LDG.E.U16 R119, [R46.64] ;  /* 0x000000042e777981 */ /* 0x000f22000c1e1500 */
[----:B------:R-:W-:Y:S01]  /*3130*/  LEA R58, P0, R59, R0, 0x1 ;  /* 0x000000003b3a7211 */ /* 0x000fe200078008ff */
[----:B------:R-:W-:Y:S02]  /*3140*/  IMAD R15, R45, 0x2, R59 ;  /* 0x000000022d0f7824 */ /* 0x000fe400078e023b */
[----:B------:R0:W4:Y:S01]  /*3150*/  LDG.E.U16 R118, [R60.64] ;  /* 0x000000043c767981 */ /* 0x000122000c1e1500 */
[----:B------:R-:W-:Y:S02]  /*3160*/  LEA.HI.X.SX32 R59, R59, R55, 0x1, P0 ;  /* 0x000000373b3b7211 */ /* 0x000fe400000f0eff */
[----:B------:R-:W-:-:S05]  /*3170*/  LEA R85, R45, R15, 0x1 ;  /* 0x0000000f2d557211 */ /* 0x000fca00078e08ff */
[----:B------:R-:W-:-:S05]  /*3180*/  IMAD R73, R45, 0x2, R85 ;  /* 0x000000022d497824 */ /* 0x000fca00078e0255 */
[C---:B------:R-:W-:Y:S01]  /*3190*/  LEA R71, R45.reuse, R73, 0x1 ;  /* 0x000000492d477211 */ /* 0x040fe200078e08ff */
[----:B-----5:R-:W-:Y:S04]  /*31a0*/  STL [R1+0xcc], R6 ;  /* 0x0000cc0601007387 */ /* 0x020fe80000100800 */
[----:B------:R1:W-:Y:S04]  /*31b0*/  STL [R1+0xc8], R98 ;  /* 0x0000c86201007387 */ /* 0x0003e80000100800 */
[----:B------:R5:W-:Y:S04]  /*31c0*/  STL [R1+0xc4], R117 ;  /* 0x0000c47501007387 */ /* 0x000be80000100800 */
[----:B-1----:R-:W3:Y:S04]  /*31d0*/  LDG.E.U16 R98, [R2.64] ;  /* 0x0000000402627981 */ /* 0x002ee8000c1e1500 */
[----:B-----5:R1:W5:Y:S01]  /*31e0*/  LDG.E.U16 R117, [R58.64] ;  /* 0x000000043a757981 */ /* 0x020362000c1e1500 */
[----:B------:R-:W-:-:S05]  /*31f0*/  IMAD R10, R45, 0x2, R71 ;  /* 0x000000022d0a7824 */ /* 0x000fca00078e0247 */
[----:B------:R-:W-:-:S05]  /*3200*/  LEA R62, R45, R10, 0x1 ;  /* 0x0000000a2d3e7211 */ /* 0x000fca00078e08ff */
        /* <DEDUP_REMOVED lines=15> */
[-C--:B------:R-:W-:Y:S02]  /*3300*/  LEA.HI.X.SX32 R57, R85, R55.reuse, 0x1, P1 ;  /* 0x0000003755397211 */ /* 0x080fe400008f0eff */
[----:B0-----:R-:W-:Y:S01]  /*3310*/  LEA R60, P0, R73, R0, 0x1 ;  /* 0x00000000493c7211 */ /* 0x001fe200078008ff */
[----:B------:R-:W-:Y:S01]  /*3320*/  IMAD R8, R45, 0x2, R50 ;  /* 0x000000022d087824 */ /* 0x000fe200078e0232 */
[----:B--2---:R-:W-:Y:S02]  /*3330*/  STL [R1+0xc0], R89 ;  /* 0x0000c05901007387 */ /* 0x004fe40000100800 */
[----:B------:R-:W-:Y:S02]  /*3340*/  LEA.HI.X.SX32 R61, R73, R55, 0x1, P0 ;  /* 0x00000037493d7211 */ /* 0x000fe400000f0eff */
[----:B----4-:R0:W-:Y:S01]  /*3350*/  STL [R1+0xbc], R101 ;  /* 0x0000bc6501007387 */ /* 0x0101e20000100800 */
[----:B------:R-:W-:-:S03]  /*3360*/  LEA R65, R45, R8, 0x1 ;  /* 0x000000082d417211 */ /* 0x000fc600078e08ff */
[----:B------:R2:W4:Y:S04]  /*3370*/  LDG.E.U16 R85, [R60.64] ;  /* 0x000000043c557981 */ /* 0x000528000c1e1500 */
[----:B0-----:R0:W4:Y:S01]  /*3380*/  LDG.E.U16 R101, [R56.64] ;  /* 0x0000000438657981 */ /* 0x001122000c1e1500 */
[----:B------:R-:W-:Y:S01]  /*3390*/  IMAD R66, R45, 0x2, R65 ;  /* 0x000000022d427824 */ /* 0x000fe200078e0241 */
[----:B-1----:R-:W-:-:S04]  /*33a0*/  LEA R58, P0, R71, R0, 0x1 ;  /* 0x00000000473a7211 */ /* 0x002fc800078008ff */
[----:B------:R-:W-:Y:S02]  /*33b0*/  LEA R51, R45, R66, 0x1 ;  /* 0x000000422d337211 */ /* 0x000fe400078e08ff */
[C---:B0-----:R-:W-:Y:S02]  /*33c0*/  LEA R56, P1, R62.reuse, R0, 0x1 ;  /* 0x000000003e387211 */ /* 0x041fe400078208ff */
[-C--:B------:R-:W-:Y:S01]  /*33d0*/  LEA.HI.X.SX32 R59, R71, R55.reuse, 0x1, P0 ;  /* 0x00000037473b7211 */ /* 0x080fe200000f0eff */
[C---:B------:R-:W-:Y:S01]  /*33e0*/  IMAD R9, R45.reuse, 0x2, R51 ;  /* 0x000000022d097824 */ /* 0x040fe200078e0233 */
[----:B------:R-:W-:Y:S01]  /*33f0*/  LEA.HI.X.SX32 R57, R62, R55, 0x1, P1 ;  /* 0x000000373e397211 */ /* 0x000fe200008f0eff */
[----:B------:R-:W-:Y:S04]  /*3400*/  STL [R1+0xb8], R120 ;  /* 0x0000b87801007387 */ /* 0x000fe80000100800 */
[----:B------:R-:W-:Y:S01]  /*3410*/  STL [R1+0xb4], R93 ;  /* 0x0000b45d01007387 */ /* 0x000fe20000100800 */
[----:B------:R-:W-:-:S03]  /*3420*/  LEA R68, R45, R9, 0x1 ;  /* 0x000000092d447211 */ /* 0x000fc600078e08ff */
[----:B------:R0:W4:Y:S04]  /*3430*/  LDG.E.U16 R123, [R58.64] ;  /* 0x000000043a7b7981 */ /* 0x000128000c1e1500 */
[----:B------:R1:W-:Y:S01]  /*3440*/  STL [R1+0xb0], R104 ;  /* 0x0000b06801007387 */ /* 0x0003e20000100800 */
[----:B------:R-:W-:-:S03]  /*3450*/  IMAD R75, R45, 0x2, R68 ;  /* 0x000000022d4b7824 */ /* 0x000fc600078e0244 */
[----:B-1----:R1:W4:Y:S01]  /*3460*/  LDG.E.U16 R104, [R56.64] ;  /* 0x0000000438687981 */ /* 0x002322000c1e1500 */
[-C--:B------:R-:W-:Y:S02]  /*3470*/  LEA R62, P0, R63, R0.reuse, 0x1 ;  /* 0x000000003f3e7211 */ /* 0x080fe400078008ff */
[----:B------:R-:W-:Y:S02]  /*3480*/  LEA R48, R45, R75, 0x1 ;  /* 0x0000004b2d307211 */ /* 0x000fe400078e08ff */
[-C--:B------:R-:W-:Y:S02]  /*3490*/  LEA.HI.X.SX32 R63, R63, R55.reuse, 0x1, P0 ;  /* 0x000000373f3f7211 */ /* 0x080fe400000f0eff */
[-C--:B--2---:R-:W-:Y:S02]  /*34a0*/  LEA R60, P0, R70, R0.reuse, 0x1 ;  /* 0x00000000463c7211 */ /* 0x084fe400078008ff */
[----:B0-----:R-:W-:Y:S01]  /*34b0*/  LEA R58, P1, R64, R0, 0x1 ;  /* 0x00000000403a7211 */ /* 0x001fe200078208ff */
[----:B------:R-:W-:Y:S01]  /*34c0*/  IMAD R4, R45, 0x2, R48 ;  /* 0x000000022d047824 */ /* 0x000fe200078e0230 */
[-C--:B------:R-:W-:Y:S01]  /*34d0*/  LEA.HI.X.SX32 R61, R70, R55.reuse, 0x1, P0 ;  /* 0x00000037463d7211 */ /* 0x080fe200000f0eff */
[----:B------:R0:W2:Y:S01]  /*34e0*/  LDG.E.U16 R122, [R62.64] ;  /* 0x000000043e7a7981 */ /* 0x0000a2000c1e1500 */
[----:B------:R-:W-:-:S02]  /*34f0*/  LEA.HI.X.SX32 R59, R64, R55, 0x1, P1 ;  /* 0x00000037403b7211 */ /* 0x000fc400008f0eff */
[----:B------:R-:W-:Y:S01]  /*3500*/  LEA R64, P0, R65, R0, 0x1 ;  /* 0x0000000041407211 */ /* 0x000fe200078008ff */
[----:B------:R1:W2:Y:S01]  /*3510*/  LDG.E.U16 R121, [R60.64] ;  /* 0x000000043c797981 */ /* 0x0002a2000c1e1500 */
[----:B------:R-:W-:Y:S02]  /*3520*/  LEA R69, R45, R4, 0x1 ;  /* 0x000000042d457211 */ /* 0x000fe400078e08ff */
[-C--:B------:R-:W-:Y:S01]  /*3530*/  LEA.HI.X.SX32 R65, R65, R55.reuse, 0x1, P0 ;  /* 0x0000003741417211 */ /* 0x080fe200000f0eff */
[----:B------:R3:W2:Y:S01]  /*3540*/  LDG.E.U16 R120, [R58.64] ;  /* 0x000000043a787981 */ /* 0x0006a2000c1e1500 */
[CC--:B0-----:R-:W-:Y:S02]  /*3550*/  LEA R62, P1, R69.reuse, R0.reuse, 0x1 ;  /* 0x00000000453e7211 */ /* 0x0c1fe400078208ff */
[----:B-1----:R-:W-:Y:S01]  /*3560*/  LEA R60, P0, R68, R0, 0x1 ;  /* 0x00000000443c7211 */ /* 0x002fe200078008ff */
[----:B------:R0:W-:Y:S01]  /*3570*/  STL [R1+0xac], R119 ;  /* 0x0000ac7701007387 */ /* 0x0001e20000100800 */
[----:B------:R-:W-:-:S02]  /*3580*/  LEA.HI.X.SX32 R63, R69, R55, 0x1, P1 ;  /* 0x00000037453f7211 */ /* 0x000fc400008f0eff */
[----:B------:R-:W-:Y:S01]  /*3590*/  LEA.HI.X.SX32 R61, R68, R55, 0x1, P0 ;  /* 0x00000037443d7211 */ /* 0x000fe200000f0eff */
[----:B0-----:R0:W2:Y:S01]  /*35a0*/  LDG.E.U16 R119, [R64.64] ;  /* 0x0000000440777981 */ /* 0x0010a2000c1e1500 */
        /* <DEDUP_REMOVED lines=9> */
[----:B------:R-:W-:-:S05]  /*3640*/  LEA.HI.X.SX32 R65, R78, R55, 0x1, P0 ;  /* 0x000000374e417211 */ /* 0x000fca00000f0eff */
[----:B------:R0:W2:Y:S04]  /*3650*/  LDG.E.U16 R125, [R64.64] ;  /* 0x00000004407d7981 */ /* 0x0000a8000c1e1500 */
[----:B---3--:R-:W-:Y:S04]  /*3660*/  STL [R1+0xa8], R98 ;  /* 0x0000a86201007387 */ /* 0x008fe80000100800 */
[----:B------:R1:W-:Y:S04]  /*3670*/  STL [R1+0xa4], R118 ;  /* 0x0000a47601007387 */ /* 0x0003e80000100800 */
[----:B-----5:R3:W-:Y:S04]  /*3680*/  STL [R1+0xa0], R117 ;  /* 0x0000a07501007387 */ /* 0x0207e80000100800 */
[----:B-1----:R1:W5:Y:S04]  /*3690*/  LDG.E.U16 R118, [R60.64] ;  /* 0x000000043c767981 */ /* 0x002368000c1e1500 */
[----:B---3--:R3:W5:Y:S01]  /*36a0*/  LDG.E.U16 R117, [R62.64] ;  /* 0x000000043e757981 */ /* 0x008762000c1e1500 */
[----:B-1----:R-:W-:-:S04]  /*36b0*/  LEA R60, P0, R79, R0, 0x1 ;  /* 0x000000004f3c7211 */ /* 0x002fc800078008ff */
[----:B------:R-:W-:-:S05]  /*36c0*/  LEA.HI.X.SX32 R61, R79, R55, 0x1, P0 ;  /* 0x000000374f3d7211 */ /* 0x000fca00000f0eff */
[----:B------:R1:W5:Y:S01]  /*36d0*/  LDG.E.U16 R124, [R60.64] ;  /* 0x000000043c7c7981 */ /* 0x000362000c1e1500 */
        /* <DEDUP_REMOVED lines=13> */
[C---:B------:R-:W-:Y:S01]  /*37b0*/  LEA R58, R45.reuse, R70, 0x1 ;  /* 0x000000462d3a7211 */ /* 0x040fe200078e08ff */
[----:B----4-:R4:W-:Y:S04]  /*37c0*/  STL [R1+0x9c], R101 ;  /* 0x00009c6501007387 */ /* 0x0109e80000100800 */
[C---:B------:R-:W-:Y:S01]  /*37d0*/  IMAD R59, R45.reuse, 0x2, R58 ;  /* 0x000000022d3b7824 */ /* 0x040fe200078e023a */
[----:B------:R0:W-:Y:S04]  /*37e0*/  STL [R1+0x98], R85 ;  /* 0x0000985501007387 */ /* 0x0001e80000100800 */
[----:B----4-:R-:W-:-:S05]  /*37f0*/  LEA R101, R45, R59, 0x1 ;  /* 0x0000003b2d657211 */ /* 0x010fca00078e08ff */
[----:B0-----:R-:W-:-:S05]  /*3800*/  IMAD R85, R45, 0x2, R101 ;  /* 0x000000022d557824 */ /* 0x001fca00078e0265 */
[----:B------:R-:W-:-:S05]  /*3810*/  LEA R69, R45, R85, 0x1 ;  /* 0x000000552d457211 */ /* 0x000fca00078e08ff */
[----:B------:R-:W-:Y:S01]  /*3820*/  IMAD R68, R45, 0x2, R69 ;  /* 0x000000022d447824 */ /* 0x000fe200078e0245 */
[----:B------:R0:W-:Y:S01]  /*3830*/  STL [R1+0x94], R123 ;  /* 0x0000947b01007387 */ /* 0x0001e20000100800 */
[----:B---3--:R-:W-:-:S04]  /*3840*/  LEA R62, P1, R89, R0, 0x1 ;  /* 0x00000000593e7211 */ /* 0x008fc800078208ff */
[----:B------:R-:W-:Y:S01]  /*3850*/  LEA.HI.X.SX32 R63, R89, R55, 0x1, P1 ;  /* 0x00000037593f7211 */ /* 0x000fe200008f0eff */
[----:B------:R3:W-:Y:S01]  /*3860*/  STL [R1+0x90], R104 ;  /* 0x0000906801007387 */ /* 0x0007e20000100800 */
[----:B------:R-:W-:-:S03]  /*3870*/  LEA R64, P0, R93, R0, 0x1 ;  /* 0x000000005d407211 */ /* 0x000fc600078008ff */
[----:B0-----:R0:W4:Y:S01]  /*3880*/  LDG.E.U16 R123, [R62.64] ;  /* 0x000000043e7b7981 */ /* 0x001122000c1e1500 */
[----:B---3--:R-:W-:-:S05]  /*3890*/  LEA R104, R45, R68, 0x1 ;  /* 0x000000442d687211 */ /* 0x008fca00078e08ff */
[----:B------:R-:W-:Y:S01]  /*38a0*/  IMAD R89, R45, 0x2, R104 ;  /* 0x000000022d597824 */ /* 0x000fe200078e0268 */
[----:B------:R-:W-:-:S04]  /*38b0*/  LEA.HI.X.SX32 R65, R93, R55, 0x1, P0 ;  /* 0x000000375d417211 */ /* 0x000fc800000f0eff */
[----:B------:R-:W-:Y:S02]  /*38c0*/  LEA R79, R45, R89, 0x1 ;  /* 0x000000592d4f7211 */ /* 0x000fe400078e08ff */
[CC--:B0-----:R-:W-:Y:S02]  /*38d0*/  LEA R62, P0, R98.reuse, R0.reuse, 0x1 ;  /* 0x00000000623e7211 */ /* 0x0c1fe400078008ff */
[----:B-1----:R-:W-:Y:S01]  /*38e0*/  LEA R60, P1, R101, R0, 0x1 ;  /* 0x00000000653c7211 */ /* 0x002fe200078208ff */
[----:B------:R-:W-:Y:S01]  /*38f0*/  IMAD R78, R45, 0x2, R79 ;  /* 0x000000022d4e7824 */ /* 0x000fe200078e024f */
[----:B--2---:R0:W-:Y:S01]  /*3900*/  STL [R1+0x8c], R122 ;  /* 0x00008c7a01007387 */ /* 0x0041e20000100800 */
[-C--:B------:R-:W-:Y:S02]  /*3910*/  LEA.HI.X.SX32 R63, R98, R55.reuse, 0x1, P0 ;  /* 0x00000037623f7211 */ /* 0x080fe400000f0eff */
[----:B------:R-:W-:Y:S02]  /*3920*/  LEA.HI.X.SX32 R61, R101, R55, 0x1, P1 ;  /* 0x00000037653d7211 */ /* 0x000fe400008f0eff */
[----:B------:R-:W-:Y:S01]  /*3930*/  LEA R93, R45, R78, 0x1 ;  /* 0x0000004e2d5d7211 */ /* 0x000fe200078e08ff */
[----:B------:R1:W-:Y:S04]  /*3940*/  STL [R1+0x88], R121 ;  /* 0x0000887901007387 */ /* 0x0003e80000100800 */
[----:B0-----:R0:W2:Y:S04]  /*3950*/  LDG.E.U16 R122, [R64.64] ;  /* 0x00000004407a7981 */ /* 0x0010a8000c1e1500 */
[----:B------:R3:W-:Y:S04]  /*3960*/  STL [R1+0x84], R120 ;  /* 0x0000847801007387 */ /* 0x0007e80000100800 */
[----:B-1----:R1:W2:Y:S01]  /*3970*/  LDG.E.U16 R121, [R62.64] ;  /* 0x000000043e797981 */ /* 0x0022a2000c1e1500 */
[----:B0-----:R-:W-:-:S04]  /*3980*/  LEA R64, P0, R104, R0, 0x1 ;  /* 0x0000000068407211 */ /* 0x001fc800078008ff */
[----:B------:R-:W-:Y:S01]  /*3990*/  LEA.HI.X.SX32 R65, R104, R55, 0x1, P0 ;  /* 0x0000003768417211 */ /* 0x000fe200000f0eff */
[----:B---3--:R0:W3:Y:S01]  /*39a0*/  LDG.E.U16 R120, [R60.64] ;  /* 0x000000043c787981 */ /* 0x0080e2000c1e1500 */
[----:B-1----:R-:W-:-:S03]  /*39b0*/  LEA R62, P1, R93, R0, 0x1 ;  /* 0x000000005d3e7211 */ /* 0x002fc600078208ff */
[----:B------:R1:W-:Y:S01]  /*39c0*/  STL [R1+0x80], R119 ;  /* 0x0000807701007387 */ /* 0x0003e20000100800 */
[-C--:B------:R-:W-:Y:S02]  /*39d0*/  LEA.HI.X.SX32 R63, R93, R55.reuse, 0x1, P1 ;  /* 0x000000375d3f7211 */ /* 0x080fe400008f0eff */
[CC--:B0-----:R-:W-:Y:S01]  /*39e0*/  LEA R60, P0, R83.reuse, R0.reuse, 0x1 ;  /* 0x00000000533c7211 */ /* 0x0c1fe200078008ff */
[----:B-1----:R0:W3:Y:S03]  /*39f0*/  LDG.E.U16 R119, [R64.64] ;  /* 0x0000000440777981 */ /* 0x0020e6000c1e1500 */
[----:B------:R-:W-:Y:S02]  /*3a00*/  LEA.HI.X.SX32 R61, R83, R55, 0x1, P0 ;  /* 0x00000037533d7211 */ /* 0x000fe400000f0eff */
[----:B0-----:R-:W-:-:S04]  /*3a10*/  LEA R64, P0, R80, R0, 0x1 ;  /* 0x0000000050407211 */ /* 0x001fc800078008ff */
[----:B------:R-:W-:-:S05]  /*3a20*/  LEA.HI.X.SX32 R65, R80, R55, 0x1, P0 ;  /* 0x0000003750417211 */ /* 0x000fca00000f0eff */
[----:B------:R0:W3:Y:S01]  /*3a30*/  LDG.E.U16 R104, [R64.64] ;  /* 0x0000000440687981 */ /* 0x0000e2000c1e1500 */
[----:B------:R-:W-:-:S03]  /*3a40*/  IMAD R93, R45, 0x2, R93 ;  /* 0x000000022d5d7824 */ /* 0x000fc600078e025d */
[----:B-----5:R1:W-:Y:S04]  /*3a50*/  STL [R1+0x7c], R118 ;  /* 0x00007c7601007387 */ /* 0x0203e80000100800 */
[----:B------:R5:W-:Y:S04]  /*3a60*/  STL [R1+0x78], R117 ;  /* 0x0000787501007387 */ /* 0x000be80000100800 */
[----:B-1----:R1:W3:Y:S04]  /*3a70*/  LDG.E.U16 R118, [R62.64] ;  /* 0x000000043e767981 */ /* 0x0022e8000c1e1500 */
[----:B-----5:R5:W3:Y:S01]  /*3a80*/  LDG.E.U16 R117, [R60.64] ;  /* 0x000000043c757981 */ /* 0x020ae2000c1e1500 */
[----:B-1----:R-:W-:-:S02]  /*3a90*/  LEA R62, P1, R81, R0, 0x1 ;  /* 0x00000000513e7211 */ /* 0x002fc400078208ff */
[CC--:B-----5:R-:W-:Y:S02]  /*3aa0*/  LEA R60, P0, R76.reuse, R0.reuse, 0x1 ;  /* 0x000000004c3c7211 */ /* 0x0e0fe400078008ff */
[-C--:B------:R-:W-:Y:S02]  /*3ab0*/  LEA.HI.X.SX32 R63, R81, R55.reuse, 0x1, P1 ;  /* 0x00000037513f7211 */ /* 0x080fe400008f0eff */
[-C--:B------:R-:W-:Y:S02]  /*3ac0*/  LEA.HI.X.SX32 R61, R76, R55.reuse, 0x1, P0 ;  /* 0x000000374c3d7211 */ /* 0x080fe400000f0eff */
[CC--:B0-----:R-:W-:Y:S01]  /*3ad0*/  LEA R64, P1, R77.reuse, R0.reuse, 0x1 ;  /* 0x000000004d407211 */ /* 0x0c1fe200078208ff */
[----:B------:R0:W5:Y:S03]  /*3ae0*/  LDG.E.U16 R101, [R62.64] ;  /* 0x000000043e657981 */ /* 0x000166000c1e1500 */
[----:B------:R-:W-:Y:S01]  /*3af0*/  LEA.HI.X.SX32 R65, R77, R55, 0x1, P1 ;  /* 0x000000374d417211 */ /* 0x000fe200008f0eff */
[----:B------:R1:W5:Y:S04]  /*3b00*/  LDG.E.U16 R98, [R60.64] ;  /* 0x000000043c627981 */ /* 0x000368000c1e1500 */
[----:B------:R1:W5:Y:S01]  /*3b10*/  LDG.E.U16 R83, [R64.64] ;  /* 0x0000000440537981 */ /* 0x000362000c1e1500 */
[----:B0-----:R-:W-:-:S02]  /*3b20*/  LEA R62, P0, R66, R0, 0x1 ;  /* 0x00000000423e7211 */ /* 0x001fc400078008ff */
[CC--:B-1----:R-:W-:Y:S02]  /*3b30*/  LEA R60, P1, R75.reuse, R0.reuse, 0x1 ;  /* 0x000000004b3c7211 */ /* 0x0c2fe400078208ff */
[-C--:B------:R-:W-:Y:S02]  /*3b40*/  LEA.HI.X.SX32 R63, R66, R55.reuse, 0x1, P0 ;  /* 0x00000037423f7211 */ /* 0x080fe400000f0eff */
[-C--:B------:R-:W-:Y:S02]  /*3b50*/  LEA.HI.X.SX32 R61, R75, R55.reuse, 0x1, P1 ;  /* 0x000000374b3d7211 */ /* 0x080fe400008f0eff */
[CC--:B------:R-:W-:Y:S01]  /*3b60*/  LEA R66, P0, R67.reuse, R0.reuse, 0x1 ;  /* 0x0000000043427211 */ /* 0x0c0fe200078008ff */
[----:B------:R0:W5:Y:S01]  /*3b70*/  LDG.E.U16 R81, [R62.64] ;  /* 0x000000043e517981 */ /* 0x000162000c1e1500 */
[C---:B------:R-:W-:Y:S02]  /*3b80*/  LEA R64, P1, R74.reuse, R0, 0x1 ;  /* 0x000000004a407211 */ /* 0x040fe400078208ff */
[-C--:B------:R-:W-:Y:S01]  /*3b90*/  LEA.HI.X.SX32 R67, R67, R55.reuse, 0x1, P0 ;  /* 0x0000003743437211 */ /* 0x080fe200000f0eff */
[----:B------:R1:W5:Y:S01]  /*3ba0*/  LDG.E.U16 R80, [R60.64] ;  /* 0x000000043c507981 */ /* 0x000362000c1e1500 */
[----:B------:R-:W-:-:S03]  /*3bb0*/  LEA.HI.X.SX32 R65, R74, R55, 0x1, P1 ;  /* 0x000000374a417211 */ /* 0x000fc600008f0eff */
[----:B------:R1:W5:Y:S01]  /*3bc0*/  LDG.E.U16 R77, [R66.64] ;  /* 0x00000004424d7981 */ /* 0x000362000c1e1500 */
[----:B0-----:R-:W-:-:S03]  /*3bd0*/  LEA R62, P0, R72, R0, 0x1 ;  /* 0x00000000483e7211 */ /* 0x001fc600078008ff */
[----:B------:R0:W5:Y:S01]  /*3be0*/  LDG.E.U16 R76, [R64.64] ;  /* 0x00000004404c7981 */ /* 0x000162000c1e1500 */
[CC--:B-1----:R-:W-:Y:S02]  /*3bf0*/  LEA R60, P1, R73.reuse, R0.reuse, 0x1 ;  /* 0x00000000493c7211 */ /* 0x0c2fe400078208ff */
[-C--:B------:R-:W-:Y:S02]  /*3c00*/  LEA.HI.X.SX32 R63, R72, R55.reuse, 0x1, P0 ;  /* 0x00000037483f7211 */ /* 0x080fe400000f0eff */
[-C--:B------:R-:W-:Y:S02]  /*3c10*/  LEA.HI.X.SX32 R61, R73, R55.reuse, 0x1, P1 ;  /* 0x00000037493d7211 */ /* 0x080fe400008f0eff */
[CC--:B------:R-:W-:Y:S01]  /*3c20*/  LEA R66, P0, R71.reuse, R0.reuse, 0x1 ;  /* 0x0000000047427211 */ /* 0x0c0fe200078008ff */
[----:B------:R1:W5:Y:S03]  /*3c30*/  LDG.E.U16 R75, [R62.64] ;  /* 0x000000043e4b7981 */ /* 0x000366000c1e1500 */
[----:B------:R-:W-:Y:S01]  /*3c40*/  LEA.HI.X.SX32 R67, R71, R55, 0x1, P0 ;  /* 0x0000003747437211 */ /* 0x000fe200000f0eff */
[----:B------:R0:W5:Y:S04]  /*3c50*/  LDG.E.U16 R74, [R60.64] ;  /* 0x000000043c4a7981 */ /* 0x000168000c1e1500 */
[----:B------:R0:W5:Y:S01]  /*3c60*/  LDG.E.U16 R73, [R66.64] ;  /* 0x0000000442497981 */ /* 0x000162000c1e1500 */
[----:B-1----:R-:W-:-:S02]  /*3c70*/  LEA R62, P0, R70, R0, 0x1 ;  /* 0x00000000463e7211 */ /* 0x002fc400078008ff */
[CC--:B0-----:R-:W-:Y:S02]  /*3c80*/  LEA R60, P1, R85.reuse, R0.reuse, 0x1 ;  /* 0x00000000553c7211 */ /* 0x0c1fe400078208ff */
[-C--:B------:R-:W-:Y:S02]  /*3c90*/  LEA.HI.X.SX32 R63, R70, R55.reuse, 0x1, P0 ;  /* 0x00000037463f7211 */ /* 0x080fe400000f0eff */
[-C--:B------:R-:W-:Y:S02]  /*3ca0*/  LEA.HI.X.SX32 R61, R85, R55.reuse, 0x1, P1 ;  /* 0x00000037553d7211 */ /* 0x080fe400008f0eff */
[CC--:B------:R-:W-:Y:S01]  /*3cb0*/  LEA R64, P0, R89.reuse, R0.reuse, 0x1 ;  /* 0x0000000059407211 */ /* 0x0c0fe200078008ff */
[----:B------:R0:W5:Y:S03]  /*3cc0*/  LDG.E.U16 R72, [R62.64] ;  /* 0x000000043e487981 */ /* 0x000166000c1e1500 */
[----:B------:R-:W-:Y:S01]  /*3cd0*/  LEA.HI.X.SX32 R65, R89, R55, 0x1, P0 ;  /* 0x0000003759417211 */ /* 0x000fe200000f0eff */
[----:B------:R1:W5:Y:S04]  /*3ce0*/  LDG.E.U16 R71, [R60.64] ;  /* 0x000000043c477981 */ /* 0x000368000c1e1500 */
[----:B------:R1:W5:Y:S01]  /*3cf0*/  LDG.E.U16 R70, [R64.64] ;  /* 0x0000000440467981 */ /* 0x000362000c1e1500 */
[----:B0-----:R-:W-:-:S02]  /*3d00*/  LEA R62, P1, R93, R0, 0x1 ;  /* 0x000000005d3e7211 */ /* 0x001fc400078208ff */
[CC--:B-1----:R-:W-:Y:S02]  /*3d10*/  LEA R60, P0, R52.reuse, R0.reuse, 0x1 ;  /* 0x00000000343c7211 */ /* 0x0c2fe400078008ff */
[-C--:B------:R-:W-:Y:S02]  /*3d20*/  LEA.HI.X.SX32 R63, R93, R55.reuse, 0x1, P1 ;  /* 0x000000375d3f7211 */ /* 0x080fe400008f0eff */
[CC--:B------:R-:W-:Y:S02]  /*3d30*/  LEA R64, P1, R53.reuse, R0.reuse, 0x1 ;  /* 0x0000000035407211 */ /* 0x0c0fe400078208ff */
[-C--:B------:R-:W-:Y:S01]  /*3d40*/  LEA.HI.X.SX32 R61, R52, R55.reuse, 0x1, P0 ;  /* 0x00000037343d7211 */ /* 0x080fe200000f0eff */
[----:B------:R0:W5:Y:S01]  /*3d50*/  LDG.E.U16 R67, [R62.64] ;  /* 0x000000043e437981 */ /* 0x000162000c1e1500 */
[C---:B------:R-:W-:Y:S02]  /*3d60*/  LEA R52, P0, R50.reuse, R0, 0x1 ;  /* 0x0000000032347211 */ /* 0x040fe400078008ff */
[-C--:B------:R-:W-:Y:S01]  /*3d70*/  LEA.HI.X.SX32 R65, R53, R55.reuse, 0x1, P1 ;  /* 0x0000003735417211 */ /* 0x080fe200008f0eff */
[----:B------:R1:W5:Y:S01]  /*3d80*/  LDG.E.U16 R66, [R60.64] ;  /* 0x000000043c427981 */ /* 0x000362000c1e1500 */
[----:B------:R-:W-:-:S02]  /*3d90*/  LEA.HI.X.SX32 R53, R50, R55, 0x1, P0 ;  /* 0x0000003732357211 */ /* 0x000fc400000f0eff */
[-C--:B------:R-:W-:Y:S02]  /*3da0*/  LEA R50, P0, R48, R0.reuse, 0x1 ;  /* 0x0000000030327211 */ /* 0x080fe400078008ff */
[----:B------:R0:W5:Y:S01]  /*3db0*/  LDG.E.U16 R65, [R64.64] ;  /* 0x0000000440417981 */ /* 0x000162000c1e1500 */
[----:B-1----:R-:W-:-:S04]  /*3dc0*/  LEA R60, P1, R51, R0, 0x1 ;  /* 0x00000000333c7211 */ /* 0x002fc800078208ff */
[-C--:B------:R-:W-:Y:S01]  /*3dd0*/  LEA.HI.X.SX32 R61, R51, R55.reuse, 0x1, P1 ;  /* 0x00000037333d7211 */ /* 0x080fe200008f0eff */
[----:B0-----:R0:W5:Y:S01]  /*3de0*/  LDG.E.U16 R64, [R52.64] ;  /* 0x0000000434407981 */ /* 0x001162000c1e1500 */
[----:B------:R-:W-:Y:S02]  /*3df0*/  LEA.HI.X.SX32 R51, R48, R55, 0x1, P0 ;  /* 0x0000003730337211 */ /* 0x000fe400000f0eff */
[-C--:B------:R-:W-:Y:S01]  /*3e00*/  LEA R48, P0, R54, R0.reuse, 0x1 ;  /* 0x0000000036307211 */ /* 0x080fe200078008ff */
[----:B------:R1:W-:Y:S04]  /*3e10*/  STL [R1+0x74], R125 ;  /* 0x0000747d01007387 */ /* 0x0003e80000100800 */
[----:B------:R1:W5:Y:S01]  /*3e20*/  LDG.E.U16 R62, [R50.64] ;  /* 0x00000004323e7981 */ /* 0x000362000c1e1500 */
[----:B0-----:R-:W-:-:S03]  /*3e30*/  LEA R52, P1, R49, R0, 0x1 ;  /* 0x0000000031347211 */ /* 0x001fc600078208ff */
[----:B------:R0:W5:Y:S01]  /*3e40*/  LDG.E.U16 R63, [R60.64] ;  /* 0x000000043c3f7981 */ /* 0x000162000c1e1500 */
[-C--:B------:R-:W-:Y:S02]  /*3e50*/  LEA.HI.X.SX32 R53, R49, R55.reuse, 0x1, P1 ;  /* 0x0000003731357211 */ /* 0x080fe400008f0eff */
[-C--:B------:R-:W-:Y:S02]  /*3e60*/  LEA.HI.X.SX32 R49, R54, R55.reuse, 0x1, P0 ;  /* 0x0000003736317211 */ /* 0x080fe400000f0eff */
[CC--:B-1----:R-:W-:Y:S01]  /*3e70*/  LEA R50, P1, R47.reuse, R0.reuse, 0x1 ;  /* 0x000000002f327211 */ /* 0x0c2fe200078208ff */
[----:B------:R1:W-:Y:S03]  /*3e80*/  STL [R1+0x70], R124 ;  /* 0x0000707c01007387 */ /* 0x0003e60000100800 */
[----:B------:R-:W-:Y:S01]  /*3e90*/  LEA.HI.X.SX32 R51, R47, R55, 0x1, P1 ;  /* 0x000000372f337211 */ /* 0x000fe200008f0eff */
[----:B------:R2:W5:Y:S04]  /*3ea0*/  LDG.E.U16 R125, [R48.64] ;  /* 0x00000004307d7981 */ /* 0x000568000c1e1500 */
[----:B------:R2:W5:Y:S04]  /*3eb0*/  LDG.E.U16 R54, [R52.64] ;  /* 0x0000000434367981 */ /* 0x000568000c1e1500 */
[----:B-1----:R1:W5:Y:S01]  /*3ec0*/  LDG.E.U16 R124, [R50.64] ;  /* 0x00000004327c7981 */ /* 0x002362000c1e1500 */
[----:B0-----:R-:W-:-:S02]  /*3ed0*/  LEA R60, P1, R56, R0, 0x1 ;  /* 0x00000000383c7211 */ /* 0x001fc400078208ff */
[----:B--2---:R-:W-:-:S04]  /*3ee0*/  LEA R52, P0, R46, R0, 0x1 ;  /* 0x000000002e347211 */ /* 0x004fc800078008ff */
[-C--:B------:R-:W-:Y:S01]  /*3ef0*/  LEA.HI.X.SX32 R53, R46, R55.reuse, 0x1, P0 ;  /* 0x000000372e357211 */ /* 0x080fe200000f0eff */
[----:B----4-:R0:W-:Y:S01]  /*3f00*/  STL [R1+0x6c], R123 ;  /* 0x00006c7b01007387 */ /* 0x0101e20000100800 */
[-C--:B------:R-:W-:Y:S02]  /*3f10*/  LEA.HI.X.SX32 R61, R56, R55.reuse, 0x1, P1 ;  /* 0x00000037383d7211 */ /* 0x080fe400008f0eff */
[CC--:B------:R-:W-:Y:S01]  /*3f20*/  LEA R46, P0, R58.reuse, R0.reuse, 0x1 ;  /* 0x000000003a2e7211 */ /* 0x0c0fe200078008ff */
[----:B------:R2:W-:Y:S03]  /*3f30*/  STL [R1+0x68], R122 ;  /* 0x0000687a01007387 */ /* 0x0005e60000100800 */
[----:B------:R-:W-:Y:S01]  /*3f40*/  LEA.HI.X.SX32 R47, R58, R55, 0x1, P0 ;  /* 0x000000373a2f7211 */ /* 0x000fe200000f0eff */
[----:B0-----:R0:W4:Y:S04]  /*3f50*/  LDG.E.U16 R123, [R52.64] ;  /* 0x00000004347b7981 */ /* 0x001128000c1e1500 */
[----:B--2---:R2:W2:Y:S04]  /*3f60*/  LDG.E.U16 R122, [R60.64] ;  /* 0x000000043c7a7981 */ /* 0x0044a8000c1e1500 */
[----:B------:R0:W-:Y:S04]  /*3f70*/  STL [R1+0x64], R121 ;  /* 0x0000647901007387 */ /* 0x0001e80000100800 */
[----:B0-----:R0:W2:Y:S01]  /*3f80*/  LDG.E.U16 R121, [R46.64] ;  /* 0x000000042e797981 */ /* 0x0010a2000c1e1500 */
[----:B------:R-:W-:-:S02]  /*3f90*/  LEA R48, P0, R69, R0, 0x1 ;  /* 0x0000000045307211 */ /* 0x000fc400078008ff */
[----:B------:R-:W-:Y:S02]  /*3fa0*/  LEA R93, R45, R93, 0x1 ;  /* 0x0000005d2d5d7211 */ /* 0x000fe400078e08ff */
[-C--:B-1----:R-:W-:Y:S02]  /*3fb0*/  LEA R50, P1, R79, R0.reuse, 0x1 ;  /* 0x000000004f327211 */ /* 0x082fe400078208ff */
[-C--:B------:R-:W-:Y:S02]  /*3fc0*/  LEA.HI.X.SX32 R49, R69, R55.reuse, 0x1, P0 ;  /* 0x0000003745317211 */ /* 0x080fe400000f0eff */
[----:B------:R-:W-:Y:S02]  /*3fd0*/  LEA R52, P0, R93, R0, 0x1 ;  /* 0x000000005d347211 */ /* 0x000fe400078008ff */
[-C--:B------:R-:W-:Y:S01]  /*3fe0*/  LEA.HI.X.SX32 R51, R79, R55.reuse, 0x1, P1 ;  /* 0x000000374f337211 */ /* 0x080fe200008f0eff */
[----:B---3--:R1:W-:Y:S01]  /*3ff0*/  STL [R1+0x60], R120 ;  /* 0x0000607801007387 */ /* 0x0083e20000100800 */
[----:B------:R-:W-:-:S03]  /*4000*/  LEA.HI.X.SX32 R53, R93, R55, 0x1, P0 ;  /* 0x000000375d357211 */ /* 0x000fc600000f0eff */
[----:B------:R3:W3:Y:S04]  /*4010*/  LDG.E.U16 R79, [R50.64] ;  /* 0x00000004324f7981 */ /* 0x0006e8000c1e1500 */
[----:B------:R0:W3:Y:S04]  /*4020*/  LDG.E.U16 R69, [R52.64] ;  /* 0x0000000434457981 */ /* 0x0000e8000c1e1500 */
[----:B-1----:R1:W3:Y:S04]  /*4030*/  LDG.E.U16 R120, [R48.64] ;  /* 0x0000000430787981 */ /* 0x0022e8000c1e1500 */
[----:B------:R-:W-:Y:S04]  /*4040*/  STL [R1+0x5c], R119 ;  /* 0x00005c7701007387 */ /* 0x000fe80000100800 */
[----:B------:R-:W-:Y:S04]  /*4050*/  STL [R1+0x58], R118 ;  /* 0x0000587601007387 */ /* 0x000fe80000100800 */
[----:B------:R-:W-:Y:S04]  /*4060*/  STL [R1+0x54], R117 ;  /* 0x0000547501007387 */ /* 0x000fe80000100800 */
[----:B------:R-:W-:Y:S04]  /*4070*/  STL [R1+0x50], R104 ;  /* 0x0000506801007387 */ /* 0x000fe80000100800 */
[----:B-----5:R-:W-:Y:S04]  /*4080*/  STL [R1+0x4c], R101 ;  /* 0x00004c6501007387 */ /* 0x020fe80000100800 */
[----:B------:R-:W-:Y:S04]  /*4090*/  STL [R1+0x48], R98 ;  /* 0x0000486201007387 */ /* 0x000fe80000100800 */
        /* <DEDUP_REMOVED lines=9> */
[----:B------:R5:W-:Y:S04]  /*4130*/  STL [R1+0xab8], R125 ;  /* 0x000ab87d01007387 */ /* 0x000be80000100800 */
[----:B-----5:R-:W5:Y:S04]  /*4140*/  LDL.LU R125, [R1+0x180] ;  /* 0x00018000017d7983 */ /* 0x020f680000300800 */
[----:B------:R-:W-:Y:S04]  /*4150*/  STL [R1+0x20], R71 ;  /* 0x0000204701007387 */ /* 0x000fe80000100800 */
[----:B------:R-:W-:Y:S04]  /*4160*/  STL [R1+0x1c], R70 ;  /* 0x00001c4601007387 */ /* 0x000fe80000100800 */
[----:B------:R0:W-:Y:S04]  /*4170*/  STL [R1+0xabc], R124 ;  /* 0x000abc7c01007387 */ /* 0x0001e80000100800 */
[----:B0-----:R-:W5:Y:S01]  /*4180*/  LDL.LU R124, [R1+0x18c] ;  /* 0x00018c00017c7983 */ /* 0x001f620000300800 */
[----:B------:R-:W-:-:S03]  /*4190*/  LEA R46, P0, R92, R0, 0x1 ;  /* 0x000000005c2e7211 */ /* 0x000fc600078008ff */
[----:B------:R-:W-:Y:S01]  /*41a0*/  STL [R1+0x18], R67 ;  /* 0x0000184301007387 */ /* 0x000fe20000100800 */
[----:B------:R-:W-:-:S03]  /*41b0*/  LEA.HI.X.SX32 R47, R92, R55, 0x1, P0 ;  /* 0x000000375c2f7211 */ /* 0x000fc600000f0eff */
[----:B----4-:R0:W-:Y:S01]  /*41c0*/  STL [R1+0xac0], R123 ;  /* 0x000ac07b01007387 */ /* 0x0101e20000100800 */
[-C--:B-1----:R-:W-:Y:S02]  /*41d0*/  LEA R48, P0, R91, R0.reuse, 0x1 ;  /* 0x000000005b307211 */ /* 0x082fe400078008ff */
[-C--:B--2---:R-:W-:Y:S02]  /*41e0*/  LEA R60, P1, R90, R0.reuse, 0x1 ;  /* 0x000000005a3c7211 */ /* 0x084fe400078208ff */
[-C--:B------:R-:W-:Y:S01]  /*41f0*/  LEA R52, P2, R88, R0.reuse, 0x1 ;  /* 0x0000000058347211 */ /* 0x080fe200078408ff */
[----:B0-----:R-:W2:Y:S01]  /*4200*/  LDL.LU R123, [R1+0x174] ;  /* 0x00017400017b7983 */ /* 0x001ea20000300800 */
[----:B---3--:R-:W-:-:S03]  /*4210*/  LEA R50, P3, R87, R0, 0x1 ;  /* 0x0000000057327211 */ /* 0x008fc600078608ff */
[----:B------:R-:W-:Y:S04]  /*4220*/  STL [R1+0x14], R66 ;  /* 0x0000144201007387 */ /* 0x000fe80000100800 */
[----:B------:R-:W-:Y:S04]  /*4230*/  STL [R1+0x10], R65 ;  /* 0x0000104101007387 */ /* 0x000fe80000100800 */
[----:B------:R0:W-:Y:S01]  /*4240*/  STL [R1+0xac4], R122 ;  /* 0x000ac47a01007387 */ /* 0x0001e20000100800 */
[-C--:B------:R-:W-:Y:S02]  /*4250*/  LEA.HI.X.SX32 R49, R91, R55.reuse, 0x1, P0 ;  /* 0x000000375b317211 */ /* 0x080fe400000f0eff */
[----:B------:R-:W-:-:S02]  /*4260*/  LEA.HI.X.SX32 R61, R90, R55, 0x1, P1 ;  /* 0x000000375a3d7211 */ /* 0x000fc400008f0eff */
[-C--:B------:R-:W-:Y:S01]  /*4270*/  LEA.HI.X.SX32 R53, R88, R55.reuse, 0x1, P2 ;  /* 0x0000003758357211 */ /* 0x080fe200010f0eff */
[----:B0-----:R-:W3:Y:S01]  /*4280*/  LDL.LU R122, [R1+0x168] ;  /* 0x00016800017a7983 */ /* 0x001ee20000300800 */
[----:B------:R-:W-:-:S03]  /*4290*/  LEA.HI.X.SX32 R51, R87, R55, 0x1, P3 ;  /* 0x0000003757337211 */ /* 0x000fc600018f0eff */
[----:B------:R0:W-:Y:S01]  /*42a0*/  STL [R1+0xc], R64 ;  /* 0x00000c4001007387 */ /* 0x0001e20000100800 */
[----:B------:R-:W-:-:S03]  /*42b0*/  LEA R70, P0, R86, R0, 0x1 ;  /* 0x0000000056467211 */ /* 0x000fc600078008ff */
[----:B------:R-:W-:Y:S01]  /*42c0*/  STL [R1+0x8], R63 ;  /* 0x0000083f01007387 */ /* 0x000fe20000100800 */
[----:B------:R-:W-:-:S03]  /*42d0*/  LEA R66, P1, R84, R0, 0x1 ;  /* 0x0000000054427211 */ /* 0x000fc600078208ff */
[----:B------:R-:W-:Y:S01]  /*42e0*/  STL [R1+0xac8], R121 ;  /* 0x000ac87901007387 */ /* 0x000fe20000100800 */
[----:B0-----:R-:W-:-:S03]  /*42f0*/  LEA R64, P2, R82, R0, 0x1 ;  /* 0x0000000052407211 */ /* 0x001fc600078408ff */
[----:B------:R0:W-:Y:S01]  /*4300*/  STL [R1+0x4], R62 ;  /* 0x0000043e01007387 */ /* 0x0001e20000100800 */
[-C--:B------:R-:W-:Y:S02]  /*4310*/  LEA.HI.X.SX32 R71, R86, R55.reuse, 0x1, P0 ;  /* 0x0000003756477211 */ /* 0x080fe400000f0eff */
[-C--:B------:R-:W-:Y:S02]  /*4320*/  LEA.HI.X.SX32 R67, R84, R55.reuse, 0x1, P1 ;  /* 0x0000003754437211 */ /* 0x080fe400008f0eff */
[-C--:B------:R-:W-:Y:S01]  /*4330*/  LEA.HI.X.SX32 R65, R82, R55.reuse, 0x1, P2 ;  /* 0x0000003752417211 */ /* 0x080fe200010f0eff */
[----:B------:R-:W-:Y:S01]  /*4340*/  IMAD R45, R45, 0x2, R93 ;  /* 0x000000022d2d7824 */ /* 0x000fe200078e025d */
[-C--:B0-----:R-:W-:Y:S01]  /*4350*/  LEA R62, P3, R43, R0.reuse, 0x1 ;  /* 0x000000002b3e7211 */ /* 0x081fe200078608ff */
[----:B------:R0:W-:Y:S01]  /*4360*/  STS.U16 [R44+0x6800], R96 ;  /* 0x006800602c007388 */ /* 0x0001e20000000400 */
[-C--:B------:R-:W-:Y:S02]  /*4370*/  LEA R80, P0, R39, R0.reuse, 0x1 ;  /* 0x0000000027507211 */ /* 0x080fe400078008ff */
[----:B------:R-:W-:Y:S01]  /*4380*/  LEA.HI.X.SX32 R63, R43, R55, 0x1, P3 ;  /* 0x000000372b3f7211 */ /* 0x000fe200018f0eff */
[----:B------:R1:W-:Y:S01]  /*4390*/  STS.U16 [R44+0x7800], R94 ;  /* 0x0078005e2c007388 */ /* 0x0003e20000000400 */
[----:B------:R-:W-:-:S02]  /*43a0*/  LEA R76, P1, R40, R0, 0x1 ;  /* 0x00000000284c7211 */ /* 0x000fc400078208ff */
[-C--:B------:R-:W-:Y:S01]  /*43b0*/  LEA R74, P2, R41, R0.reuse, 0x1 ;  /* 0x00000000294a7211 */ /* 0x080fe200078408ff */
[----:B------:R4:W-:Y:S01]  /*43c0*/  STS.U16 [R44+0x6000], R97 ;  /* 0x006000612c007388 */ /* 0x0009e20000000400 */
[----:B------:R-:W-:Y:S02]  /*43d0*/  LEA R72, P3, R42, R0, 0x1 ;  /* 0x000000002a487211 */ /* 0x000fe400078608ff */
[-C--:B------:R-:W-:Y:S01]  /*43e0*/  LEA.HI.X.SX32 R81, R39, R55.reuse, 0x1, P0 ;  /* 0x0000003727517211 */ /* 0x080fe200000f0eff */
[----:B------:R0:W-:Y:S01]  /*43f0*/  STS.U16 [R44+0x7000], R95 ;  /* 0x0070005f2c007388 */ /* 0x0001e20000000400 */
[-C--:B------:R-:W-:Y:S02]  /*4400*/  LEA.HI.X.SX32 R77, R40, R55.reuse, 0x1, P1 ;  /* 0x00000037284d7211 */ /* 0x080fe400008f0eff */
[-C--:B------:R-:W-:Y:S01]  /*4410*/  LEA.HI.X.SX32 R75, R41, R55.reuse, 0x1, P2 ;  /* 0x00000037294b7211 */ /* 0x080fe200010f0eff */
[----:B------:R0:W-:Y:S01]  /*4420*/  STS.U16 [R44+0x5000], R100 ;  /* 0x005000642c007388 */ /* 0x0001e20000000400 */
[----:B------:R-:W-:-:S02]  /*4430*/  LEA.HI.X.SX32 R73, R42, R55, 0x1, P3 ;  /* 0x000000372a497211 */ /* 0x000fc400018f0eff */
[-C--:B------:R-:W-:Y:S01]  /*4440*/  LEA R84, P0, R35, R0.reuse, 0x1 ;  /* 0x0000000023547211 */ /* 0x080fe200078008ff */
[----:B------:R0:W-:Y:S01]  /*4450*/  STS.U16 [R44+0x5800], R99 ;  /* 0x005800632c007388 */ /* 0x0001e20000000400 */
[-C--:B------:R-:W-:Y:S02]  /*4460*/  LEA R82, P1, R36, R0.reuse, 0x1 ;  /* 0x0000000024527211 */ /* 0x080fe400078208ff */
[-C--:B------:R-:W-:Y:S01]  /*4470*/  LEA R42, P2, R37, R0.reuse, 0x1 ;  /* 0x00000000252a7211 */ /* 0x080fe200078408ff */
[----:B------:R0:W-:Y:S01]  /*4480*/  STS.U16 [R44+0x4800], R102 ;  /* 0x004800662c007388 */ /* 0x0001e20000000400 */
[----:B------:R-:W-:Y:S02]  /*4490*/  LEA R40, P3, R38, R0, 0x1 ;  /* 0x0000000026287211 */ /* 0x000fe400078608ff */
[-C--:B------:R-:W-:Y:S01]  /*44a0*/  LEA.HI.X.SX32 R85, R35, R55.reuse, 0x1, P0 ;  /* 0x0000003723557211 */ /* 0x080fe200000f0eff */
[----:B------:R-:W2:Y:S01]  /*44b0*/  LDL.LU R121, [R1+0x198] ;  /* 0x0001980001797983 */ /* 0x000ea20000300800 */
[----:B------:R-:W-:-:S02]  /*44c0*/  LEA.HI.X.SX32 R83, R36, R55, 0x1, P1 ;  /* 0x0000003724537211 */ /* 0x000fc400008f0eff */
[-C--:B------:R-:W-:Y:S02]  /*44d0*/  LEA.HI.X.SX32 R43, R37, R55.reuse, 0x1, P2 ;  /* 0x00000037252b7211 */ /* 0x080fe400010f0eff */
[----:B------:R-:W-:Y:S02]  /*44e0*/  LEA.HI.X.SX32 R41, R38, R55, 0x1, P3 ;  /* 0x0000003726297211 */ /* 0x000fe400018f0eff */
[-C--:B------:R-:W-:Y:S02]  /*44f0*/  LEA R88, P0, R31, R0.reuse, 0x1 ;  /* 0x000000001f587211 */ /* 0x080fe400078008ff */
[-C--:B------:R-:W-:Y:S02]  /*4500*/  LEA R86, P1, R32, R0.reuse, 0x1 ;  /* 0x0000000020567211 */ /* 0x080fe400078208ff */
[-C--:B------:R-:W-:Y:S02]  /*4510*/  LEA R38, P2, R33, R0.reuse, 0x1 ;  /* 0x0000000021267211 */ /* 0x080fe400078408ff */
[----:B------:R-:W-:-:S02]  /*4520*/  LEA R36, P3, R34, R0, 0x1 ;  /* 0x0000000022247211 */ /* 0x000fc400078608ff */
[-C--:B------:R-:W-:Y:S02]  /*4530*/  LEA.HI.X.SX32 R89, R31, R55.reuse, 0x1, P0 ;  /* 0x000000371f597211 */ /* 0x080fe400000f0eff */
[-C--:B------:R-:W-:Y:S02]  /*4540*/  LEA.HI.X.SX32 R87, R32, R55.reuse, 0x1, P1 ;  /* 0x0000003720577211 */ /* 0x080fe400008f0eff */
[-C--:B------:R-:W-:Y:S02]  /*4550*/  LEA.HI.X.SX32 R39, R33, R55.reuse, 0x1, P2 ;  /* 0x0000003721277211 */ /* 0x080fe400010f0eff */
[----:B------:R-:W-:Y:S02]  /*4560*/  LEA.HI.X.SX32 R37, R34, R55, 0x1, P3 ;  /* 0x0000003722257211 */ /* 0x000fe400018f0eff */
[-C--:B------:R-:W-:Y:S02]  /*4570*/  LEA R92, P0, R27, R0.reuse, 0x1 ;  /* 0x000000001b5c7211 */ /* 0x080fe400078008ff */
[----:B------:R-:W-:-:S02]  /*4580*/  LEA R90, P1, R28, R0, 0x1 ;  /* 0x000000001c5a7211 */ /* 0x000fc400078208ff */
[-C--:B------:R-:W-:Y:S02]  /*4590*/  LEA R34, P2, R29, R0.reuse, 0x1 ;  /* 0x000000001d227211 */ /* 0x080fe400078408ff */
[----:B------:R-:W-:Y:S02]  /*45a0*/  LEA R32, P3, R30, R0, 0x1 ;  /* 0x000000001e207211 */ /* 0x000fe400078608ff */
[-C--:B------:R-:W-:Y:S02]  /*45b0*/  LEA.HI.X.SX32 R93, R27, R55.reuse, 0x1, P0 ;  /* 0x000000371b5d7211 */ /* 0x080fe400000f0eff */
[-C--:B------:R-:W-:Y:S02]  /*45c0*/  LEA.HI.X.SX32 R91, R28, R55.reuse, 0x1, P1 ;  /* 0x000000371c5b7211 */ /* 0x080fe400008f0eff */
[-C--:B------:R-:W-:Y:S02]  /*45d0*/  LEA.HI.X.SX32 R35, R29, R55.reuse, 0x1, P2 ;  /* 0x000000371d237211 */ /* 0x080fe400010f0eff */
[----:B------:R-:W-:-:S02]  /*45e0*/  LEA.HI.X.SX32 R33, R30, R55, 0x1, P3 ;  /* 0x000000371e217211 */ /* 0x000fc400018f0eff */
[-C--:B0-----:R-:W-:Y:S02]  /*45f0*/  LEA R96, P0, R23, R0.reuse, 0x1 ;  /* 0x0000000017607211 */ /* 0x081fe400078008ff */
[-C--:B-1----:R-:W-:Y:S02]  /*4600*/  LEA R94, P1, R24, R0.reuse, 0x1 ;  /* 0x00000000185e7211 */ /* 0x082fe400078208ff */
[-C--:B------:R-:W-:Y:S02]  /*4610*/  LEA R30, P2, R25, R0.reuse, 0x1 ;  /* 0x00000000191e7211 */ /* 0x080fe400078408ff */
[----:B------:R-:W-:Y:S02]  /*4620*/  LEA R28, P3, R26, R0, 0x1 ;  /* 0x000000001a1c7211 */ /* 0x000fe400078608ff */
[-C--:B----4-:R-:W-:Y:S02]  /*4630*/  LEA.HI.X.SX32 R97, R23, R55.reuse, 0x1, P0 ;  /* 0x0000003717617211 */ /* 0x090fe400000f0eff */
        /* <DEDUP_REMOVED lines=14> */
[-C--:B------:R-:W-:Y:S01]  /*4720*/  LEA R104, P3, R18, R0.reuse, 0x1 ;  /* 0x0000000012687211 */ /* 0x080fe200078608ff */
[----:B------:R0:W-:Y:S01]  /*4730*/  STS.U16 [R44+0x4000], R105 ;  /* 0x004000692c007388 */ /* 0x0001e20000000400 */
[-C--:B------:R-:W-:Y:S02]  /*4740*/  LEA.HI.X.SX32 R21, R103, R55.reuse, 0x1, P0 ;  /* 0x0000003767157211 */ /* 0x080fe400000f0eff */
[-C--:B------:R-:W-:Y:S01]  /*4750*/  LEA.HI.X.SX32 R23, R16, R55.reuse, 0x1, P1 ;  /* 0x0000003710177211 */ /* 0x080fe200008f0eff */
[----:B------:R-:W-:Y:S01]  /*4760*/  STL [R1], R54 ;  /* 0x0000003601007387 */ /* 0x000fe20000100800 */
[-C--:B------:R-:W-:Y:S02]  /*4770*/  LEA.HI.X.SX32 R103, R17, R55.reuse, 0x1, P2 ;  /* 0x0000003711677211 */ /* 0x080fe400010f0eff */
[----:B------:R-:W-:Y:S01]  /*4780*/  LEA R16, P2, R15, R0, 0x1 ;  /* 0x000000000f107211 */ /* 0x000fe200078408ff */
[----:B------:R1:W-:Y:S01]  /*4790*/  STS.U16 [R44+0x3800], R106 ;  /* 0x0038006a2c007388 */ /* 0x0003e20000000400 */
[----:B0-----:R-:W-:-:S03]  /*47a0*/  LEA.HI.X.SX32 R105, R18, R55, 0x1, P3 ;  /* 0x0000003712697211 */ /* 0x001fc600018f0eff */
[----:B------:R0:W-:Y:S01]  /*47b0*/  STL [R1+0xacc], R120 ;  /* 0x000acc7801007387 */ /* 0x0001e20000100800 */
[CC--:B------:R-:W-:Y:S02]  /*47c0*/  LEA R18, P1, R14.reuse, R0.reuse, 0x1 ;  /* 0x000000000e127211 */ /* 0x0c0fe400078208ff */
[----:B-1----:R-:W-:Y:S01]  /*47d0*/  LEA R106, P0, R13, R0, 0x1 ;  /* 0x000000000d6a7211 */ /* 0x002fe200078008ff */
[----:B------:R1:W-:Y:S01]  /*47e0*/  STS.U16 [R44+0x3000], R107 ;  /* 0x0030006b2c007388 */ /* 0x0003e20000000400 */
[----:B------:R-:W-:-:S03]  /*47f0*/  LEA.HI.X.SX32 R19, R14, R55, 0x1, P1 ;  /* 0x000000370e137211 */ /* 0x000fc600008f0eff */
[----:B0-----:R-:W4:Y:S01]  /*4800*/  LDL.LU R120, [R1+0x1a4] ;  /* 0x0001a40001787983 */ /* 0x001f220000300800 */
[----:B------:R-:W-:-:S03]  /*4810*/  LEA.HI.X.SX32 R17, R15, R55, 0x1, P2 ;  /* 0x000000370f117211 */ /* 0x000fc600010f0eff */
[----:B------:R0:W-:Y:S01]  /*4820*/  STL [R1+0xad0], R79 ;  /* 0x000ad04f01007387 */ /* 0x0001e20000100800 */
[-C--:B------:R-:W-:Y:S02]  /*4830*/  LEA R14, P2, R12, R0.reuse, 0x1 ;  /* 0x000000000c0e7211 */ /* 0x080fe400078408ff */
[----:B-1----:R-:W-:Y:S01]  /*4840*/  LEA.HI.X.SX32 R107, R13, R55, 0x1, P0 ;  /* 0x000000370d6b7211 */ /* 0x002fe200000f0eff */
[----:B------:R1:W-:Y:S04]  /*4850*/  STS.U16 [R44+0x1800], R110 ;  /* 0x0018006e2c007388 */ /* 0x0003e80000000400 */
[----:B------:R1:W-:Y:S04]  /*4860*/  STS.U16 [R44+0x2800], R108 ;  /* 0x0028006c2c007388 */ /* 0x0003e80000000400 */
[----:B0-----:R-:W4:Y:S01]  /*4870*/  LDL.LU R79, [R1+0x1b0] ;  /* 0x0001b000014f7983 */ /* 0x001f220000300800 */
[----:B-1----:R-:W-:-:S03]  /*4880*/  LEA R110, P0, R10, R0, 0x1 ;  /* 0x000000000a6e7211 */ /* 0x002fc600078008ff */
[----:B------:R0:W-:Y:S01]  /*4890*/  STL [R1+0xad4], R69 ;  /* 0x000ad44501007387 */ /* 0x0001e20000100800 */
[----:B------:R-:W-:-:S03]  /*48a0*/  LEA R108, P1, R11, R0, 0x1 ;  /* 0x000000000b6c7211 */ /* 0x000fc600078208ff */
[----:B------:R1:W-:Y:S01]  /*48b0*/  STS.U16 [R44+0x1000], R111 ;  /* 0x0010006f2c007388 */ /* 0x0003e20000000400 */
[----:B------:R-:W-:-:S03]  /*48c0*/  LEA.HI.X.SX32 R15, R12, R55, 0x1, P2 ;  /* 0x000000370c0f7211 */ /* 0x000fc600010f0eff */
[----:B0-----:R-:W4:Y:S04]  /*48d0*/  LDL.LU R69, [R1+0x1bc] ;  /* 0x0001bc0001457983 */ /* 0x001f280000300800 */
[----:B------:R0:W-:Y:S01]  /*48e0*/  STL [R1+0xadc], R46 ;  /* 0x000adc2e01007387 */ /* 0x0001e20000100800 */
[----:B-1----:R-:W-:-:S03]  /*48f0*/  LEA.HI.X.SX32 R111, R10, R55, 0x1, P0 ;  /* 0x000000370a6f7211 */ /* 0x002fc600000f0eff */
[----:B------:R1:W-:Y:S01]  /*4900*/  STS.U16 [R44+0x2000], R109 ;  /* 0x0020006d2c007388 */ /* 0x0003e20000000400 */
[----:B------:R-:W-:-:S03]  /*4910*/  LEA R10, P2, R9, R0, 0x1 ;  /* 0x00000000090a7211 */ /* 0x000fc600078408ff */
[----:B0-----:R-:W4:Y:S04]  /*4920*/  LDL.LU R46, [R1+0x1c8] ;  /* 0x0001c800012e7983 */ /* 0x001f280000300800 */
[----:B------:R0:W-:Y:S01]  /*4930*/  STL [R1+0xad8], R47 ;  /* 0x000ad82f01007387 */ /* 0x0001e20000100800 */
[-C--:B-1----:R-:W-:Y:S02]  /*4940*/  LEA.HI.X.SX32 R109, R11, R55.reuse, 0x1, P1 ;  /* 0x000000370b6d7211 */ /* 0x082fe400008f0eff */
[----:B------:R-:W-:Y:S01]  /*4950*/  LEA R12, P1, R8, R0, 0x1 ;  /* 0x00000000080c7211 */ /* 0x000fe200078208ff */
[----:B------:R1:W-:Y:S01]  /*4960*/  STS.U16 [R44+0x800], R112 ;  /* 0x000800702c007388 */ /* 0x0003e20000000400 */
[----:B------:R-:W-:-:S03]  /*4970*/  LEA.HI.X.SX32 R11, R9, R55, 0x1, P2 ;  /* 0x00000037090b7211 */ /* 0x000fc600010f0eff */
[----:B0-----:R-:W4:Y:S04]  /*4980*/  LDL.LU R47, [R1+0x1d4] ;  /* 0x0001d400012f7983 */ /* 0x001f280000300800 */
[----:B------:R0:W-:Y:S01]  /*4990*/  STL [R1+0xae4], R48 ;  /* 0x000ae43001007387 */ /* 0x0001e20000100800 */
[-C--:B-1----:R-:W-:Y:S02]  /*49a0*/  LEA R112, P0, R7, R0.reuse, 0x1 ;  /* 0x0000000007707211 */ /* 0x082fe400078008ff */
[----:B------:R-:W-:Y:S01]  /*49b0*/  LEA.HI.X.SX32 R13, R8, R55, 0x1, P1 ;  /* 0x00000037080d7211 */ /* 0x000fe200008f0eff */
[----:B------:R1:W-:Y:S01]  /*49c0*/  STS.U16 [R44+0x9000], R114 ;  /* 0x009000722c007388 */ /* 0x0003e20000000400 */
[----:B------:R-:W-:-:S03]  /*49d0*/  LEA R8, P2, R6, R0, 0x1 ;  /* 0x0000000006087211 */ /* 0x000fc600078408ff */
[----:B0-----:R-:W4:Y:S04]  /*49e0*/  LDL.LU R48, [R1+0x1e0] ;  /* 0x0001e00001307983 */ /* 0x001f280000300800 */
[----:B------:R0:W-:Y:S01]  /*49f0*/  STL [R1+0xae0], R49 ;  /* 0x000ae03101007387 */ /* 0x0001e20000100800 */
[----:B-1----:R-:W-:-:S03]  /*4a00*/  LEA R114, P1, R5, R0, 0x1 ;  /* 0x0000000005727211 */ /* 0x002fc600078208ff */
[----:B------:R1:W-:Y:S04]  /*4a10*/  STS.U16 [R44], R113 ;  /* 0x000000712c007388 */ /* 0x0003e80000000400 */
[----:B0-----:R-:W4:Y:S04]  /*4a20*/  LDL.LU R49, [R1+0x1ec] ;  /* 0x0001ec0001317983 */ /* 0x001f280000300800 */
[----:B------:R0:W-:Y:S01]  /*4a30*/  STL [R1+0xaec], R60 ;  /* 0x000aec3c01007387 */ /* 0x0001e20000100800 */
[-C--:B-1----:R-:W-:Y:S02]  /*4a40*/  LEA.HI.X.SX32 R113, R7, R55.reuse, 0x1, P0 ;  /* 0x0000003707717211 */ /* 0x082fe400000f0eff */
[----:B------:R-:W-:Y:S01]  /*4a50*/  LEA.HI.X.SX32 R9, R6, R55, 0x1, P2 ;  /* 0x0000003706097211 */ /* 0x000fe200010f0eff */
[----:B------:R1:W-:Y:S04]  /*4a60*/  STS.U16 [R44+0x8000], R116 ;  /* 0x008000742c007388 */ /* 0x0003e80000000400 */
[----:B0-----:R-:W4:Y:S04]  /*4a70*/  LDL.LU R60, [R1+0x1f8] ;  /* 0x0001f800013c7983 */ /* 0x001f280000300800 */
[----:B------:R-:W-:Y:S01]  /*4a80*/  STL [R1+0xae8], R61 ;  /* 0x000ae83d01007387 */ /* 0x000fe20000100800 */
[----:B-1----:R-:W-:-:S03]  /*4a90*/  LEA R116, P0, R4, R0, 0x1 ;  /* 0x0000000004747211 */ /* 0x002fc600078008ff */
[----:B------:R-:W-:Y:S04]  /*4aa0*/  STL [R1+0xaf4], R52 ;  /* 0x000af43401007387 */ /* 0x000fe80000100800 */
[----:B------:R0:W-:Y:S04]  /*4ab0*/  STS.U16 [R44+0x8800], R115 ;  /* 0x008800732c007388 */ /* 0x0001e80000000400 */
[----:B------:R-:W-:Y:S04]  /*4ac0*/  STL [R1+0xaf0], R53 ;  /* 0x000af03501007387 */ /* 0x000fe80000100800 */
[----:B------:R-:W-:Y:S01]  /*4ad0*/  STL [R1+0xafc], R50 ;  /* 0x000afc3201007387 */ /* 0x000fe20000100800 */
[----:B0-----:R-:W-:-:S03]  /*4ae0*/  LEA.HI.X.SX32 R115, R5, R55, 0x1, P1 ;  /* 0x0000003705737211 */ /* 0x001fc600008f0eff */
[----:B------:R-:W-:Y:S01]  /*4af0*/  STL [R1+0xaf8], R51 ;  /* 0x000af83301007387 */ /* 0x000fe20000100800 */
[----:B------:R-:W-:-:S03]  /*4b00*/  LEA R6, P1, R3, R0, 0x1 ;  /* 0x0000000003067211 */ /* 0x000fc600078208ff */
[----:B------:R-:W-:Y:S01]  /*4b10*/  STL [R1+0xb04], R70 ;  /* 0x000b044601007387 */ /* 0x000fe20000100800 */
[----:B------:R-:W-:-:S03]  /*4b20*/  LEA.HI.X.SX32 R117, R4, R55, 0x1, P0 ;  /* 0x0000003704757211 */ /* 0x000fc600000f0eff */
[----:B------:R-:W-:Y:S01]  /*4b30*/  STL [R1+0xb00], R71 ;  /* 0x000b004701007387 */ /* 0x000fe20000100800 */
[-C--:B------:R-:W-:Y:S02]  /*4b40*/  LEA R4, P2, R57, R0.reuse, 0x1 ;  /* 0x0000000039047211 */ /* 0x080fe400078408ff */
[-C--:B------:R-:W-:Y:S01]  /*4b50*/  LEA.HI.X.SX32 R7, R3, R55.reuse, 0x1, P1 ;  /* 0x0000003703077211 */ /* 0x080fe200008f0eff */
[----:B------:R-:W-:Y:S01]  /*4b60*/  STL [R1+0xb0c], R66 ;  /* 0x000b0c4201007387 */ /* 0x000fe20000100800 */
[-C--:B------:R-:W-:Y:S02]  /*4b70*/  LEA R118, P0, R2, R0.reuse, 0x1 ;  /* 0x0000000002767211 */ /* 0x080fe400078008ff */
[----:B------:R-:W-:Y:S01]  /*4b80*/  LEA R56, P1, R68, R0, 0x1 ;  /* 0x0000000044387211 */ /* 0x000fe200078208ff */
[----:B------:R-:W-:Y:S01]  /*4b90*/  STL [R1+0xb08], R67 ;  /* 0x000b084301007387 */ /* 0x000fe20000100800 */
[----:B------:R-:W-:-:S03]  /*4ba0*/  LEA.HI.X.SX32 R5, R57, R55, 0x1, P2 ;  /* 0x0000003739057211 */ /* 0x000fc600010f0eff */
[----:B------:R-:W-:Y:S01]  /*4bb0*/  STL [R1+0xb14], R64 ;  /* 0x000b144001007387 */ /* 0x000fe20000100800 */
[----:B------:R-:W-:-:S03]  /*4bc0*/  LEA.HI.X.SX32 R119, R2, R55, 0x1, P0 ;  /* 0x0000003702777211 */ /* 0x000fc600000f0eff */
[----:B------:R-:W-:Y:S01]  /*4bd0*/  STL [R1+0xb10], R65 ;  /* 0x000b104101007387 */ /* 0x000fe20000100800 */
[----:B------:R-:W-:-:S03]  /*4be0*/  LEA.HI.X.SX32 R57, R68, R55, 0x1, P1 ;  /* 0x0000003744397211 */ /* 0x000fc600008f0eff */
[----:B------:R-:W-:Y:S01]  /*4bf0*/  STL [R1+0xb1c], R62 ;  /* 0x000b1c3e01007387 */ /* 0x000fe20000100800 */
[----:B------:R-:W-:-:S03]  /*4c00*/  LEA R58, P0, R59, R0, 0x1 ;  /* 0x000000003b3a7211 */ /* 0x000fc600078008ff */
[----:B------:R-:W-:Y:S01]  /*4c10*/  STL [R1+0xb18], R63 ;  /* 0x000b183f01007387 */ /* 0x000fe20000100800 */
[----:B------:R-:W-:-:S03]  /*4c20*/  LEA R2, P2, R78, R0, 0x1 ;  /* 0x000000004e027211 */ /* 0x000fc600078408ff */
[----:B-----5:R0:W-:Y:S01]  /*4c30*/  STS.U16 [R44+0xe000], R124 ;  /* 0x00e0007c2c007388 */ /* 0x0201e20000000400 */
[----:B------:R-:W-:-:S03]  /*4c40*/  LEA R54, P3, R45, R0, 0x1 ;  /* 0x000000002d367211 */ /* 0x000fc600078608ff */
[----:B0-----:R-:W5:Y:S04]  /*4c50*/  LDL.LU R124, [R1+0x15c] ;  /* 0x00015c00017c7983 */ /* 0x001f680000300800 */
[----:B------:R-:W5:Y:S04]  /*4c60*/  LDL.LU R68, [R1+0x150] ;  /* 0x0001500001447983 */ /* 0x000f680000300800 */
        /* <DEDUP_REMOVED lines=11> */
[----:B------:R0:W-:Y:S04]  /*4d20*/  STS.U16 [R44+0xe800], R125 ;  /* 0x00e8007d2c007388 */ /* 0x0001e80000000400 */
[----:B------:R-:W5:Y:S04]  /*4d30*/  LDL.LU R53, [R1+0xc0] ;  /* 0x0000c00001357983 */ /* 0x000f680000300800 */
[----:B0-----:R-:W5:Y:S04]  /*4d40*/  LDL.LU R125, [R1+0xb4] ;  /* 0x0000b400017d7983 */ /* 0x001f680000300800 */
[----:B--2---:R0:W-:Y:S04]  /*4d50*/  STS.U16 [R44+0xf000], R123 ;  /* 0x00f0007b2c007388 */ /* 0x0041e80000000400 */
[----:B0-----:R-:W2:Y:S04]  /*4d60*/  LDL.LU R123, [R1+0xa8] ;  /* 0x0000a800017b7983 */ /* 0x001ea80000300800 */
[----:B------:R-:W2:Y:S04]  /*4d70*/  LDL.LU R52, [R1+0x9c] ;  /* 0x00009c0001347983 */ /* 0x000ea80000300800 */
[----:B------:R-:W2:Y:S04]  /*4d80*/  LDL.LU R61, [R1+0x90] ;  /* 0x00009000013d7983 */ /* 0x000ea80000300800 */
[----:B------:R-:W-:Y:S04]  /*4d90*/  STS.U16 [R44+0xd800], R121 ;  /* 0x00d800792c007388 */ /* 0x000fe80000000400 */
[----:B---3--:R-:W-:Y:S04]  /*4da0*/  STS.U16 [R44+0xf800], R122 ;  /* 0x00f8007a2c007388 */ /* 0x008fe80000000400 */
[----:B----4-:R-:W-:Y:S04]  /*4db0*/  STS.U16 [R44+0xd000], R120 ;  /* 0x00d000782c007388 */ /* 0x010fe80000000400 */
[----:B------:R-:W-:Y:S04]  /*4dc0*/  STS.U16 [R44+0xc800], R79 ;  /* 0x00c8004f2c007388 */ /* 0x000fe80000000400 */
[----:B------:R-:W-:Y:S04]  /*4dd0*/  STS.U16 [R44+0xc000], R69 ;  /* 0x00c000452c007388 */ /* 0x000fe80000000400 */
[----:B------:R-:W-:Y:S04]  /*4de0*/  STS.U16 [R44+0xb800], R46 ;  /* 0x00b8002e2c007388 */ /* 0x000fe80000000400 */
[----:B------:R-:W-:Y:S04]  /*4df0*/  STS.U16 [R44+0xb000], R47 ;  /* 0x00b0002f2c007388 */ /* 0x000fe80000000400 */
[----:B------:R-:W-:Y:S04]  /*4e00*/  STS.U16 [R44+0xa800], R48 ;  /* 0x00a800302c007388 */ /* 0x000fe80000000400 */
[----:B------:R-:W-:Y:S04]  /*4e10*/  STS.U16 [R44+0xa000], R49 ;  /* 0x00a000312c007388 */ /* 0x000fe80000000400 */
[----:B------:R0:W-:Y:S04]  /*4e20*/  STS.U16 [R44+0x9800], R60 ;  /* 0x0098003c2c007388 */ /* 0x0001e80000000400 */
[----:B0-----:R-:W3:Y:S04]  /*4e30*/  LDL.LU R60, [R1+0x8c] ;  /* 0x00008c00013c7983 */ /* 0x001ee80000300800 */
[----:B------:R-:W4:Y:S04]  /*4e40*/  LDL.LU R49, [R1+0x88] ;  /* 0x0000880001317983 */ /* 0x000f280000300800 */
[----:B------:R-:W3:Y:S04]  /*4e50*/  LDL.LU R48, [R1+0x84] ;  /* 0x0000840001307983 */ /* 0x000ee80000300800 */
[----:B------:R-:W3:Y:S04]  /*4e60*/  LDL.LU R47, [R1+0x80] ;  /* 0x00008000012f7983 */ /* 0x000ee80000300800 */
[----:B------:R-:W3:Y:S04]  /*4e70*/  LDL.LU R46, [R1+0x7c] ;  /* 0x00007c00012e7983 */ /* 0x000ee80000300800 */
[----:B------:R-:W3:Y:S04]  /*4e80*/  LDL.LU R69, [R1+0x78] ;  /* 0x0000780001457983 */ /* 0x000ee80000300800 */
[----:B------:R-:W3:Y:S04]  /*4e90*/  LDL.LU R79, [R1+0x74] ;  /* 0x00007400014f7983 */ /* 0x000ee80000300800 */
[----:B------:R-:W3:Y:S04]  /*4ea0*/  LDL.LU R120, [R1+0x70] ;  /* 0x0000700001787983 */ /* 0x000ee80000300800 */
[----:B------:R-:W3:Y:S04]  /*4eb0*/  LDL.LU R121, [R1+0x6c] ;  /* 0x00006c0001797983 */ /* 0x000ee80000300800 */
[----:B------:R-:W3:Y:S04]  /*4ec0*/  LDL.LU R122, [R1+0x68] ;  /* 0x00006800017a7983 */ /* 0x000ee80000300800 */
[----:B-----5:R0:W-:Y:S04]  /*4ed0*/  STS.U16 [R44+0x10000], R124 ;  /* 0x0100007c2c007388 */ /* 0x0201e80000000400 */
[----:B0-----:R-:W5:Y:S04]  /*4ee0*/  LDL.LU R124, [R1+0x64] ;  /* 0x00006400017c7983 */ /* 0x001f680000300800 */
[----:B------:R0:W-:Y:S04]  /*4ef0*/  STS.U16 [R44+0x17000], R125 ;  /* 0x0170007d2c007388 */ /* 0x0001e80000000400 */
[----:B0-----:R-:W3:Y:S01]  /*4f00*/  LDL.LU R125, [R1+0x60] ;  /* 0x00006000017d7983 */ /* 0x001ee20000300800 */
[----:B------:R-:W-:-:S02]  /*4f10*/  LEA.HI.X.SX32 R59, R59, R55, 0x1, P0 ;  /* 0x000000373b3b7211 */ /* 0x000fc400000f0eff */
[-C--:B------:R-:W-:Y:S01]  /*4f20*/  LEA.HI.X.SX32 R3, R78, R55.reuse, 0x1, P2 ;  /* 0x000000374e037211 */ /* 0x080fe200010f0eff */
[----:B--2---:R0:W-:Y:S01]  /*4f30*/  STS.U16 [R44+0x17800], R123 ;  /* 0x0178007b2c007388 */ /* 0x0041e20000000400 */
[----:B------:R-:W-:-:S03]  /*4f40*/  LEA.HI.X.SX32 R55, R45, R55, 0x1, P3 ;  /* 0x000000372d377211 */ /* 0x000fc600018f0eff */
[----:B------:R1:W-:Y:S04]  /*4f50*/  STS.U16 [R44+0x10800], R68 ;  /* 0x010800442c007388 */ /* 0x0003e80000000400 */
[----:B0-----:R-:W2:Y:S04]  /*4f60*/  LDL.LU R123, [R1+0x5c] ;  /* 0x00005c00017b7983 */ /* 0x001ea80000300800 */
[----:B------:R-:W2:Y:S04]  /*4f70*/  LDL.LU R45, [R1+0x58] ;  /* 0x00005800012d7983 */ /* 0x000ea80000300800 */
[----:B------:R-:W2:Y:S04]  /*4f80*/  LDL.LU R78, [R1+0x260] ;  /* 0x00026000014e7983 */ /* 0x000ea80000300800 */
[----:B------:R0:W-:Y:S04]  /*4f90*/  STS.U16 [R44+0x11800], R63 ;  /* 0x0118003f2c007388 */ /* 0x0001e80000000400 */
[----:B-1----:R-:W2:Y:S04]  /*4fa0*/  LDL.LU R68, [R1+0x25c] ;  /* 0x00025c0001447983 */ /* 0x002ea80000300800 */
[----:B------:R1:W-:Y:S04]  /*4fb0*/  STS.U16 [R44+0x12000], R62 ;  /* 0x0120003e2c007388 */ /* 0x0003e80000000400 */
[----:B0-----:R-:W2:Y:S04]  /*4fc0*/  LDL.LU R63, [R1+0x258] ;  /* 0x00025800013f7983 */ /* 0x001ea80000300800 */
        /* <DEDUP_REMOVED lines=16> */
[----:B-1----:R-:W2:Y:S04]  /*50d0*/  LDL.LU R50, [R1+0x228] ;  /* 0x0002280001327983 */ /* 0x002ea80000300800 */
[----:B-----5:R0:W-:Y:S04]  /*50e0*/  STS.U16 [R44+0x1e000], R124 ;  /* 0x01e0007c2c007388 */ /* 0x0201e80000000400 */
[----:B0-----:R-:W5:Y:S04]  /*50f0*/  LDL.LU R124, [R1+0x220] ;  /* 0x00022000017c7983 */ /* 0x001f680000300800 */
[----:B---3--:R0:W-:Y:S04]  /*5100*/  STS.U16 [R44+0x1e800], R125 ;  /* 0x01e8007d2c007388 */ /* 0x0081e80000000400 */
[----:B0-----:R-:W3:Y:S04]  /*5110*/  LDL.LU R125, [R1+0x21c] ;  /* 0x00021c00017d7983 */ /* 0x001ee80000300800 */
[----:B------:R0:W-:Y:S04]  /*5120*/  STS.U16 [R44+0x16800], R53 ;  /* 0x016800352c007388 */ /* 0x0001e80000000400 */
[----:B------:R1:W-:Y:S04]  /*5130*/  STS.U16 [R44+0x18000], R52 ;  /* 0x018000342c007388 */ /* 0x0003e80000000400 */
[----:B------:R4:W-:Y:S04]  /*5140*/  STS.U16 [R44+0x18800], R61 ;  /* 0x0188003d2c007388 */ /* 0x0009e80000000400 */
[----:B0-----:R-:W3:Y:S04]  /*5150*/  LDL.LU R53, [R1+0x218] ;  /* 0x0002180001357983 */ /* 0x001ee80000300800 */
[----:B-1----:R-:W3:Y:S04]  /*5160*/  LDL.LU R52, [R1+0x210] ;  /* 0x0002100001347983 */ /* 0x002ee80000300800 */
[----:B------:R0:W-:Y:S04]  /*5170*/  STS.U16 [R44+0x19000], R60 ;  /* 0x0190003c2c007388 */ /* 0x0001e80000000400 */
[----:B----4-:R-:W4:Y:S04]  /*5180*/  LDL.LU R61, [R1+0x20c] ;  /* 0x00020c00013d7983 */ /* 0x010f280000300800 */
[----:B------:R1:W-:Y:S04]  /*5190*/  STS.U16 [R44+0x19800], R49 ;  /* 0x019800312c007388 */ /* 0x0003e80000000400 */
[----:B0-----:R-:W4:Y:S04]  /*51a0*/  LDL.LU R60, [R1+0x208] ;  /* 0x00020800013c7983 */ /* 0x001f280000300800 */
[----:B------:R0:W-:Y:S04]  /*51b0*/  STS.U16 [R44+0x1a000], R48 ;  /* 0x01a000302c007388 */ /* 0x0001e80000000400 */
[----:B-1----:R-:W4:Y:S04]  /*51c0*/  LDL.LU R49, [R1+0x200] ;  /* 0x0002000001317983 */ /* 0x002f280000300800 */
        /* <DEDUP_REMOVED lines=14> */
[----:B-1----:R-:W4:Y:S04]  /*52b0*/  LDL.LU R122, [R1+0x1a0] ;  /* 0x0001a000017a7983 */ /* 0x002f280000300800 */
[----:B------:R0:W-:Y:S04]  /*52c0*/  STS.U16 [R44+0x11000], R0 ;  /* 0x011000002c007388 */ /* 0x0001e80000000400 */
[----:B--2---:R1:W-:Y:S01]  /*52d0*/  STS.U16 [R44+0x1f000], R123 ;  /* 0x01f0007b2c007388 */ /* 0x0043e20000000400 */
[----:B0-----:R-:W-:-:S03]  /*52e0*/  LOP3.LUT R0, R44, 0x20, RZ, 0x3c, !PT ;  /* 0x000000202c007812 */ /* 0x001fc600078e3cff */
[----:B------:R-:W-:Y:S04]  /*52f0*/  STS.U16 [R44+0x1f800], R45 ;  /* 0x01f8002d2c007388 */ /* 0x000fe80000000400 */
[----:B-1----:R-:W2:Y:S04]  /*5300*/  LDL.LU R123, [R1+0x194] ;  /* 0x00019400017b7983 */ /* 0x002ea80000300800 */
[----:B-----5:R0:W-:Y:S04]  /*5310*/  STS.U16 [R0+0x6200], R124 ;  /* 0x0062007c00007388 */ /* 0x0201e80000000400 */
[----:B0-----:R-:W5:Y:S04]  /*5320*/  LDL.LU R124, [R1+0x188] ;  /* 0x00018800017c7983 */ /* 0x001f680000300800 */
[----:B---3--:R0:W-:Y:S04]  /*5330*/  STS.U16 [R0+0x6a00], R125 ;  /* 0x006a007d00007388 */ /* 0x0081e80000000400 */
[----:B0-----:R-:W3:Y:S04]  /*5340*/  LDL.LU R125, [R1+0x17c] ;  /* 0x00017c00017d7983 */ /* 0x001ee80000300800 */
[----:B------:R0:W-:Y:S04]  /*5350*/  STS.U16 [R0+0x200], R78 ;  /* 0x0002004e00007388 */ /* 0x0001e80000000400 */
[----:B------:R-:W3:Y:S04]  /*5360*/  LDL.LU R45, [R1+0x170] ;  /* 0x00017000012d7983 */ /* 0x000ee80000300800 */
[----:B------:R1:W-:Y:S04]  /*5370*/  STS.U16 [R0+0xa00], R68 ;  /* 0x000a004400007388 */ /* 0x0003e80000000400 */
[----:B0-----:R-:W3:Y:S04]  /*5380*/  LDL.LU R78, [R1+0x164] ;  /* 0x00016400014e7983 */ /* 0x001ee80000300800 */
[----:B------:R0:W-:Y:S04]  /*5390*/  STS.U16 [R0+0x1200], R63 ;  /* 0x0012003f00007388 */ /* 0x0001e80000000400 */
[----:B-1----:R-:W3:Y:S04]  /*53a0*/  LDL.LU R68, [R1+0x158] ;  /* 0x0001580001447983 */ /* 0x002ee80000300800 */
        /* <DEDUP_REMOVED lines=18> */
[----:B----4-:R0:W-:Y:S04]  /*54d0*/  STS.U16 [R0+0xca00], R121 ;  /* 0x00ca007900007388 */ /* 0x0101e80000000400 */
        /* <DEDUP_REMOVED lines=25> */
[----:B--2---:R1:W-:Y:S04]  /*5670*/  STS.U16 [R0+0xda00], R123 ;  /* 0x00da007b00007388 */ /* 0x0043e80000000400 */
[----:B0-----:R-:W2:Y:S04]  /*5680*/  LDL.LU R120, [R1+0x38] ;  /* 0x0000380001787983 */ /* 0x001ea80000300800 */
[----:B-1----:R-:W2:Y:S04]  /*5690*/  LDL.LU R123, [R1+0x34] ;  /* 0x00003400017b7983 */ /* 0x002ea80000300800 */
[----:B-----5:R0:W-:Y:S04]  /*56a0*/  STS.U16 [R0+0xe200], R124 ;  /* 0x00e2007c00007388 */ /* 0x0201e80000000400 */
[----:B0-----:R-:W5:Y:S04]  /*56b0*/  LDL.LU R124, [R1+0x30] ;  /* 0x00003000017c7983 */ /* 0x001f680000300800 */
[----:B---3--:R0:W-:Y:S04]  /*56c0*/  STS.U16 [R0+0xea00], R125 ;  /* 0x00ea007d00007388 */ /* 0x0081e80000000400 */
[----:B0-----:R-:W3:Y:S04]  /*56d0*/  LDL.LU R125, [R1+0x2c] ;  /* 0x00002c00017d7983 */ /* 0x001ee80000300800 */
[----:B------:R-:W-:Y:S04]  /*56e0*/  STS.U16 [R0+0xfa00], R78 ;  /* 0x00fa004e00007388 */ /* 0x000fe80000000400 */
        /* <DEDUP_REMOVED lines=10> */
[----:B----4-:R0:W-:Y:S04]  /*5790*/  STS.U16 [R0+0x15a00], R121 ;  /* 0x015a007900007388 */ /* 0x0101e80000000400 */
[----:B------:R1:W-:Y:S04]  /*57a0*/  STS.U16 [R0+0x16200], R122 ;  /* 0x0162007a00007388 */ /* 0x0003e80000000400 */
[----:B0-----:R-:W4:Y:S04]  /*57b0*/  LDL.LU R121, [R1+0x28] ;  /* 0x0000280001797983 */ /* 0x001f280000300800 */
[----:B-1----:R-:W4:Y:S04]  /*57c0*/  LDL.LU R122, [R1+0x24] ;  /* 0x00002400017a7983 */ /* 0x002f280000300800 */
[----:B------:R-:W4:Y:S04]  /*57d0*/  LDL.LU R62, [R1+0x20] ;  /* 0x00002000013e7983 */ /* 0x000f280000300800 */
        /* <DEDUP_REMOVED lines=10> */
[----:B--2---:R0:W-:Y:S04]  /*5880*/  STS.U16 [R0+0x1c200], R123 ;  /* 0x01c2007b00007388 */ /* 0x0041e80000000400 */
[----:B0-----:R-:W2:Y:S04]  /*5890*/  LDL.LU R123, [R1+0x270] ;  /* 0x00027000017b7983 */ /* 0x001ea80000300800 */
        /* <DEDUP_REMOVED lines=9> */
[----:B------:R-:W3:Y:S04]  /*5930*/  LDL.LU R52, [R1+0x244] ;  /* 0x0002440001347983 */ /* 0x000ee80000300800 */
[----:B------:R0:W-:Y:S04]  /*5940*/  STS.U16 [R0+0x17a00], R61 ;  /* 0x017a003d00007388 */ /* 0x0001e80000000400 */
[----:B------:R1:W-:Y:S04]  /*5950*/  STS.U16 [R0+0x18200], R60 ;  /* 0x0182003c00007388 */ /* 0x0003e80000000400 */
[----:B------:R1:W-:Y:S04]  /*5960*/  STS.U16 [R0+0x18a00], R49 ;  /* 0x018a003100007388 */ /* 0x0003e80000000400 */
[----:B0-----:R-:W3:Y:S04]  /*5970*/  LDL.LU R61, [R1+0x234] ;  /* 0x00023400013d7983 */ /* 0x001ee80000300800 */
[----:B-1----:R-:W3:Y:S04]  /*5980*/  LDL.LU R60, [R1+0x224] ;  /* 0x00022400013c7983 */ /* 0x002ee80000300800 */
[----:B------:R0:W-:Y:S04]  /*5990*/  STS.U16 [R0+0x19200], R48 ;  /* 0x0192003000007388 */ /* 0x0001e80000000400 */
[----:B------:R-:W3:Y:S04]  /*59a0*/  LDL.LU R49, [R1+0x214] ;  /* 0x0002140001317983 */ /* 0x000ee80000300800 */
[----:B------:R1:W-:Y:S04]  /*59b0*/  STS.U16 [R0+0x19a00], R47 ;  /* 0x019a002f00007388 */ /* 0x0003e80000000400 */
[----:B0-----:R-:W3:Y:S04]  /*59c0*/  LDL.LU R48, [R1+0x204] ;  /* 0x0002040001307983 */ /* 0x001ee80000300800 */
[----:B------:R0:W-:Y:S04]  /*59d0*/  STS.U16 [R0+0x1a200], R46 ;  /* 0x01a2002e00007388 */ /* 0x0001e80000000400 */
[----:B-1----:R-:W3:Y:S04]  /*59e0*/  LDL.LU R47, [R1+0x1fc] ;  /* 0x0001fc00012f7983 */ /* 0x002ee80000300800 */
[----:B------:R1:W-:Y:S04]  /*59f0*/  STS.U16 [R0+0xf200], R45 ;  /* 0x00f2002d00007388 */ /* 0x0003e80000000400 */
[----:B------:R1:W-:Y:S04]  /*5a00*/  STS.U16 [R0+0x1aa00], R69 ;  /* 0x01aa004500007388 */ /* 0x0003e80000000400 */
[----:B0-----:R-:W3:Y:S01]  /*5a10*/  LDL.LU R46, [R1+0x1f0] ;  /* 0x0001f000012e7983 */ /* 0x001ee20000300800 */
[----:B-1----:R-:W-:-:S03]  /*5a20*/  LOP3.LUT R45, R44, 0x40, RZ, 0x3c, !PT ;  /* 0x000000402c2d7812 */ /* 0x002fc600078e3cff */
[----:B------:R0:W-:Y:S04]  /*5a30*/  STS.U16 [R0+0x1b200], R79 ;  /* 0x01b2004f00007388 */ /* 0x0001e80000000400 */
[----:B------:R-:W3:Y:S04]  /*5a40*/  LDL.LU R69, [R1+0x1e4] ;  /* 0x0001e40001457983 */ /* 0x000ee80000300800 */
[----:B------:R1:W-:Y:S04]  /*5a50*/  STS.U16 [R0+0x1ba00], R120 ;  /* 0x01ba007800007388 */ /* 0x0003e80000000400 */
[----:B0-----:R-:W3:Y:S04]  /*5a60*/  LDL.LU R79, [R1+0x1d8] ;  /* 0x0001d800014f7983 */ /* 0x001ee80000300800 */
[----:B-1----:R-:W3:Y:S04]  /*5a70*/  LDL.LU R120, [R1+0x1cc] ;  /* 0x0001cc0001787983 */ /* 0x002ee80000300800 */
[----:B----4-:R0:W-:Y:S04]  /*5a80*/  STS.U16 [R0+0x1da00], R121 ;  /* 0x01da007900007388 */ /* 0x0101e80000000400 */
[----:B------:R1:W-:Y:S04]  /*5a90*/  STS.U16 [R0+0x1e200], R122 ;  /* 0x01e2007a00007388 */ /* 0x0003e80000000400 */
[----:B------:R4:W-:Y:S04]  /*5aa0*/  STS.U16 [R0+0x1ea00], R62 ;  /* 0x01ea003e00007388 */ /* 0x0009e80000000400 */
[----:B0-----:R-:W3:Y:S04]  /*5ab0*/  LDL.LU R121, [R1+0x1c0] ;  /* 0x0001c00001797983 */ /* 0x001ee80000300800 */
[----:B-1----:R-:W3:Y:S04]  /*5ac0*/  LDL.LU R122, [R1+0x1b4] ;  /* 0x0001b400017a7983 */ /* 0x002ee80000300800 */
[----:B------:R-:W-:Y:S04]  /*5ad0*/  STS.U16 [R0+0x1f200], R78 ;  /* 0x01f2004e00007388 */ /* 0x000fe80000000400 */
[----:B------:R-:W-:Y:S04]  /*5ae0*/  STS.U16 [R0+0x1fa00], R68 ;  /* 0x01fa004400007388 */ /* 0x000fe80000000400 */
[----:B----4-:R-:W4:Y:S04]  /*5af0*/  LDL.LU R62, [R1+0xb1c] ;  /* 0x000b1c00013e7983 */ /* 0x010f280000300800 */
        /* <DEDUP_REMOVED lines=9> */
[----:B0-----:R-:W4:Y:S04]  /*5b90*/  LDL.LU R63, [R1+0x184] ;  /* 0x00018400013f7983 */ /* 0x001f280000300800 */
[----:B-1----:R-:W4:Y:S04]  /*5ba0*/  LDL.LU R64, [R1+0x178] ;  /* 0x0001780001407983 */ /* 0x002f280000300800 */
[----:B------:R0:W-:Y:S04]  /*5bb0*/  STS.U16 [R45+0x2400], R66 ;  /* 0x002400422d007388 */ /* 0x0001e80000000400 */
[----:B------:R-:W4:Y:S04]  /*5bc0*/  LDL.LU R65, [R1+0x16c] ;  /* 0x00016c0001417983 */ /* 0x000f280000300800 */
        /* <DEDUP_REMOVED lines=15> */
[----:B------:R-:W4:Y:S04]  /*5cc0*/  LDL.LU R0, [R1+0x100] ;  /* 0x0001000001007983 */ /* 0x000f280000300800 */
[----:B------:R-:W4:Y:S04]  /*5cd0*/  LDL.LU R78, [R1+0xf4] ;  /* 0x0000f400014e7983 */ /* 0x000f280000300800 */
        /* <DEDUP_REMOVED lines=22> */
[----:B0-----:R-:W4:Y:S04]  /*5e40*/  LDL.LU R122, [R1+0xc] ;  /* 0x00000c00017a7983 */ /* 0x001f280000300800 */
[----:B--2---:R0:W-:Y:S04]  /*5e50*/  STS.U16 [R45+0xcc00], R123 ;  /* 0x00cc007b2d007388 */ /* 0x0041e80000000400 */
[----:B0-----:R-:W2:Y:S04]  /*5e60*/  LDL.LU R123, [R1+0x8] ;  /* 0x00000800017b7983 */ /* 0x001ea80000300800 */
[----:B-----5:R0:W-:Y:S04]  /*5e70*/  STS.U16 [R45+0xd400], R124 ;  /* 0x00d4007c2d007388 */ /* 0x0201e80000000400 */
[----:B0-----:R-:W5:Y:S04]  /*5e80*/  LDL.LU R124, [R1+0x4] ;  /* 0x00000400017c7983 */ /* 0x001f680000300800 */
[----:B---3--:R0:W-:Y:S04]  /*5e90*/  STS.U16 [R45+0xdc00], R125 ;  /* 0x00dc007d2d007388 */ /* 0x0081e80000000400 */
[----:B0-----:R-:W3:Y:S04]  /*5ea0*/  LDL.LU R125, [R1] ;  /* 0x00000000017d7983 */ /* 0x001ee80000300800 */
[----:B----4-:R0:W-:Y:S04]  /*5eb0*/  STS.U16 [R45+0xe400], R63 ;  /* 0x00e4003f2d007388 */ /* 0x0101e80000000400 */
[----:B------:R1:W-:Y:S04]  /*5ec0*/  STS.U16 [R45+0xec00], R64 ;  /* 0x00ec00402d007388 */ /* 0x0003e80000000400 */
[----:B0-----:R-:W4:Y:S04]  /*5ed0*/  LDL.LU R63, [R1+0xb18] ;  /* 0x000b1800013f7983 */ /* 0x001f280000300800 */
[----:B-1----:R-:W4:Y:S04]  /*5ee0*/  LDL.LU R64, [R1+0xb14] ;  /* 0x000b140001407983 */ /* 0x002f280000300800 */
[----:B------:R0:W-:Y:S04]  /*5ef0*/  STS.U16 [R45+0xf400], R65 ;  /* 0x00f400412d007388 */ /* 0x0001e80000000400 */
[----:B------:R1:W-:Y:S04]  /*5f00*/  STS.U16 [R45+0xfc00], R66 ;  /* 0x00fc00422d007388 */ /* 0x0003e80000000400 */
[----:B0-----:R-:W4:Y:S04]  /*5f10*/  LDL.LU R65, [R1+0xb10] ;  /* 0x000b100001417983 */ /* 0x001f280000300800 */
[----:B-1----:R-:W4:Y:S04]  /*5f20*/  LDL.LU R66, [R1+0xb0c] ;  /* 0x000b0c0001427983 */ /* 0x002f280000300800 */
[----:B------:R0:W-:Y:S04]  /*5f30*/  STS.U16 [R45+0x10400], R67 ;  /* 0x010400432d007388 */ /* 0x0001e80000000400 */
[----:B------:R1:W-:Y:S04]  /*5f40*/  STS.U16 [R45+0x10c00], R70 ;  /* 0x010c00462d007388 */ /* 0x0003e80000000400 */
[----:B------:R1:W-:Y:S04]  /*5f50*/  STS.U16 [R45+0x11400], R71 ;  /* 0x011400472d007388 */ /* 0x0003e80000000400 */
[----:B0-----:R-:W4:Y:S04]  /*5f60*/  LDL.LU R67, [R1+0xb08] ;  /* 0x000b080001437983 */ /* 0x001f280000300800 */
[----:B-1----:R-:W4:Y:S04]  /*5f70*/  LDL.LU R70, [R1+0xb04] ;  /* 0x000b040001467983 */ /* 0x002f280000300800 */
[----:B------:R-:W4:Y:S04]  /*5f80*/  LDL.LU R71, [R1+0xb00] ;  /* 0x000b000001477983 */ /* 0x000f280000300800 */
        /* <DEDUP_REMOVED lines=35> */
[----:B--2---:R0:W-:Y:S04]  /*61c0*/  STS.U16 [R45+0x1ac00], R123 ;  /* 0x01ac007b2d007388 */ /* 0x0041e80000000400 */
[----:B-1----:R-:W2:Y:S04]  /*61d0*/  LDL.LU R122, [R1+0xac4] ;  /* 0x000ac400017a7983 */ /* 0x002ea80000300800 */
[----:B0-----:R-:W2:Y:S04]  /*61e0*/  LDL.LU R123, [R1+0xac0] ;  /* 0x000ac000017b7983 */ /* 0x001ea80000300800 */
[----:B-----5:R0:W-:Y:S04]  /*61f0*/  STS.U16 [R45+0x1b400], R124 ;  /* 0x01b4007c2d007388 */ /* 0x0201e80000000400 */
[----:B0-----:R-:W5:Y:S04]  /*6200*/  LDL.LU R124, [R1+0xabc] ;  /* 0x000abc00017c7983 */ /* 0x001f680000300800 */
[----:B---3--:R0:W-:Y:S04]  /*6210*/  STS.U16 [R45+0x1bc00], R125 ;  /* 0x01bc007d2d007388 */ /* 0x0081e80000000400 */
[----:B0-----:R-:W3:Y:S04]  /*6220*/  LDL.LU R125, [R1+0xab8] ;  /* 0x000ab800017d7983 */ /* 0x001ee80000300800 */
[----:B----4-:R-:W-:Y:S04]  /*6230*/  STS.U16 [R45+0x1e400], R121 ;  /* 0x01e400792d007388 */ /* 0x010fe80000000400 */
[----:B--2---:R-:W-:Y:S04]  /*6240*/  STS.U16 [R45+0x1dc00], R122 ;  /* 0x01dc007a2d007388 */ /* 0x004fe80000000400 */
[----:B------:R-:W-:Y:S04]  /*6250*/  STS.U16 [R45+0x1d400], R123 ;  /* 0x01d4007b2d007388 */ /* 0x000fe80000000400 */
[----:B-----5:R-:W-:Y:S04]  /*6260*/  STS.U16 [R45+0x1cc00], R124 ;  /* 0x01cc007c2d007388 */ /* 0x020fe80000000400 */
[----:B---3--:R0:W-:Y:S04]  /*6270*/  STS.U16 [R45+0x1c400], R125 ;  /* 0x01c4007d2d007388 */ /* 0x0081e80000000400 */
[----:B0-----:R-:W2:Y:S04]  /*6280*/  LDL.LU R125, [R1+0x28c] ;  /* 0x00028c00017d7983 */ /* 0x001ea80000300800 */
[----:B------:R-:W3:Y:S04]  /*6290*/  LDL.LU R124, [R1+0x294] ;  /* 0x00029400017c7983 */ /* 0x000ee80000300800 */
[----:B------:R-:W4:Y:S04]  /*62a0*/  LDL.LU R123, [R1+0x29c] ;  /* 0x00029c00017b7983 */ /* 0x000f280000300800 */
[----:B------:R-:W5:Y:S04]  /*62b0*/  LDL.LU R122, [R1+0x2a4] ;  /* 0x0002a400017a7983 */ /* 0x000f680000300800 */
[----:B------:R-:W5:Y:S01]  /*62c0*/  LDL.LU R121, [R1+0x2b0] ;  /* 0x0002b00001797983 */ /* 0x000f620000300800 */
[----:B------:R-:W-:-:S03]  /*62d0*/  LOP3.LUT R44, R44, 0x60, RZ, 0x3c, !PT ;  /* 0x000000602c2c7812 */ /* 0x000fc600078e3cff */
[----:B------:R-:W-:Y:S04]  /*62e0*/  STS.U16 [R45+0x1ec00], R120 ;  /* 0x01ec00782d007388 */ /* 0x000fe80000000400 */
[----:B------:R-:W-:Y:S04]  /*62f0*/  STS.U16 [R45+0x1f400], R79 ;  /* 0x01f4004f2d007388 */ /* 0x000fe80000000400 */
[----:B------:R-:W-:Y:S04]  /*6300*/  STS.U16 [R45+0x1fc00], R69 ;  /* 0x01fc00452d007388 */ /* 0x000fe80000000400 */
[----:B------:R0:W-:Y:S04]  /*6310*/  STS.U16 [R44+0x2e00], R0 ;  /* 0x002e00002c007388 */ /* 0x0001e80000000400 */
[----:B------:R-:W-:Y:S04]  /*6320*/  STS.U16 [R44+0x3600], R78 ;  /* 0x0036004e2c007388 */ /* 0x000fe80000000400 */
[----:B------:R-:W-:Y:S04]  /*6330*/  STS.U16 [R44+0x3e00], R68 ;  /* 0x003e00442c007388 */ /* 0x000fe80000000400 */
[----:B--2---:R-:W-:Y:S04]  /*6340*/  STS.U16 [R44+0x2600], R125 ;  /* 0x0026007d2c007388 */ /* 0x004fe80000000400 */
[----:B---3--:R-:W-:Y:S04]  /*6350*/  STS.U16 [R44+0x1e00], R124 ;  /* 0x001e007c2c007388 */ /* 0x008fe80000000400 */
[----:B----4-:R-:W-:Y:S04]  /*6360*/  STS.U16 [R44+0x1600], R123 ;  /* 0x0016007b2c007388 */ /* 0x010fe80000000400 */
[----:B-----5:R-:W-:Y:S04]  /*6370*/  STS.U16 [R44+0xe00], R122 ;  /* 0x000e007a2c007388 */ /* 0x020fe80000000400 */
[----:B------:R-:W-:Y:S04]  /*6380*/  STS.U16 [R44+0x600], R121 ;  /* 0x000600792c007388 */ /* 0x000fe80000000400 */
[----:B------:R-:W2:Y:S04]  /*6390*/  LDG.E.U16 R47, [R46.64] ;  /* 0x000000042e2f7981 */ /* 0x000ea8000c1e1500 */
[----:B------:R1:W3:Y:S04]  /*63a0*/  LDG.E.U16 R3, [R2.64] ;  /* 0x0000000402037981 */ /* 0x0002e8000c1e1500 */
[----:B------:R-:W4:Y:S04]  /*63b0*/  LDG.E.U16 R49, [R48.64] ;  /* 0x0000000430317981 */ /* 0x000f28000c1e1500 */
[----:B------:R-:W5:Y:S04]  /*63c0*/  LDG.E.U16 R61, [R60.64] ;  /* 0x000000043c3d7981 */ /* 0x000f68000c1e1500 */
[----:B------:R-:W4:Y:S04]  /*63d0*/  LDG.E.U16 R53, [R52.64] ;  /* 0x0000000434357981 */ /* 0x000f28000c1e1500 */
        /* <DEDUP_REMOVED lines=50> */
[----:B------:R-:W4:Y:S01]  /*6700*/  LDG.E.U16 R5, [R4.64] ;  /* 0x0000000404057981 */ /* 0x000f22000c1e1500 */
[----:B0-----:R-:W-:Y:S01]  /*6710*/  MOV R0, c[0x0][0x1d0] ;  /* 0x0000740000007a02 */ /* 0x001fe20000000f00 */
[----:B-1----:R-:W-:-:S03]  /*6720*/  IMAD.MOV.U32 R2, RZ, RZ, 0x3f800000 ;  /* 0x3f800000ff027424 */ /* 0x002fc600078e00ff */
[----:B------:R-:W-:Y:S02]  /*6730*/  ISETP.GE.AND P0, PT, R0, 0x1, PT ;  /* 0x000000010000780c */ /* 0x000fe40003f06270 */
[----:B------:R-:W-:Y:S01]  /*6740*/  MOV R0, 0xff800000 ;  /* 0xff80000000007802 */ /* 0x000fe20000000f00 */
[----:B------:R0:W-:Y:S04]  /*6750*/  STL [R1+0x69c], R2 ;  /* 0x00069c0201007387 */ /* 0x0001e80000100800 */
[----:B------:R-:W-:Y:S01]  /*6760*/  STL [R1+0x3cc], R0 ;  /* 0x0003cc0001007387 */ /* 0x000fe20000100800 */
[----:B0-----:R-:W-:-:S03]  /*6770*/  MOV R2, 0xff800000 ;  /* 0xff80000000027802 */ /* 0x001fc60000000f00 */
[----:B--2---:R-:W-:Y:S04]  /*6780*/  STS.U16 [R44+0x4600], R47 ;  /* 0x0046002f2c007388 */ /* 0x004fe80000000400 */
[----:B---3--:R0:W-:Y:S02]  /*6790*/  STS.U16 [R44+0x1f600], R3 ;  /* 0x01f600032c007388 */ /* 0x0081e40000000400 */
[----:B0-----:R-:W-:-:S05]  /*67a0*/  IMAD.MOV.U32 R3, RZ, RZ, -0x800000 ;  /* 0xff800000ff037424 */ /* 0x001fca00078e00ff */
        /* <DEDUP_REMOVED lines=13> */
[----:B------:R1:W-:Y:S04]  /*6880*/  STL [R1+0x394], R2 ;  /* 0x0003940201007387 */ /* 0x0003e80000100800 */
[----:B------:R2:W-:Y:S01]  /*6890*/  STL [R1+0x390], R0 ;  /* 0x0003900001007387 */ /* 0x0005e20000100800 */
[----:B0-----:R-:W-:Y:S01]  /*68a0*/  IMAD.MOV.U32 R3, RZ, RZ, 0x3f800000 ;  /* 0x3f800000ff037424 */ /* 0x001fe200078e00ff */
[----:B-1----:R-:W-:-:S04]  /*68b0*/  MOV R2, 0x3f800000 ;  /* 0x3f80000000027802 */ /* 0x002fc80000000f00 */
[----:B------:R-:W-:Y:S01]  /*68c0*/  STL [R1+0x698], R3 ;  /* 0x0006980301007387 */ /* 0x000fe20000100800 */
[----:B--2---:R-:W-:-:S03]  /*68d0*/  IMAD.MOV.U32 R0, RZ, RZ, 0x3f800000 ;  /* 0x3f800000ff007424 */ /* 0x004fc600078e00ff */
        /* <DEDUP_REMOVED lines=13> */
[----:B------:R-:W-:Y:S04]  /*69b0*/  STL [R1+0x380], RZ ;  /* 0x000380ff01007387 */ /* 0x000fe80000100800 */
[----:B------:R-:W-:Y:S04]  /*69c0*/  STL [R1+0x65c], R0 ;  /* 0x00065c0001007387 */ /* 0x000fe80000100800 */
[----:B------:R-:W-:Y:S04]  /*69d0*/  STL [R1+0x384], RZ ;  /* 0x000384ff01007387 */ /* 0x000fe80000100800 */
        /* <DEDUP_REMOVED lines=218> */
[----:B------:R-:W0:Y:S04]  /*7780*/  S2R R78, SR_TID.X ;  /* 0x00000000004e7919 */ /* 0x000e280000002100 */
[----:B------:R-:W-:Y:S04]  /*7790*/  STL [R1+0x5a0], RZ ;  /* 0x0005a0ff01007387 */ /* 0x000fe80000100800 */
[----:B------:R-:W-:Y:S04]  /*77a0*/  STL [R1+0x5a4], RZ ;  /* 0x0005a4ff01007387 */ /* 0x000fe80000100800 */
[----:B------:R-:W-:Y:S04]  /*77b0*/  STL [R1+0x5a8], RZ ;  /* 0x0005a8ff01007387 */ /* 0x000fe80000100800 */
[----:B----4-:R-:W-:Y:S04]  /*77c0*/  STS.U16 [R44+0x4e00], R49 ;  /* 0x004e00312c007388 */ /* 0x010fe80000000400 */
[----:B-----5:R-:W-:Y:S04]  /*77d0*/  STS.U16 [R44+0x5600], R61 ;  /* 0x0056003d2c007388 */ /* 0x020fe80000000400 */
        /* <DEDUP_REMOVED lines=36> */
[----:B------:R-:W-:Y:S01]  /*7a20*/  STL [R1+0x5ac], RZ ;  /* 0x0005acff01007387 */ /* 0x000fe20000100800 */
[----:B0-----:R-:W-:-:S02]  /*7a30*/  LOP3.LUT R40, R78, 0xff, RZ, 0xc0, !PT ;  /* 0x000000ff4e287812 */ /* 0x001fc400078ec0ff */
[C---:B------:R-:W-:Y:S01]  /*7a40*/  LOP3.LUT R38, R78.reuse, 0xe0, RZ, 0xc0, !PT ;  /* 0x000000e04e267812 */ /* 0x040fe200078ec0ff */
[----:B------:R0:W-:Y:S01]  /*7a50*/  STS.U16 [R44+0xfe00], R35 ;  /* 0x00fe00232c007388 */ /* 0x0001e20000000400 */
[----:B------:R-:W-:-:S03]  /*7a60*/  SHF.L.U32 R42, R78, 0x2, RZ ;  /* 0x000000024e2a7819 */ /* 0x000fc600000006ff */
[----:B------:R1:W-:Y:S04]  /*7a70*/  STS.U16 [R44+0x10600], R33 ;  /* 0x010600212c007388 */ /* 0x0003e80000000400 */
[----:B------:R2:W-:Y:S01]  /*7a80*/  STS.U16 [R44+0x11e00], R31 ;  /* 0x011e001f2c007388 */ /* 0x0005e20000000400 */
[----:B0-----:R-:W-:-:S03]  /*7a90*/  CS2R R34, SRZ ;  /* 0x0000000000227805 */ /* 0x001fc6000001ff00 */
[----:B------:R0:W-:Y:S01]  /*7aa0*/  STS.U16 [R44+0x12600], R29 ;  /* 0x0126001d2c007388 */ /* 0x0001e20000000400 */
[----:B-1----:R-:W-:-:S03]  /*7ab0*/  CS2R R32, SRZ ;  /* 0x0000000000207805 */ /* 0x002fc6000001ff00 */
[----:B------:R1:W-:Y:S01]  /*7ac0*/  STS.U16 [R44+0x13e00], R27 ;  /* 0x013e001b2c007388 */ /* 0x0003e20000000400 */
[----:B--2---:R-:W-:-:S03]  /*7ad0*/  CS2R R30, SRZ ;  /* 0x00000000001e7805 */ /* 0x004fc6000001ff00 */
        /* <DEDUP_REMOVED lines=21> */
[----:B-1----:R-:W-:Y:S01]  /*7c30*/  CS2R R8, SRZ ;  /* 0x0000000000087805 */ /* 0x002fe2000001ff00 */
[----:B--2---:R-:W-:Y:S01]  /*7c40*/  CS2R R6, SRZ ;  /* 0x0000000000067805 */ /* 0x004fe2000001ff00 */
[----:B0-----:R-:W-:Y:S01]  /*7c50*/  CS2R R4, SRZ ;  /* 0x0000000000047805 */ /* 0x001fe2000001ff00 */
[----:B------:R-:W-:Y:S05]  /*7c60*/  @!P0 BRA `(.L_x_0) ;  /* 0x0001064000008947 */ /* 0x000fea0003800000 */
[--C-:B------:R-:W-:Y:S01]  /*7c70*/  SHF.R.U32.HI R0, RZ, 0x5, R78.reuse ;  /* 0x00000005ff007819 */ /* 0x100fe2000001164e */
[----:B------:R-:W-:Y:S01]  /*7c80*/  IMAD.MOV.U32 R7, RZ, RZ, c[0x0][0x1b8] ;  /* 0x00006e00ff077624 */ /* 0x000fe200078e00ff */
[----:B------:R-:W0:Y:S01]  /*7c90*/  S2R R68, SR_CTAID.Y ;  /* 0x0000000000447919 */ /* 0x000e220000002600 */
[----:B------:R-:W-:Y:S01]  /*7ca0*/  LOP3.LUT R18, R78, 0x1c, RZ, 0xc0, !PT ;  /* 0x0000001c4e127812 */ /* 0x000fe200078ec0ff */
[----:B------:R-:W-:Y:S01]  /*7cb0*/  IMAD R4, R40, c[0x0][0x1a8], RZ ;  /* 0x00006a0028047a24 */ /* 0x000fe200078e02ff */
[----:B------:R-:W-:Y:S01]  /*7cc0*/  SGXT.U32 R0, R0, 0x3 ;  /* 0x000000030000781a */ /* 0x000fe20000000000 */
[----:B------:R-:W-:Y:S01]  /*7cd0*/  IMAD.MOV.U32 R5, RZ, RZ, c[0x0][0x1a8] ;  /* 0x00006a00ff057624 */ /* 0x000fe200078e00ff */
[----:B------:R-:W-:Y:S01]  /*7ce0*/  LOP3.LUT R6, R78, 0x1f, RZ, 0xc0, !PT ;  /* 0x0000001f4e067812 */ /* 0x000fe200078ec0ff */
[----:B------:R-:W-:Y:S01]  /*7cf0*/  IMAD.SHL.U32 R2, R18, 0x4, RZ ;  /* 0x0000000412027824 */ /* 0x000fe200078e00ff */
[----:B------:R-:W-:Y:S01]  /*7d00*/  SHF.L.U32 R10, R78, 0x3, RZ ;  /* 0x000000034e0a7819 */ /* 0x000fe200000006ff */
[----:B------:R-:W-:Y:S01]  /*7d10*/  IMAD R11, R0, c[0x0][0x1b8], RZ ;  /* 0x00006e00000b7a24 */ /* 0x000fe200078e02ff */
[----:B------:R-:W-:Y:S01]  /*7d20*/  SHF.R.U32.HI R0, RZ, 0x3, R78 ;  /* 0x00000003ff007819 */ /* 0x000fe2000001164e */
[----:B------:R-:W-:Y:S01]  /*7d30*/  IMAD R5, R5, 0x100, R4 ;  /* 0x0000010005057824 */ /* 0x000fe200078e0204 */
[----:B------:R-:W-:Y:S01]  /*7d40*/  LOP3.LUT R49, R10, 0x30, RZ, 0xc0, !PT ;  /* 0x000000300a317812 */ /* 0x000fe200078ec0ff */
[----:B------:R-:W-:Y:S01]  /*7d50*/  IMAD R6, R6, c[0x0][0x1b4], RZ ;  /* 0x00006d0006067a24 */ /* 0x000fe200078e02ff */
[C---:B------:R-:W-:Y:S01]  /*7d60*/  LEA R13, R7.reuse, R11, 0x3 ;  /* 0x0000000b070d7211 */ /* 0x040fe200078e18ff */
[----:B------:R-:W-:Y:S01]  /*7d70*/  IMAD.SHL.U32 R36, R78, 0x40, RZ ;  /* 0x000000404e247824 */ /* 0x000fe200078e00ff */
[----:B------:R-:W-:Y:S01]  /*7d80*/  LOP3.LUT R3, R0, 0xc, RZ, 0xc0, !PT ;  /* 0x0000000c00037812 */ /* 0x000fe200078ec0ff */
[----:B------:R-:W-:Y:S01]  /*7d90*/  IMAD.MOV.U32 R104, RZ, RZ, -0x800000 ;  /* 0xff800000ff687424 */ /* 0x000fe200078e00ff */
[----:B------:R-:W-:Y:S01]  /*7da0*/  LOP3.LUT R12, R42, 0xc, RZ, 0xc0, !PT ;  /* 0x0000000c2a0c7812 */ /* 0x000fe200078ec0ff */
[----:B------:R-:W-:Y:S01]  /*7db0*/  IMAD R15, R7, 0x8, R13 ;  /* 0x00000008070f7824 */ /* 0x000fe200078e020d */
[----:B------:R-:W-:Y:S01]  /*7dc0*/  LOP3.LUT R36, R49, 0x3c0, R36, 0xf8, !PT ;  /* 0x000003c031247812 */ /* 0x000fe200078ef824 */
[----:B------:R-:W-:Y:S01]  /*7dd0*/  IMAD.IADD R2, R2, 0x1, R3 ;  /* 0x0000000102027824 */ /* 0x000fe200078e0203 */
[----:B------:R-:W-:Y:S01]  /*7de0*/  SHF.L.U32 R113, R40, 0x1, RZ ;  /* 0x0000000128717819 */ /* 0x000fe200000006ff */
[----:B------:R-:W-:Y:S01]  /*7df0*/  IMAD R57, R18, 0x10, R12 ;  /* 0x0000001012397824 */ /* 0x000fe200078e020c */
[----:B------:R-:W-:Y:S01]  /*7e00*/  LEA R17, R7, R15, 0x3 ;  /* 0x0000000f07117211 */ /* 0x000fe200078e18ff */
[----:B0-----:R-:W-:Y:S01]  /*7e10*/  IMAD R0, R68, c[0x0][0x1a0], RZ ;  /* 0x0000680044007a24 */ /* 0x001fe200078e02ff */
[----:B------:R-:W-:Y:S01]  /*7e20*/  LOP3.LUT R36, R36, 0x10, R78, 0x78, !PT ;  /* 0x0000001024247812 */ /* 0x000fe200078e784e */
[----:B------:R-:W-:Y:S01]  /*7e30*/  IMAD R3, R68, c[0x0][0x1b0], RZ ;  /* 0x00006c0044037a24 */ /* 0x000fe200078e02ff */
[----:B------:R-:W-:Y:S01]  /*7e40*/  LOP3.LUT R75, R113, 0x20, RZ, 0x3c, !PT ;  /* 0x00000020714b7812 */ /* 0x000fe200078e3cff */
[----:B------:R-:W-:Y:S01]  /*7e50*/  IMAD R19, R7, 0x8, R17 ;  /* 0x0000000807137824 */ /* 0x000fe200078e0211 */
[C---:B------:R-:W-:Y:S01]  /*7e60*/  LEA R9, P0, R0.reuse, c[0x0][0x168], 0x1 ;  /* 0x00005a0000097a11 */ /* 0x040fe200078008ff */
[----:B------:R-:W-:Y:S01]  /*7e70*/  IMAD.SHL.U32 R8, R3, 0x2, RZ ;  /* 0x0000000203087824 */ /* 0x000fe200078e00ff */
[----:B------:R-:W-:Y:S01]  /*7e80*/  LOP3.LUT R74, R113, 0x30, RZ, 0x3c, !PT ;  /* 0x00000030714a7812 */ /* 0x000fe200078e3cff */
[----:B------:R-:W-:Y:S01]  /*7e90*/  IMAD.MOV.U32 R112, RZ, RZ, RZ ;  /* 0x000000ffff707224 */ /* 0x000fe200078e00ff */
[C---:B------:R-:W-:Y:S01]  /*7ea0*/  LEA R21, R7.reuse, R19, 0x3 ;  /* 0x0000001307157211 */ /* 0x040fe200078e18ff */
[----:B------:R-:W-:Y:S01]  /*7eb0*/  IMAD.MOV.U32 R106, RZ, RZ, -0x800000 ;  /* 0xff800000ff6a7424 */ /* 0x000fe200078e00ff */
[----:B------:R-:W-:Y:S01]  /*7ec0*/  LEA.HI.X.SX32 R0, R0, c[0x0][0x16c], 0x1, P0 ;  /* 0x00005b0000007a11 */ /* 0x000fe200000f0eff */
[----:B------:R-:W-:Y:S01]  /*7ed0*/  IMAD.MOV.U32 R109, RZ, RZ, -0x800000 ;  /* 0xff800000ff6d7424 */ /* 0x000fe200078e00ff */
[-C--:B------:R-:W-:Y:S01]  /*7ee0*/  LEA R72, P0, R4, R9.reuse, 0x1 ;  /* 0x0000000904487211 */ /* 0x080fe200078008ff */
[----:B------:R-:W-:Y:S01]  /*7ef0*/  IMAD R23, R7, 0x8, R21 ;  /* 0x0000000807177824 */ /* 0x000fe200078e0215 */
[----:B------:R-:W-:Y:S01]  /*7f00*/  LEA R70, P1, R5, R9, 0x1 ;  /* 0x0000000905467211 */ /* 0x000fe200078208ff */
[----:B------:R-:W-:Y:S01]  /*7f10*/  IMAD.SHL.U32 R9, R6, 0x2, RZ ;  /* 0x0000000206097824 */ /* 0x000fe200078e00ff */
[----:B------:R-:W-:Y:S01]  /*7f20*/  LEA.HI.X.SX32 R73, R4, R0, 0x1, P0 ;  /* 0x0000000004497211 */ /* 0x000fe200000f0eff */
[----:B------:R-:W-:Y:S01]  /*7f30*/  IMAD.MOV.U32 R111, RZ, RZ, -0x800000 ;  /* 0xff800000ff6f7424 */ /* 0x000fe200078e00ff */
[----:B------:R-:W-:-:S02]  /*7f40*/  LEA R25, R7, R23, 0x3 ;  /* 0x0000001707197211 */ /* 0x000fc400078e18ff */
[----:B------:R-:W-:Y:S01]  /*7f50*/  LEA.HI.X.SX32 R71, R5, R0, 0x1, P1 ;  /* 0x0000000005477211 */ /* 0x000fe200008f0eff */
[----:B------:R-:W-:Y:S01]  /*7f60*/  STL.64 [R1+0x430], R72 ;  /* 0x0004304801007387 */ /* 0x000fe20000100a00 */
[----:B------:R-:W-:Y:S02]  /*7f70*/  LEA R27, R7, R25, 0x3 ;  /* 0x00000019071b7211 */ /* 0x000fe400078e18ff */
[----:B------:R-:W-:Y:S01]  /*7f80*/  IADD3 R8, P0, P1, R9, c[0x0][0x170], R8 ;  /* 0x00005c0009087a10 */ /* 0x000fe2000791e008 */
[----:B------:R-:W-:Y:S01]  /*7f90*/  STL.64 [R1+0x3d8], R70 ;  /* 0x0003d84601007387 */ /* 0x000fe20000100a00 */
[C---:B------:R-:W-:Y:S02]  /*7fa0*/  LEA R29, R7.reuse, R27, 0x3 ;  /* 0x0000001b071d7211 */ /* 0x040fe400078e18ff */
[----:B------:R-:W-:Y:S02]  /*7fb0*/  LOP3.LUT R4, R78, 0x7, RZ, 0xc0, !PT ;  /* 0x000000074e047812 */ /* 0x000fe400078ec0ff */
[----:B------:R-:W-:-:S02]  /*7fc0*/  LEA R31, R7, R29, 0x3 ;  /* 0x0000001d071f7211 */ /* 0x000fc400078e18ff */
[----:B------:R-:W-:Y:S02]  /*7fd0*/  LOP3.LUT R5, R78, 0x60, RZ, 0xc0, !PT ;  /* 0x000000604e057812 */ /* 0x000fe400078ec0ff */
[----:B------:R-:W-:Y:S02]  /*7fe0*/  LEA R33, R7, R31, 0x3 ;  /* 0x0000001f07217211 */ /* 0x000fe400078e18ff */
[----:B------:R-:W-:Y:S02]  /*7ff0*/  LEA R47, R5, R4, 0x4 ;  /* 0x00000004052f7211 */ /* 0x000fe400078e20ff */
[C---:B------:R-:W-:Y:S02]  /*8000*/  LEA R35, R7.reuse, R33, 0x3 ;  /* 0x0000002107237211 */ /* 0x040fe400078e18ff */
[----:B------:R-:W-:Y:S01]  /*8010*/  SHF.R.U32.HI R45, RZ, 0x1, R5 ;  /* 0x00000001ff2d7819 */ /* 0x000fe20000011605 */
[----:B------:R-:W-:Y:S01]  /*8020*/  IMAD R5, R4, 0x110, RZ ;  /* 0x0000011004057824 */ /* 0x000fe200078e02ff */
[----:B------:R-:W-:Y:S01]  /*8030*/  LEA R37, R7, R35, 0x3 ;  /* 0x0000002307257211 */ /* 0x000fe200078e18ff */
[----:B------:R-:W-:Y:S01]  /*8040*/  IMAD.SHL.U32 R47, R47, 0x10, RZ ;  /* 0x000000102f2f7824 */ /* 0x000fe200078e00ff */
[----:B------:R-:W-:-:S02]  /*8050*/  SHF.L.U32 R0, R78, 0x1, RZ ;  /* 0x000000014e007819 */ /* 0x000fc400000006ff */
[----:B------:R-:W-:Y:S01]  /*8060*/  LEA R53, R4, R38, 0x2 ;  /* 0x0000002604357211 */ /* 0x000fe200078e10ff */
[----:B------:R-:W-:Y:S01]  /*8070*/  IMAD R9, R7, 0x8, R37 ;  /* 0x0000000807097824 */ /* 0x000fe200078e0225 */
[--C-:B------:R-:W-:Y:S02]  /*8080*/  LOP3.LUT R14, R45, 0x30, R0.reuse, 0x78, !PT ;  /* 0x000000302d0e7812 */ /* 0x100fe400078e7800 */
[--C-:B------:R-:W-:Y:S01]  /*8090*/  LOP3.LUT R10, R5, 0x10, R0.reuse, 0x78, !PT ;  /* 0x00000010050a7812 */ /* 0x100fe200078e7800 */
[----:B------:R-:W-:Y:S01]  /*80a0*/  IMAD R39, R7, 0x8, R9 ;  /* 0x0000000807277824 */ /* 0x000fe200078e0209 */
[----:B------:R-:W-:Y:S02]  /*80b0*/  LOP3.LUT R5, R78, 0x10, RZ, 0xc0, !PT ;  /* 0x000000104e057812 */ /* 0x000fe400078ec0ff */
[--C-:B------:R-:W-:Y:S01]  /*80c0*/  LOP3.LUT R16, R49, 0x30, R0.reuse, 0x78, !PT ;  /* 0x0000003031107812 */ /* 0x100fe200078e7800 */
[----:B------:R-:W-:Y:S01]  /*80d0*/  IMAD R41, R7, 0x8, R39 ;  /* 0x0000000807297824 */ /* 0x000fe200078e0227 */
[----:B------:R-:W-:Y:S01]  /*80e0*/  LOP3.LUT R55, R47, 0x30, R0, 0x78, !PT ;  /* 0x000000302f377812 */ /* 0x000fe200078e7800 */
[----:B------:R-:W-:Y:S01]  /*80f0*/  IMAD.HI R0, R3, 0x2, RZ ;  /* 0x0000000203007827 */ /* 0x000fe200078e02ff */
[----:B------:R-:W-:-:S02]  /*8100*/  LEA R58, P2, R15, R8, 0x1 ;  /* 0x000000080f3a7211 */ /* 0x000fc400078408ff */
[----:B------:R-:W-:Y:S01]  /*8110*/  LEA R43, R7, R41, 0x3 ;  /* 0x00000029072b7211 */ /* 0x000fe200078e18ff */
[----:B------:R-:W-:Y:S01]  /*8120*/  IMAD.SHL.U32 R3, R5, 0x80, RZ ;  /* 0x0000008005037824 */ /* 0x000fe200078e00ff */
[----:B------:R-:W-:Y:S01]  /*8130*/  LEA R68, R4, R55, 0xa ;  /* 0x0000003704447211 */ /* 0x000fe200078e50ff */
[----:B------:R-:W-:Y:S01]  /*8140*/  IMAD.HI R5, R6, 0x2, RZ ;  /* 0x0000000206057827 */ /* 0x000fe200078e02ff */
[----:B------:R-:W-:Y:S02]  /*8150*/  LEA R45, R7, R43, 0x3 ;  /* 0x0000002b072d7211 */ /* 0x000fe400078e18ff */
[----:B------:R-:W-:Y:S01]  /*8160*/  LOP3.LUT R3, R10, R3, RZ, 0xfc, !PT ;  /* 0x000000030a037212 */ /* 0x000fe200078efcff */
[----:B------:R-:W-:Y:S01]  /*8170*/  IMAD.U32 R6, R53, 0x10, R16 ;  /* 0x0000001035067824 */ /* 0x000fe200078e0010 */
[----:B------:R-:W-:Y:S01]  /*8180*/  IADD3.X R0, R5, c[0x0][0x174], R0, P0, P1 ;  /* 0x00005d0005007a10 */ /* 0x000fe200007e2400 */
[----:B------:R-:W-:Y:S01]  /*8190*/  IMAD R47, R7, 0x8, R45 ;  /* 0x00000008072f7824 */ /* 0x000fe200078e022d */
[----:B------:R-:W-:-:S02]  /*81a0*/  LEA R62, P0, R11, R8, 0x1 ;  /* 0x000000080b3e7211 */ /* 0x000fc400078008ff */
[----:B------:R0:W-:Y:S01]  /*81b0*/  STL [R1+0x5e4], R6 ;  /* 0x0005e40601007387 */ /* 0x0001e20000100800 */
[-C--:B------:R-:W-:Y:S02]  /*81c0*/  LEA.HI.X.SX32 R59, R15, R0.reuse, 0x1, P2 ;  /* 0x000000000f3b7211 */ /* 0x080fe400010f0eff */
[----:B------:R-:W-:Y:S02]  /*81d0*/  LEA R49, R7, R47, 0x3 ;  /* 0x0000002f07317211 */ /* 0x000fe400078e18ff */
[----:B------:R-:W-:Y:S02]  /*81e0*/  LEA.HI.X.SX32 R63, R11, R0, 0x1, P0 ;  /* 0x000000000b3f7211 */ /* 0x000fe400000f0eff */
[----:B------:R-:W-:Y:S02]  /*81f0*/  LEA R51, R7, R49, 0x3 ;  /* 0x0000003107337211 */ /* 0x000fe400078e18ff */
[----:B------:R-:W-:Y:S01]  /*8200*/  LEA R60, P1, R13, R8, 0x1 ;  /* 0x000000080d3c7211 */ /* 0x000fe200078208ff */
[----:B0-----:R-:W-:Y:S01]  /*8210*/  IMAD.IADD R6, R14, 0x1, R57 ;  /* 0x000000010e067824 */ /* 0x001fe200078e0239 */
[----:B------:R-:W-:-:S02]  /*8220*/  LEA R53, R7, R51, 0x3 ;  /* 0x0000003307357211 */ /* 0x000fc400078e18ff */
[----:B------:R-:W-:Y:S02]  /*8230*/  LEA.HI.X.SX32 R61, R13, R0, 0x1, P1 ;  /* 0x000000000d3d7211 */ /* 0x000fe400008f0eff */
[----:B------:R-:W-:Y:S01]  /*8240*/  STL [R1+0x3d0], R6 ;  /* 0x0003d00601007387 */ /* 0x000fe20000100800 */
[----:B------:R-:W-:Y:S01]  /*8250*/  IMAD R5, R7, 0x8, R53 ;  /* 0x0000000807057824 */ /* 0x000fe200078e0235 */
[-C--:B------:R-:W-:Y:S02]  /*8260*/  LEA R56, P1, R19, R8.reuse, 0x1 ;  /* 0x0000000813387211 */ /* 0x080fe400078208ff */
[----:B------:R-:W-:Y:S01]  /*8270*/  STL [R1+0x3d4], R68 ;  /* 0x0003d44401007387 */ /* 0x000fe20000100800 */
[----:B------:R-:W-:Y:S02]  /*8280*/  LEA R10, P2, R21, R8, 0x1 ;  /* 0x00000008150a7211 */ /* 0x000fe400078408ff */
[----:B------:R-:W-:Y:S01]  /*8290*/  LEA R55, R7, R5, 0x3 ;  /* 0x0000000507377211 */ /* 0x000fe200078e18ff */
[----:B------:R-:W-:Y:S01]  /*82a0*/  STL.64 [R1+0x898], R62 ;  /* 0x0008983e01007387 */ /* 0x000fe20000100a00 */
[----:B------:R-:W-:-:S02]  /*82b0*/  LEA.HI.X.SX32 R57, R19, R0, 0x1, P1 ;  /* 0x0000000013397211 */ /* 0x000fc400008f0eff */
[----:B------:R-:W-:Y:S01]  /*82c0*/  LEA.HI.X.SX32 R11, R21, R0, 0x1, P2 ;  /* 0x00000000150b7211 */ /* 0x000fe200010f0eff */
[----:B------:R0:W-:Y:S01]  /*82d0*/  STL.64 [R1+0x888], R58 ;  /* 0x0008883a01007387 */ /* 0x0001e20000100a00 */
[----:B------:R-:W-:Y:S01]  /*82e0*/  IMAD R13, R7, 0x8, R55 ;  /* 0x00000008070d7824 */ /* 0x000fe200078e0237 */
[----:B------:R-:W-:Y:S02]  /*82f0*/  LEA R18, P1, R25, R8, 0x1 ;  /* 0x0000000819127211 */ /* 0x000fe400078208ff */
[----:B------:R-:W-:Y:S01]  /*8300*/  STL.64 [R1+0x890], R60 ;  /* 0x0008903c01007387 */ /* 0x000fe20000100a00 */
[----:B------:R-:W-:Y:S02]  /*8310*/  LOP3.LUT R75, R113, 0x50, RZ, 0x3c, !PT ;  /* 0x00000050714b7812 */ /* 0x000fe400078e3cff */
[----:B------:R-:W-:Y:S02]  /*8320*/  LEA R15, R7, R13, 0x3 ;  /* 0x0000000d070f7211 */ /* 0x000fe400078e18ff */
[----:B------:R-:W-:-:S02]  /*8330*/  LEA.HI.X.SX32 R19, R25, R0, 0x1, P1 ;  /* 0x0000000019137211 */ /* 0x000fc400008f0eff */
[----:B------:R-:W-:Y:S02]  /*8340*/  LOP3.LUT R74, R113, 0x60, RZ, 0x3c, !PT ;  /* 0x00000060714a7812 */ /* 0x000fe400078e3cff */
[C---:B0-----:R-:W-:Y:S02]  /*8350*/  LEA R58, P0, R17.reuse, R8, 0x1 ;  /* 0x00000008113a7211 */ /* 0x041fe400078008ff */
[----:B------:R-:W-:Y:S02]  /*8360*/  LOP3.LUT R36, R36, 0x20, RZ, 0x3c, !PT ;  /* 0x0000002024247812 */ /* 0x000fe400078e3cff */
[----:B------:R-:W-:Y:S01]  /*8370*/  LEA.HI.X.SX32 R59, R17, R0, 0x1, P0 ;  /* 0x00000000113b7211 */ /* 0x000fe200000f0eff */
[----:B------:R-:W-:Y:S01]  /*8380*/  IMAD R17, R7, 0x8, R15 ;  /* 0x0000000807117824 */ /* 0x000fe200078e020f */
[C---:B------:R-:W-:Y:S02]  /*8390*/  LOP3.LUT R75, R3.reuse, 0x20, RZ, 0x3c, !PT ;  /* 0x00000020034b7812 */ /* 0x040fe400078e3cff */
[----:B------:R-:W-:Y:S01]  /*83a0*/  LOP3.LUT R74, R3, 0x40, RZ, 0x3c, !PT ;  /* 0x00000040034a7812 */ /* 0x000fe200078e3cff */
[----:B------:R0:W-:Y:S01]  /*83b0*/  STL.64 [R1+0x880], R58 ;  /* 0x0008803a01007387 */ /* 0x0001e20000100a00 */
[----:B------:R-:W-:-:S02]  /*83c0*/  LOP3.LUT R69, R113, 0x10, RZ, 0x3c, !PT ;  /* 0x0000001071457812 */ /* 0x000fc400078e3cff */
[C---:B------:R-:W-:Y:S01]  /*83d0*/  LOP3.LUT R69, R113.reuse, 0x40, RZ, 0x3c, !PT ;  /* 0x0000004071457812 */ /* 0x040fe200078e3cff */
[----:B------:R-:W-:Y:S01]  /*83e0*/  STL.64 [R1+0x878], R56 ;  /* 0x0008783801007387 */ /* 0x000fe20000100a00 */
[----:B------:R-:W-:Y:S02]  /*83f0*/  LOP3.LUT R69, R113, 0x70, RZ, 0x3c, !PT ;  /* 0x0000007071457812 */ /* 0x000fe400078e3cff */
[----:B------:R-:W-:Y:S01]  /*8400*/  MOV R105, 0xff800000 ;  /* 0xff80000000697802 */ /* 0x000fe20000000f00 */
[----:B------:R1:W-:Y:S01]  /*8410*/  STL.64 [R1+0x870], R10 ;  /* 0x0008700a01007387 */ /* 0x0003e20000100a00 */
[----:B------:R-:W-:Y:S02]  /*8420*/  MOV R108, 0xff800000 ;  /* 0xff800000006c7802 */ /* 0x000fe40000000f00 */
[----:B------:R-:W-:Y:S02]  /*8430*/  MOV R110, 0xff800000 ;  /* 0xff800000006e7802 */ /* 0x000fe40000000f00 */
[----:B0-----:R-:W-:-:S02]  /*8440*/  LEA R58, P0, R23, R8, 0x1 ;  /* 0x00000008173a7211 */ /* 0x001fc400078008ff */
[----:B------:R-:W-:Y:S02]  /*8450*/  MOV R114, 0xff800000 ;  /* 0xff80000000727802 */ /* 0x000fe40000000f00 */
[----:B------:R-:W-:Y:S02]  /*8460*/  LEA.HI.X.SX32 R59, R23, R0, 0x1, P0 ;  /* 0x00000000173b7211 */ /* 0x000fe400000f0eff */
[-C--:B------:R-:W-:Y:S02]  /*8470*/  LEA R20, P0, R29, R8.reuse, 0x1 ;  /* 0x000000081d147211 */ /* 0x080fe400078008ff */
[----:B-1----:R-:W-:Y:S01]  /*8480*/  LEA R10, P2, R27, R8, 0x1 ;  /* 0x000000081b0a7211 */ /* 0x002fe200078408ff */
[----:B------:R0:W-:Y:S01]  /*8490*/  STL.64 [R1+0x868], R58 ;  /* 0x0008683a01007387 */ /* 0x0001e20000100a00 */
[----:B------:R-:W-:Y:S02]  /*84a0*/  LEA R57, R7, R17, 0x3 ;  /* 0x0000001107397211 */ /* 0x000fe400078e18ff */
[-C--:B------:R-:W-:Y:S01]  /*84b0*/  LEA.HI.X.SX32 R11, R27, R0.reuse, 0x1, P2 ;  /* 0x000000001b0b7211 */ /* 0x080fe200010f0eff */
[----:B------:R1:W-:Y:S01]  /*84c0*/  STL.64 [R1+0x860], R18 ;  /* 0x0008601201007387 */ /* 0x0003e20000100a00 */
[----:B------:R-:W-:-:S02]  /*84d0*/  LEA.HI.X.SX32 R21, R29, R0, 0x1, P0 ;  /* 0x000000001d157211 */ /* 0x000fc400000f0eff */
[----:B------:R-:W-:Y:S01]  /*84e0*/  LOP3.LUT R69, R3, 0x60, RZ, 0x3c, !PT ;  /* 0x0000006003457812 */ /* 0x000fe200078e3cff */
[----:B------:R2:W-:Y:S01]  /*84f0*/  STL.64 [R1+0x858], R10 ;  /* 0x0008580a01007387 */ /* 0x0005e20000100a00 */
[----:B0-----:R-:W-:-:S03]  /*8500*/  IMAD R59, R7, 0x8, R57 ;  /* 0x00000008073b7824 */ /* 0x001fc600078e0239 */
[----:B------:R0:W-:Y:S01]  /*8510*/  STL.64 [R1+0x850], R20 ;  /* 0x0008501401007387 */ /* 0x0001e20000100a00 */
[-C--:B-1----:R-:W-:Y:S02]  /*8520*/  LEA R18, P1, R31, R8.reuse, 0x1 ;  /* 0x000000081f127211 */ /* 0x082fe400078208ff */
[----:B------:R-:W-:Y:S02]  /*8530*/  LEA R61, R7, R59, 0x3 ;  /* 0x0000003b073d7211 */ /* 0x000fe400078e18ff */
[----:B--2---:R-:W-:Y:S02]  /*8540*/  LEA R10, P2, R33, R8, 0x1 ;  /* 0x00000008210a7211 */ /* 0x004fe400078408ff */
[-C--:B------:R-:W-:Y:S01]  /*8550*/  LEA.HI.X.SX32 R19, R31, R0.reuse, 0x1, P1 ;  /* 0x000000001f137211 */ /* 0x080fe200008f0eff */
[----:B------:R-:W-:Y:S01]  /*8560*/  IMAD R29, R7, 0x8, R61 ;  /* 0x00000008071d7824 */ /* 0x000fe200078e023d */
[----:B------:R-:W-:Y:S02]  /*8570*/  LEA.HI.X.SX32 R11, R33, R0, 0x1, P2 ;  /* 0x00000000210b7211 */ /* 0x000fe400010f0eff */
[----:B0-----:R-:W-:Y:S01]  /*8580*/  LEA R20, P0, R35, R8, 0x1 ;  /* 0x0000000823147211 */ /* 0x001fe200078008ff */
[----:B------:R0:W-:Y:S01]  /*8590*/  STL.64 [R1+0x848], R18 ;  /* 0x0008481201007387 */ /* 0x0001e20000100a00 */
[----:B------:R-:W-:-:S02]  /*85a0*/  LEA R31, R7, R29, 0x3 ;  /* 0x0000001d071f7211 */ /* 0x000fc400078e18ff */
[----:B------:R-:W-:Y:S01]  /*85b0*/  LEA.HI.X.SX32 R21, R35, R0, 0x1, P0 ;  /* 0x0000000023157211 */ /* 0x000fe200000f0eff */
[----:B------:R1:W-:Y:S04]  /*85c0*/  STL.64 [R1+0x840], R10 ;  /* 0x0008400a01007387 */ /* 0x0003e80000100a00 */
[----:B------:R2:W-:Y:S01]  /*85d0*/  STL.64 [R1+0x838], R20 ;  /* 0x0008381401007387 */ /* 0x0005e20000100a00 */
[-C--:B0-----:R-:W-:Y:S02]  /*85e0*/  LEA R18, P1, R37, R8.reuse, 0x1 ;  /* 0x0000000825127211 */ /* 0x081fe400078208ff */
[----:B-1----:R-:W-:Y:S02]  /*85f0*/  LEA R10, P2, R9, R8, 0x1 ;  /* 0x00000008090a7211 */ /* 0x002fe400078408ff */
[-C--:B------:R-:W-:Y:S01]  /*8600*/  LEA.HI.X.SX32 R19, R37, R0.reuse, 0x1, P1 ;  /* 0x0000000025137211 */ /* 0x080fe200008f0eff */
[----:B------:R-:W-:Y:S01]  /*8610*/  IMAD.MOV.U32 R37, RZ, RZ, c[0x0][0x1a4] ;  /* 0x00006900ff257624 */ /* 0x000fe200078e00ff */
[----:B------:R-:W-:Y:S01]  /*8620*/  LEA.HI.X.SX32 R11, R9, R0, 0x1, P2 ;  /* 0x00000000090b7211 */ /* 0x000fe200010f0eff */
[----:B------:R-:W-:Y:S01]  /*8630*/  IMAD R9, R7, 0x8, R31 ;  /* 0x0000000807097824 */ /* 0x000fe200078e021f */
[----:B--2---:R-:W-:Y:S01]  /*8640*/  LEA R20, P0, R39, R8, 0x1 ;  /* 0x0000000827147211 */ /* 0x004fe200078008ff */
[----:B------:R0:W-:Y:S01]  /*8650*/  STL.64 [R1+0x830], R18 ;  /* 0x0008301201007387 */ /* 0x0001e20000100a00 */
[C---:B------:R-:W-:Y:S01]  /*8660*/  IMAD.WIDE R74, R37.reuse, 0x2, R72 ;  /* 0x00000002254a7825 */ /* 0x040fe200078e0248 */
[----:B------:R-:W-:-:S02]  /*8670*/  SHF.L.U32 R52, R37, 0x4, RZ ;  /* 0x0000000425347819 */ /* 0x000fc400000006ff */
[----:B------:R1:W-:Y:S01]  /*8680*/  STL.64 [R1+0x828], R10 ;  /* 0x0008280a01007387 */ /* 0x0003e20000100a00 */
[----:B------:R-:W-:Y:S01]  /*8690*/  LEA.HI.X.SX32 R21, R39, R0, 0x1, P0 ;  /* 0x0000000027157211 */ /* 0x000fe200000f0eff */
[----:B------:R-:W-:Y:S01]  /*86a0*/  IMAD.SHL.U32 R44, R37, 0x8, RZ ;  /* 0x00000008252c7824 */ /* 0x000fe200078e00ff */
[----:B------:R-:W-:Y:S01]  /*86b0*/  LEA R22, P0, R45, R8, 0x1 ;  /* 0x000000082d167211 */ /* 0x000fe200078008ff */
[----:B------:R-:W-:Y:S01]  /*86c0*/  IMAD R46, R37, 0xa, RZ ;  /* 0x0000000a252e7824 */ /* 0x000fe200078e02ff */
[----:B------:R-:W-:Y:S01]  /*86d0*/  LEA R33, R7, R9, 0x3 ;  /* 0x0000000907217211 */ /* 0x000fe200078e18ff */
[----:B------:R2:W-:Y:S01]  /*86e0*/  STL.64 [R1+0x820], R20 ;  /* 0x0008201401007387 */ /* 0x0005e20000100a00 */
[----:B------:R-:W-:Y:S01]  /*86f0*/  LEA.HI.X.SX32 R23, R45, R0, 0x1, P0 ;  /* 0x000000002d177211 */ /* 0x000fe200000f0eff */
[----:B------:R-:W-:Y:S01]  /*8700*/  IMAD R45, R37, 0x9, RZ ;  /* 0x00000009252d7824 */ /* 0x000fe200078e02ff */
[-C--:B0-----:R-:W-:Y:S01]  /*8710*/  LEA R18, P1, R41, R8.reuse, 0x1 ;  /* 0x0000000829127211 */ /* 0x081fe200078208ff */
[----:B------:R-:W-:Y:S01]  /*8720*/  IMAD R35, R7, 0x8, R33 ;  /* 0x0000000807237824 */ /* 0x000fe200078e0221 */
[----:B-1----:R-:W-:Y:S01]  /*8730*/  LEA R10, P2, R43, R8, 0x1 ;  /* 0x000000082b0a7211 */ /* 0x002fe200078408ff */
[----:B------:R-:W-:Y:S01]  /*8740*/  IMAD R48, R37, 0xc, RZ ;  /* 0x0000000c25307824 */ /* 0x000fe200078e02ff */
[-C--:B------:R-:W-:Y:S01]  /*8750*/  LEA.HI.X.SX32 R19, R41, R0.reuse, 0x1, P1 ;  /* 0x0000000029137211 */ /* 0x080fe200008f0eff */
[----:B------:R-:W-:Y:S01]  /*8760*/  IMAD R41, R37, 0x5, RZ ;  /* 0x0000000525297824 */ /* 0x000fe200078e02ff */
[----:B------:R-:W-:Y:S01]  /*8770*/  LEA.HI.X.SX32 R11, R43, R0, 0x1, P2 ;  /* 0x000000002b0b7211 */ /* 0x000fe200010f0eff */
[----:B------:R-:W-:Y:S01]  /*8780*/  IMAD R50, R37, 0xe, RZ ;  /* 0x0000000e25327824 */ /* 0x000fe200078e02ff */
[----:B--2---:R-:W-:Y:S01]  /*8790*/  LEA R21, R7, R35, 0x3 ;  /* 0x0000002307157211 */ /* 0x004fe200078e18ff */
[----:B------:R0:W-:Y:S01]  /*87a0*/  STL.64 [R1+0x818], R18 ;  /* 0x0008181201007387 */ /* 0x0001e20000100a00 */
[----:B------:R-:W-:-:S02]  /*87b0*/  IMAD R54, R37, 0x12, RZ ;  /* 0x0000001225367824 */ /* 0x000fc400078e02ff */
[----:B------:R-:W-:Y:S01]  /*87c0*/  IMAD R56, R37, 0x14, RZ ;  /* 0x0000001425387824 */ /* 0x000fe200078e02ff */
[----:B------:R1:W-:Y:S01]  /*87d0*/  STL.64 [R1+0x810], R10 ;  /* 0x0008100a01007387 */ /* 0x0003e20000100a00 */
[----:B------:R-:W-:Y:S02]  /*87e0*/  IMAD R25, R7, 0x8, R21 ;  /* 0x0000000807197824 */ /* 0x000fe400078e0215 */
[C---:B------:R-:W-:Y:S01]  /*87f0*/  IMAD R58, R37.reuse, 0x16, RZ ;  /* 0x00000016253a7824 */ /* 0x040fe200078e02ff */
[----:B------:R2:W-:Y:S01]  /*8800*/  STL.64 [R1+0x808], R22 ;  /* 0x0008081601007387 */ /* 0x0005e20000100a00 */
[----:B------:R-:W-:Y:S01]  /*8810*/  IMAD R60, R37, 0x18, RZ ;  /* 0x00000018253c7824 */ /* 0x000fe200078e02ff */
[----:B------:R-:W-:Y:S01]  /*8820*/  LEA R27, R7, R25, 0x3 ;  /* 0x00000019071b7211 */ /* 0x000fe200078e18ff */
[----:B------:R-:W-:Y:S01]  /*8830*/  IMAD R62, R37, 0x1a, RZ ;  /* 0x0000001a253e7824 */ /* 0x000fe200078e02ff */
[----:B0-----:R-:W-:Y:S01]  /*8840*/  LEA R18, P1, R47, R8, 0x1 ;  /* 0x000000082f127211 */ /* 0x001fe200078208ff */
[----:B------:R-:W-:-:S02]  /*8850*/  IMAD R63, R37, 0x1b, RZ ;  /* 0x0000001b253f7824 */ /* 0x000fc400078e02ff */
[----:B------:R-:W-:Y:S01]  /*8860*/  IMAD R64, R37, 0x1c, RZ ;  /* 0x0000001c25407824 */ /* 0x000fe200078e02ff */
[----:B-1----:R-:W-:Y:S01]  /*8870*/  LEA R10, P2, R49, R8, 0x1 ;  /* 0x00000008310a7211 */ /* 0x002fe200078408ff */
[----:B------:R-:W-:Y:S01]  /*8880*/  IMAD R65, R37, 0x1d, RZ ;  /* 0x0000001d25417824 */ /* 0x000fe200078e02ff */
[-C--:B------:R-:W-:Y:S01]  /*8890*/  LEA.HI.X.SX32 R19, R47, R0.reuse, 0x1, P1 ;  /* 0x000000002f137211 */ /* 0x080fe200008f0eff */
[----:B------:R-:W-:Y:S01]  /*88a0*/  IMAD R47, R37, 0xb, RZ ;  /* 0x0000000b252f7824 */ /* 0x000fe200078e02ff */
[----:B------:R-:W-:Y:S01]  /*88b0*/  LEA.HI.X.SX32 R11, R49, R0, 0x1, P2 ;  /* 0x00000000310b7211 */ /* 0x000fe200010f0eff */
[----:B------:R-:W-:Y:S01]  /*88c0*/  IMAD R49, R37, 0xd, RZ ;  /* 0x0000000d25317824 */ /* 0x000fe200078e02ff */
[----:B--2---:R-:W-:Y:S01]  /*88d0*/  LEA R22, P0, R51, R8, 0x1 ;  /* 0x0000000833167211 */ /* 0x004fe200078008ff */
[----:B------:R0:W-:Y:S01]  /*88e0*/  STL.64 [R1+0x800], R18 ;  /* 0x0008001201007387 */ /* 0x0001e20000100a00 */
[----:B------:R-:W-:Y:S02]  /*88f0*/  IMAD R66, R37, 0x1e, RZ ;  /* 0x0000001e25427824 */ /* 0x000fe400078e02ff */
[----:B------:R-:W-:Y:S01]  /*8900*/  LEA.HI.X.SX32 R23, R51, R0, 0x1, P0 ;  /* 0x0000000033177211 */ /* 0x000fe200000f0eff */
[----:B------:R1:W-:Y:S01]  /*8910*/  STL.64 [R1+0x7f8], R10 ;  /* 0x0007f80a01007387 */ /* 0x0003e20000100a00 */
[----:B------:R-:W-:Y:S01]  /*8920*/  LEA R42, P0, R55, R8, 0x1 ;  /* 0x00000008372a7211 */ /* 0x000fe200078008ff */
[----:B------:R-:W-:-:S02]  /*8930*/  IMAD R51, R37, 0xf, RZ ;  /* 0x0000000f25337824 */ /* 0x000fc400078e02ff */
[----:B------:R-:W-:Y:S01]  /*8940*/  IMAD R67, R37, 0x1f, RZ ;  /* 0x0000001f25437824 */ /* 0x000fe200078e02ff */
[----:B------:R-:W-:Y:S01]  /*8950*/  LEA.HI.X.SX32 R43, R55, R0, 0x1, P0 ;  /* 0x00000000372b7211 */ /* 0x000fe200000f0eff */
[----:B------:R-:W-:Y:S01]  /*8960*/  IMAD R55, R37, 0x13, RZ ;  /* 0x0000001325377824 */ /* 0x000fe200078e02ff */
[-C--:B0-----:R-:W-:Y:S01]  /*8970*/  LEA R18, P1, R53, R8.reuse, 0x1 ;  /* 0x0000000835127211 */ /* 0x081fe200078208ff */
[----:B------:R-:W-:Y:S01]  /*8980*/  IMAD.WIDE R76, R37, 0x2, R70 ;  /* 0x00000002254c7825 */ /* 0x000fe200078e0246 */
[----:B-1----:R-:W-:Y:S02]  /*8990*/  LEA R10, P2, R5, R8, 0x1 ;  /* 0x00000008050a7211 */ /* 0x002fe400078408ff */
[-C--:B------:R-:W-:Y:S01]  /*89a0*/  LEA.HI.X.SX32 R19, R53, R0.reuse, 0x1, P1 ;  /* 0x0000000035137211 */ /* 0x080fe200008f0eff */
[----:B------:R-:W-:Y:S01]  /*89b0*/  IMAD R53, R37, 0x11, RZ ;  /* 0x0000001125357824 */ /* 0x000fe200078e02ff */
[----:B------:R-:W-:Y:S02]  /*89c0*/  LEA.HI.X.SX32 R11, R5, R0, 0x1, P2 ;  /* 0x00000000050b7211 */ /* 0x000fe400010f0eff */
[----:B------:R-:W-:-:S03]  /*89d0*/  LEA R38, P1, R13, R8, 0x1 ;  /* 0x000000080d267211 */ /* 0x000fc600078208ff */
[----:B------:R0:W-:Y:S01]  /*89e0*/  STL.64 [R1+0x7e0], R10 ;  /* 0x0007e00a01007387 */ /* 0x0001e20000100a00 */
[----:B------:R-:W-:-:S03]  /*89f0*/  LEA.HI.X.SX32 R39, R13, R0, 0x1, P1 ;  /* 0x000000000d277211 */ /* 0x000fc600008f0eff */
[----:B------:R1:W-:Y:S04]  /*8a00*/  STL.64 [R1+0x7f0], R22 ;  /* 0x0007f01601007387 */ /* 0x0003e80000100a00 */
[----:B------:R2:W-:Y:S01]  /*8a10*/  STL.64 [R1+0x7e8], R18 ;  /* 0x0007e81201007387 */ /* 0x0005e20000100a00 */
[----:B0-----:R-:W-:Y:S01]  /*8a20*/  IMAD R11, R7, 0x8, R27 ;  /* 0x00000008070b7824 */ /* 0x001fe200078e021b */
[----:B-1----:R-:W-:-:S04]  /*8a30*/  LEA R22, P2, R15, R8, 0x1 ;  /* 0x000000080f167211 */ /* 0x002fc800078408ff */
[----:B------:R-:W-:Y:S02]  /*8a40*/  LEA.HI.X.SX32 R23, R15, R0, 0x1, P2 ;  /* 0x000000000f177211 */ /* 0x000fe400010f0eff */
[----:B------:R-:W-:Y:S02]  /*8a50*/  LEA R12, P2, R59, R8, 0x1 ;  /* 0x000000083b0c7211 */ /* 0x000fe400078408ff */
[----:B--2---:R-:W-:Y:S01]  /*8a60*/  LEA R19, R7, R11, 0x3 ;  /* 0x0000000b07137211 */ /* 0x004fe200078e18ff */
[----:B------:R0:W-:Y:S01]  /*8a70*/  STL.64 [R1+0x7c8], R22 ;  /* 0x0007c81601007387 */ /* 0x0001e20000100a00 */
[----:B------:R-:W-:Y:S01]  /*8a80*/  LEA.HI.X.SX32 R13, R59, R0, 0x1, P2 ;  /* 0x000000003b0d7211 */ /* 0x000fe200010f0eff */
[----:B------:R-:W-:Y:S01]  /*8a90*/  IMAD R59, R37, 0x17, RZ ;  /* 0x00000017253b7824 */ /* 0x000fe200078e02ff */
[C---:B------:R-:W-:Y:S01]  /*8aa0*/  LEA R14, P2, R31.reuse, R8, 0x1 ;  /* 0x000000081f0e7211 */ /* 0x040fe200078408ff */
[----:B------:R1:W-:Y:S03]  /*8ab0*/  STL.64 [R1+0x7d8], R42 ;  /* 0x0007d82a01007387 */ /* 0x0003e60000100a00 */
[----:B------:R-:W-:Y:S01]  /*8ac0*/  LEA.HI.X.SX32 R15, R31, R0, 0x1, P2 ;  /* 0x000000001f0f7211 */ /* 0x000fe200010f0eff */
[----:B------:R2:W-:Y:S01]  /*8ad0*/  STL.64 [R1+0x7d0], R38 ;  /* 0x0007d02601007387 */ /* 0x0005e20000100a00 */
[----:B0-----:R-:W-:-:S03]  /*8ae0*/  IMAD R23, R7, 0x8, R19 ;  /* 0x0000000807177824 */ /* 0x001fc600078e0213 */
[----:B------:R0:W-:Y:S01]  /*8af0*/  STL.64 [R1+0x7b0], R12 ;  /* 0x0007b00c01007387 */ /* 0x0001e20000100a00 */
[-C--:B-1----:R-:W-:Y:S02]  /*8b00*/  LEA R42, P0, R17, R8.reuse, 0x1 ;  /* 0x00000008112a7211 */ /* 0x082fe400078008ff */
[----:B------:R-:W-:Y:S02]  /*8b10*/  LEA R5, R7, R23, 0x3 ;  /* 0x0000001707057211 */ /* 0x000fe400078e18ff */
[----:B--2---:R-:W-:Y:S02]  /*8b20*/  LEA R38, P1, R57, R8, 0x1 ;  /* 0x0000000839267211 */ /* 0x004fe400078208ff */
[-C--:B------:R-:W-:Y:S02]  /*8b30*/  LEA.HI.X.SX32 R43, R17, R0.reuse, 0x1, P0 ;  /* 0x00000000112b7211 */ /* 0x080fe400000f0eff */
[----:B------:R-:W-:Y:S01]  /*8b40*/  LEA.HI.X.SX32 R39, R57, R0, 0x1, P1 ;  /* 0x0000000039277211 */ /* 0x000fe200008f0eff */
[----:B0-----:R-:W-:-:S02]  /*8b50*/  IMAD R13, R7, 0x8, R5 ;  /* 0x00000008070d7824 */ /* 0x001fc400078e0205 */
[----:B------:R0:W-:Y:S01]  /*8b60*/  STL.64 [R1+0x7c0], R42 ;  /* 0x0007c02a01007387 */ /* 0x0001e20000100a00 */
[----:B------:R-:W-:Y:S02]  /*8b70*/  IMAD R57, R37, 0x15, RZ ;  /* 0x0000001525397824 */ /* 0x000fe400078e02ff */
[C---:B------:R-:W-:Y:S01]  /*8b80*/  LEA R17, R7.reuse, R13, 0x3 ;  /* 0x0000000d07117211 */ /* 0x040fe200078e18ff */
[----:B------:R1:W-:Y:S04]  /*8b90*/  STL.64 [R1+0x7b8], R38 ;  /* 0x0007b82601007387 */ /* 0x0003e80000100a00 */
[----:B------:R-:W-:Y:S01]  /*8ba0*/  IMAD R6, R7, 0x8, R17 ;  /* 0x0000000807067824 */ /* 0x000fe200078e0211 */
[----:B0-----:R-:W-:-:S04]  /*8bb0*/  LEA R42, P0, R61, R8, 0x1 ;  /* 0x000000083d2a7211 */ /* 0x001fc800078008ff */
[----:B------:R-:W-:Y:S02]  /*8bc0*/  LEA R12, R7, R6, 0x3 ;  /* 0x00000006070c7211 */ /* 0x000fe400078e18ff */
[----:B-1----:R-:W-:Y:S02]  /*8bd0*/  LEA R38, P1, R29, R8, 0x1 ;  /* 0x000000081d267211 */ /* 0x002fe400078208ff */
[-C--:B------:R-:W-:Y:S01]  /*8be0*/  LEA.HI.X.SX32 R43, R61, R0.reuse, 0x1, P0 ;  /* 0x000000003d2b7211 */ /* 0x080fe200000f0eff */
[----:B------:R-:W-:Y:S01]  /*8bf0*/  IMAD R61, R37, 0x19, RZ ;  /* 0x00000019253d7824 */ /* 0x000fe200078e02ff */
[----:B------:R-:W-:Y:S02]  /*8c00*/  LEA.HI.X.SX32 R39, R29, R0, 0x1, P1 ;  /* 0x000000001d277211 */ /* 0x000fe400008f0eff */
[C---:B------:R-:W-:Y:S01]  /*8c10*/  LEA R28, P1, R33.reuse, R8, 0x1 ;  /* 0x00000008211c7211 */ /* 0x040fe200078208ff */
[----:B------:R0:W-:Y:S03]  /*8c20*/  STL.64 [R1+0x7a8], R42 ;  /* 0x0007a82a01007387 */ /* 0x0001e60000100a00 */
[----:B------:R-:W-:Y:S01]  /*8c30*/  LEA.HI.X.SX32 R29, R33, R0, 0x1, P1 ;  /* 0x00000000211d7211 */ /* 0x000fe200008f0eff */
[----:B------:R1:W-:Y:S01]  /*8c40*/  STL.64 [R1+0x7a0], R38 ;  /* 0x0007a02601007387 */ /* 0x0003e20000100a00 */
[----:B------:R-:W-:-:S03]  /*8c50*/  LEA R30, P1, R25, R8, 0x1 ;  /* 0x00000008191e7211 */ /* 0x000fc600078208ff */
[----:B------:R2:W-:Y:S01]  /*8c60*/  STL.64 [R1+0x798], R14 ;  /* 0x0007980e01007387 */ /* 0x0005e20000100a00 */
[----:B------:R-:W-:Y:S02]  /*8c70*/  LEA.HI.X.SX32 R31, R25, R0, 0x1, P1 ;  /* 0x00000000191f7211 */ /* 0x000fe400008f0eff */
[----:B------:R-:W-:Y:S01]  /*8c80*/  LEA R24, P1, R19, R8, 0x1 ;  /* 0x0000000813187211 */ /* 0x000fe200078208ff */
[C---:B0-----:R-:W-:Y:S02]  /*8c90*/  IMAD R42, R37.reuse, 0x6, RZ ;  /* 0x00000006252a7824 */ /* 0x041fe400078e02ff */
[----:B------:R-:W-:Y:S01]  /*8ca0*/  IMAD R43, R37, 0x7, RZ ;  /* 0x00000007252b7824 */ /* 0x000fe200078e02ff */
[----:B------:R-:W-:Y:S02]  /*8cb0*/  LEA.HI.X.SX32 R25, R19, R0, 0x1, P1 ;  /* 0x0000000013197211 */ /* 0x000fe400008f0eff */
[-C--:B-1----:R-:W-:Y:S02]  /*8cc0*/  LEA R38, P0, R9, R8.reuse, 0x1 ;  /* 0x0000000809267211 */ /* 0x082fe400078008ff */
[----:B--2---:R-:W-:-:S02]  /*8cd0*/  LEA R14, P2, R35, R8, 0x1 ;  /* 0x00000008230e7211 */ /* 0x004fc400078408ff */
[-C--:B------:R-:W-:Y:S02]  /*8ce0*/  LEA.HI.X.SX32 R39, R9, R0.reuse, 0x1, P0 ;  /* 0x0000000009277211 */ /* 0x080fe400000f0eff */
[----:B------:R-:W-:Y:S02]  /*8cf0*/  LEA.HI.X.SX32 R15, R35, R0, 0x1, P2 ;  /* 0x00000000230f7211 */ /* 0x000fe400010f0eff */
[C---:B------:R-:W-:Y:S01]  /*8d00*/  LEA R32, P0, R21.reuse, R8, 0x1 ;  /* 0x0000000815207211 */ /* 0x040fe200078008ff */
[----:B------:R-:W-:Y:S02]  /*8d10*/  CS2R R34, SRZ ;  /* 0x0000000000227805 */ /* 0x000fe4000001ff00 */
[----:B------:R0:W-:Y:S01]  /*8d20*/  STL.64 [R1+0x780], R14 ;  /* 0x0007800e01007387 */ /* 0x0001e20000100a00 */
[----:B------:R-:W-:-:S03]  /*8d30*/  LEA.HI.X.SX32 R33, R21, R0, 0x1, P0 ;  /* 0x0000000015217211 */ /* 0x000fc600000f0eff */
[----:B------:R1:W-:Y:S04]  /*8d40*/  STL.64 [R1+0x790], R38 ;  /* 0x0007902601007387 */ /* 0x0003e80000100a00 */
[----:B------:R2:W-:Y:S01]  /*8d50*/  STL.64 [R1+0x788], R28 ;  /* 0x0007881c01007387 */ /* 0x0005e20000100a00 */
[----:B0-----:R-:W-:-:S03]  /*8d60*/  IMAD R15, R7, 0x8, R12 ;  /* 0x00000008070f7824 */ /* 0x001fc600078e020c */
[----:B------:R0:W-:Y:S01]  /*8d70*/  STL.64 [R1+0x778], R32 ;  /* 0x0007782001007387 */ /* 0x0001e20000100a00 */
[----:B-1----:R-:W-:Y:S02]  /*8d80*/  SHF.R.U32.HI R38, RZ, 0x2, R78 ;  /* 0x00000002ff267819 */ /* 0x002fe4000001164e */
[----:B------:R-:W-:Y:S02]  /*8d90*/  LEA R9, R7, R15, 0x3 ;  /* 0x0000000f07097211 */ /* 0x000fe400078e18ff */
[----:B--2---:R-:W-:Y:S02]  /*8da0*/  LEA R28, P2, R27, R8, 0x1 ;  /* 0x000000081b1c7211 */ /* 0x004fe400078408ff */
[----:B------:R-:W-:Y:S01]  /*8db0*/  LOP3.LUT R39, R113, 0x30, R38, 0x78, !PT ;  /* 0x0000003071277812 */ /* 0x000fe200078e7826 */
[----:B------:R-:W-:Y:S01]  /*8dc0*/  IMAD R10, R7, 0x8, R9 ;  /* 0x00000008070a7824 */ /* 0x000fe200078e0209 */
[----:B------:R-:W-:Y:S01]  /*8dd0*/  LEA.HI.X.SX32 R29, R27, R0, 0x1, P2 ;  /* 0x000000001b1d7211 */ /* 0x000fe200010f0eff */
[----:B------:R-:W-:Y:S01]  /*8de0*/  IMAD.SHL.U32 R38, R37, 0x2, RZ ;  /* 0x0000000225267824 */ /* 0x000fe200078e00ff */
[----:B------:R-:W-:Y:S01]  /*8df0*/  LEA R20, P2, R23, R8, 0x1 ;  /* 0x0000000817147211 */ /* 0x000fe200078408ff */
[----:B------:R-:W-:Y:S01]  /*8e00*/  IMAD R39, R37, 0x3, RZ ;  /* 0x0000000325277824 */ /* 0x000fe200078e02ff */
[----:B------:R-:W-:Y:S01]  /*8e10*/  LEA R14, R7, R10, 0x3 ;  /* 0x0000000a070e7211 */ /* 0x000fe200078e18ff */
[----:B------:R1:W-:Y:S01]  /*8e20*/  STL.64 [R1+0x768], R28 ;  /* 0x0007681c01007387 */ /* 0x0003e20000100a00 */
[----:B------:R-:W-:Y:S01]  /*8e30*/  LEA.HI.X.SX32 R21, R23, R0, 0x1, P2 ;  /* 0x0000000017157211 */ /* 0x000fe200010f0eff */
[----:B0-----:R-:W-:Y:S01]  /*8e40*/  CS2R R32, SRZ ;  /* 0x0000000000207805 */ /* 0x001fe2000001ff00 */
[----:B------:R-:W-:Y:S01]  /*8e50*/  LEA R18, P2, R17, R8, 0x1 ;  /* 0x0000000811127211 */ /* 0x000fe200078408ff */
[----:B------:R0:W-:Y:S01]  /*8e60*/  STL.64 [R1+0x770], R30 ;  /* 0x0007701e01007387 */ /* 0x0001e20000100a00 */
[----:B------:R-:W-:Y:S01]  /*8e70*/  IMAD R4, R7, 0x8, R14 ;  /* 0x0000000807047824 */ /* 0x000fe200078e020e */
[----:B------:R-:W-:Y:S01]  /*8e80*/  CS2R R26, SRZ ;  /* 0x00000000001a7805 */ /* 0x000fe2000001ff00 */
[----:B------:R-:W-:-:S02]  /*8e90*/  LEA.HI.X.SX32 R19, R17, R0, 0x1, P2 ;  /* 0x0000000011137211 */ /* 0x000fc400010f0eff */
[----:B-1----:R-:W-:-:S04]  /*8ea0*/  LEA R28, P0, R11, R8, 0x1 ;  /* 0x000000080b1c7211 */ /* 0x002fc800078008ff */
[----:B------:R-:W-:Y:S01]  /*8eb0*/  LEA.HI.X.SX32 R29, R11, R0, 0x1, P0 ;  /* 0x000000000b1d7211 */ /* 0x000fe200000f0eff */
[----:B0-----:R-:W-:Y:S01]  /*8ec0*/  CS2R R30, SRZ ;  /* 0x00000000001e7805 */ /* 0x001fe2000001ff00 */
[----:B------:R-:W-:-:S03]  /*8ed0*/  LEA R11, R7, R4, 0x3 ;  /* 0x00000004070b7211 */ /* 0x000fc600078e18ff */
[----:B------:R0:W-:Y:S04]  /*8ee0*/  STL.64 [R1+0x760], R28 ;  /* 0x0007601c01007387 */ /* 0x0001e80000100a00 */
[----:B------:R1:W-:Y:S04]  /*8ef0*/  STL.64 [R1+0x758], R24 ;  /* 0x0007581801007387 */ /* 0x0003e80000100a00 */
[----:B------:R2:W-:Y:S01]  /*8f00*/  STL.64 [R1+0x750], R20 ;  /* 0x0007501401007387 */ /* 0x0005e20000100a00 */
[----:B0-----:R-:W-:Y:S01]  /*8f10*/  CS2R R28, SRZ ;  /* 0x00000000001c7805 */ /* 0x001fe2000001ff00 */
[----:B-1----:R-:W-:-:S02]  /*8f20*/  LEA R24, P0, R5, R8, 0x1 ;  /* 0x0000000805187211 */ /* 0x002fc400078008ff */
[----:B--2---:R-:W-:Y:S02]  /*8f30*/  LEA R20, P1, R13, R8, 0x1 ;  /* 0x000000080d147211 */ /* 0x004fe400078208ff */
[-C--:B------:R-:W-:Y:S02]  /*8f40*/  LEA.HI.X.SX32 R25, R5, R0.reuse, 0x1, P0 ;  /* 0x0000000005197211 */ /* 0x080fe400000f0eff */
[----:B------:R-:W-:Y:S01]  /*8f50*/  LEA.HI.X.SX32 R21, R13, R0, 0x1, P1 ;  /* 0x000000000d157211 */ /* 0x000fe200008f0eff */
[C---:B------:R-:W-:Y:S01]  /*8f60*/  IMAD R13, R7.reuse, 0x8, R11 ;  /* 0x00000008070d7824 */ /* 0x040fe200078e020b */
[C---:B------:R-:W-:Y:S01]  /*8f70*/  LEA R22, P0, R6.reuse, R8, 0x1 ;  /* 0x0000000806167211 */ /* 0x040fe200078008ff */
[----:B------:R0:W-:Y:S03]  /*8f80*/  STL.64 [R1+0x748], R24 ;  /* 0x0007481801007387 */ /* 0x0001e60000100a00 */
[----:B------:R-:W-:Y:S01]  /*8f90*/  LEA.HI.X.SX32 R23, R6, R0, 0x1, P0 ;  /* 0x0000000006177211 */ /* 0x000fe200000f0eff */
[----:B------:R1:W-:Y:S01]  /*8fa0*/  STL.64 [R1+0x740], R20 ;  /* 0x0007401401007387 */ /* 0x0003e20000100a00 */
[----:B------:R-:W-:-:S03]  /*8fb0*/  LEA R5, R7, R13, 0x3 ;  /* 0x0000000d07057211 */ /* 0x000fc600078e18ff */
[----:B------:R2:W-:Y:S02]  /*8fc0*/  STL.64 [R1+0x738], R18 ;  /* 0x0007381201007387 */ /* 0x0005e40000100a00 */
[----:B------:R-:W-:Y:S02]  /*8fd0*/  IMAD R6, R7, 0x8, R5 ;  /* 0x0000000807067824 */ /* 0x000fe400078e0205 */
[----:B------:R3:W-:Y:S01]  /*8fe0*/  STL.64 [R1+0x730], R22 ;  /* 0x0007301601007387 */ /* 0x0007e20000100a00 */
[----:B0-----:R-:W-:Y:S01]  /*8ff0*/  CS2R R24, SRZ ;  /* 0x0000000000187805 */ /* 0x001fe2000001ff00 */
[CC--:B-1----:R-:W-:Y:S02]  /*9000*/  LEA R20, P1, R12.reuse, R8.reuse, 0x1 ;  /* 0x000000080c147211 */ /* 0x0c2fe400078208ff */
[----:B--2---:R-:W-:Y:S02]  /*9010*/  LEA R18, P2, R15, R8, 0x1 ;  /* 0x000000080f127211 */ /* 0x004fe400078408ff */
[----:B------:R-:W-:-:S02]  /*9020*/  LEA.HI.X.SX32 R21, R12, R0, 0x1, P1 ;  /* 0x000000000c157211 */ /* 0x000fc400008f0eff */
[----:B------:R-:W-:Y:S01]  /*9030*/  LEA.HI.X.SX32 R19, R15, R0, 0x1, P2 ;  /* 0x000000000f137211 */ /* 0x000fe200010f0eff */
[----:B---3--:R-:W-:Y:S01]  /*9040*/  CS2R R22, SRZ ;  /* 0x0000000000167805 */ /* 0x008fe2000001ff00 */
[C---:B------:R-:W-:Y:S01]  /*9050*/  LEA R16, P2, R14.reuse, R8, 0x1 ;  /* 0x000000080e107211 */ /* 0x040fe200078408ff */
[----:B------:R0:W-:Y:S01]  /*9060*/  STL.64 [R1+0x728], R20 ;  /* 0x0007281401007387 */ /* 0x0001e20000100a00 */
[----:B------:R-:W-:Y:S02]  /*9070*/  LEA R12, R7, R6, 0x3 ;  /* 0x00000006070c7211 */ /* 0x000fe400078e18ff */
[----:B------:R-:W-:Y:S01]  /*9080*/  LEA.HI.X.SX32 R17, R14, R0, 0x1, P2 ;  /* 0x000000000e117211 */ /* 0x000fe200010f0eff */
[----:B------:R1:W-:Y:S01]  /*9090*/  STL.64 [R1+0x720], R18 ;  /* 0x0007201201007387 */ /* 0x0003e20000100a00 */
[-C--:B0-----:R-:W-:Y:S02]  /*90a0*/  LEA R20, P0, R9, R8.reuse, 0x1 ;  /* 0x0000000809147211 */ /* 0x081fe400078008ff */
[----:B-1----:R-:W-:-:S02]  /*90b0*/  LEA R18, P1, R10, R8, 0x1 ;  /* 0x000000080a127211 */ /* 0x002fc400078208ff */
[-C--:B------:R-:W-:Y:S01]  /*90c0*/  LEA.HI.X.SX32 R21, R9, R0.reuse, 0x1, P0 ;  /* 0x0000000009157211 */ /* 0x080fe200000f0eff */
[----:B------:R-:W-:Y:S01]  /*90d0*/  IMAD R9, R7, 0x8, R12 ;  /* 0x0000000807097824 */ /* 0x000fe200078e020c */
[----:B------:R-:W-:-:S03]  /*90e0*/  LEA.HI.X.SX32 R19, R10, R0, 0x1, P1 ;  /* 0x000000000a137211 */ /* 0x000fc600008f0eff */
[----:B------:R0:W-:Y:S01]  /*90f0*/  STL.64 [R1+0x718], R20 ;  /* 0x0007181401007387 */ /* 0x0001e20000100a00 */
[----:B------:R-:W-:-:S03]  /*9100*/  LEA R10, R7, R9, 0x3 ;  /* 0x00000009070a7211 */ /* 0x000fc600078e18ff */
[----:B------:R1:W-:Y:S04]  /*9110*/  STL.64 [R1+0x710], R18 ;  /* 0x0007101201007387 */ /* 0x0003e80000100a00 */
[----:B------:R2:W-:Y:S01]  /*9120*/  STL.64 [R1+0x708], R16 ;  /* 0x0007081001007387 */ /* 0x0005e20000100a00 */
[CC--:B0-----:R-:W-:Y:S02]  /*9130*/  LEA R20, P0, R4.reuse, R8.reuse, 0x1 ;  /* 0x0000000804147211 */ /* 0x0c1fe400078008ff */
[----:B-1----:R-:W-:Y:S02]  /*9140*/  LEA R18, P1, R11, R8, 0x1 ;  /* 0x000000080b127211 */ /* 0x002fe400078208ff */
[----:B------:R-:W-:Y:S02]  /*9150*/  LEA.HI.X.SX32 R21, R4, R0, 0x1, P0 ;  /* 0x0000000004157211 */ /* 0x000fe400000f0eff */
[----:B--2---:R-:W-:-:S02]  /*9160*/  LEA R16, P2, R13, R8, 0x1 ;  /* 0x000000080d107211 */ /* 0x004fc400078408ff */
[-C--:B------:R-:W-:Y:S01]  /*9170*/  LEA.HI.X.SX32 R19, R11, R0.reuse, 0x1, P1 ;  /* 0x000000000b137211 */ /* 0x080fe200008f0eff */
[----:B------:R-:W-:Y:S01]  /*9180*/  IMAD R11, R7, 0x8, R10 ;  /* 0x00000008070b7824 */ /* 0x000fe200078e020a */
[----:B------:R-:W-:Y:S01]  /*9190*/  LEA.HI.X.SX32 R17, R13, R0, 0x1, P2 ;  /* 0x000000000d117211 */ /* 0x000fe200010f0eff */
[----:B------:R0:W-:Y:S01]  /*91a0*/  STL.64 [R1+0x700], R20 ;  /* 0x0007001401007387 */ /* 0x0001e20000100a00 */
[C---:B------:R-:W-:Y:S02]  /*91b0*/  LEA R14, P2, R12.reuse, R8, 0x1 ;  /* 0x000000080c0e7211 */ /* 0x040fe400078408ff */
[----:B------:R-:W-:Y:S01]  /*91c0*/  LEA R4, R7, R11, 0x3 ;  /* 0x0000000b07047211 */ /* 0x000fe200078e18ff */
[----:B------:R1:W-:Y:S01]  /*91d0*/  STL.64 [R1+0x6f8], R18 ;  /* 0x0006f81201007387 */ /* 0x0003e20000100a00 */
[----:B------:R-:W-:-:S03]  /*91e0*/  LEA.HI.X.SX32 R15, R12, R0, 0x1, P2 ;  /* 0x000000000c0f7211 */ /* 0x000fc600010f0eff */
[----:B------:R2:W-:Y:S01]  /*91f0*/  STL.64 [R1+0x6f0], R16 ;  /* 0x0006f01001007387 */ /* 0x0005e20000100a00 */
[----:B0-----:R-:W-:Y:S01]  /*9200*/  CS2R R20, SRZ ;  /* 0x0000000000147805 */ /* 0x001fe2000001ff00 */
[CC--:B-1----:R-:W-:Y:S02]  /*9210*/  LEA R18, P0, R5.reuse, R8.reuse, 0x1 ;  /* 0x0000000805127211 */ /* 0x0c2fe400078008ff */
[C---:B--2---:R-:W-:Y:S02]  /*9220*/  LEA R16, P1, R6.reuse, R8, 0x1 ;  /* 0x0000000806107211 */ /* 0x044fe400078208ff */
[-C--:B------:R-:W-:Y:S01]  /*9230*/  LEA.HI.X.SX32 R19, R5, R0.reuse, 0x1, P0 ;  /* 0x0000000005137211 */ /* 0x080fe200000f0eff */
[----:B------:R-:W-:Y:S01]  /*9240*/  IMAD R5, R7, 0x8, R4 ;  /* 0x0000000807057824 */ /* 0x000fe200078e0204 */
[----:B------:R-:W-:-:S03]  /*9250*/  LEA.HI.X.SX32 R17, R6, R0, 0x1, P1 ;  /* 0x0000000006117211 */ /* 0x000fc600008f0eff */
[----:B------:R0:W-:Y:S01]  /*9260*/  STL.64 [R1+0x6e8], R18 ;  /* 0x0006e81201007387 */ /* 0x0001e20000100a00 */
[----:B------:R-:W-:-:S03]  /*9270*/  LEA R6, R7, R5, 0x3 ;  /* 0x0000000507067211 */ /* 0x000fc600078e18ff */
[----:B------:R1:W-:Y:S02]  /*9280*/  STL.64 [R1+0x6e0], R16 ;  /* 0x0006e01001007387 */ /* 0x0003e40000100a00 */
[----:B------:R-:W-:Y:S02]  /*9290*/  IMAD R7, R7, 0x8, R6 ;  /* 0x0000000807077824 */ /* 0x000fe400078e0206 */
[----:B------:R2:W-:Y:S03]  /*92a0*/  STL.64 [R1+0x6d8], R14 ;  /* 0x0006d80e01007387 */ /* 0x0005e60000100a00 */
[-C--:B------:R-:W-:Y:S02]  /*92b0*/  LEA R12, P3, R7, R8.reuse, 0x1 ;  /* 0x00000008070c7211 */ /* 0x080fe400078608ff */
[----:B0-----:R-:W-:Y:S02]  /*92c0*/  LEA R18, P0, R9, R8, 0x1 ;  /* 0x0000000809127211 */ /* 0x001fe400078008ff */
[----:B------:R-:W-:-:S02]  /*92d0*/  LEA.HI.X.SX32 R13, R7, R0, 0x1, P3 ;  /* 0x00000000070d7211 */ /* 0x000fc400018f0eff */
[C---:B-1----:R-:W-:Y:S02]  /*92e0*/  LEA R16, P1, R10.reuse, R8, 0x1 ;  /* 0x000000080a107211 */ /* 0x042fe400078208ff */
[----:B------:R-:W-:Y:S02]  /*92f0*/  LEA.HI.X.SX32 R19, R9, R0, 0x1, P0 ;  /* 0x0000000009137211 */ /* 0x000fe400000f0eff */
[C---:B--2---:R-:W-:Y:S02]  /*9300*/  LEA R14, P2, R11.reuse, R8, 0x1 ;  /* 0x000000080b0e7211 */ /* 0x044fe400078408ff */
[-C--:B------:R-:W-:Y:S01]  /*9310*/  LEA.HI.X.SX32 R17, R10, R0.reuse, 0x1, P1 ;  /* 0x000000000a117211 */ /* 0x080fe200008f0eff */
[----:B------:R0:W-:Y:S01]  /*9320*/  STL.64 [R1+0x6d0], R18 ;  /* 0x0006d01201007387 */ /* 0x0001e20000100a00 */
[----:B------:R-:W-:Y:S02]  /*9330*/  LEA.HI.X.SX32 R15, R11, R0, 0x1, P2 ;  /* 0x000000000b0f7211 */ /* 0x000fe400010f0eff */
[----:B------:R-:W-:Y:S01]  /*9340*/  CS2R R10, SRZ ;  /* 0x00000000000a7805 */ /* 0x000fe2000001ff00 */
[----:B------:R1:W-:Y:S04]  /*9350*/  STL.64 [R1+0x6c8], R16 ;  /* 0x0006c81001007387 */ /* 0x0003e80000100a00 */
[----:B------:R2:W-:Y:S01]  /*9360*/  STL.64 [R1+0x6c0], R14 ;  /* 0x0006c00e01007387 */ /* 0x0005e20000100a00 */
[----:B0-----:R-:W-:-:S02]  /*9370*/  LEA R18, P0, R4, R8, 0x1 ;  /* 0x0000000804127211 */ /* 0x001fc400078008ff */
[C---:B-1----:R-:W-:Y:S02]  /*9380*/  LEA R16, P1, R5.reuse, R8, 0x1 ;  /* 0x0000000805107211 */ /* 0x042fe400078208ff */
[----:B------:R-:W-:Y:S02]  /*9390*/  LEA.HI.X.SX32 R19, R4, R0, 0x1, P0 ;  /* 0x0000000004137211 */ /* 0x000fe400000f0eff */
[C---:B--2---:R-:W-:Y:S02]  /*93a0*/  LEA R14, P2, R6.reuse, R8, 0x1 ;  /* 0x00000008060e7211 */ /* 0x044fe400078408ff */
[-C--:B------:R-:W-:Y:S01]  /*93b0*/  LEA.HI.X.SX32 R17, R5, R0.reuse, 0x1, P1 ;  /* 0x0000000005117211 */ /* 0x080fe200008f0eff */
[----:B------:R0:W-:Y:S01]  /*93c0*/  STL.64 [R1+0x6b8], R18 ;  /* 0x0006b81201007387 */ /* 0x0001e20000100a00 */
[----:B------:R-:W-:Y:S01]  /*93d0*/  LEA.HI.X.SX32 R15, R6, R0, 0x1, P2 ;  /* 0x00000000060f7211 */ /* 0x000fe200010f0eff */
[----:B------:R-:W-:Y:S01]  /*93e0*/  IMAD.MOV.U32 R5, RZ, RZ, -0x800000 ;  /* 0xff800000ff057424 */ /* 0x000fe200078e00ff */
[----:B------:R-:W-:Y:S01]  /*93f0*/  MOV R4, 0x3f800000 ;  /* 0x3f80000000047802 */ /* 0x000fe20000000f00 */
[----:B------:R1:W-:Y:S01]  /*9400*/  STL.64 [R1+0x6b0], R16 ;  /* 0x0006b01001007387 */ /* 0x0003e20000100a00 */
[----:B------:R-:W-:Y:S01]  /*9410*/  IMAD.MOV.U32 R6, RZ, RZ, -0x800000 ;  /* 0xff800000ff067424 */ /* 0x000fe200078e00ff */
[----:B------:R-:W-:Y:S01]  /*9420*/  LOP3.LUT P1, RZ, R78, 0x3, RZ, 0xc0, !PT ;  /* 0x000000034eff7812 */ /* 0x000fe2000782c0ff */
[----:B------:R-:W-:Y:S01]  /*9430*/  CS2R R8, SRZ ;  /* 0x0000000000087805 */ /* 0x000fe2000001ff00 */
[----:B------:R2:W-:Y:S01]  /*9440*/  STL.64 [R1+0x6a8], R14 ;  /* 0x0006a80e01007387 */ /* 0x0005e20000100a00 */
[----:B------:R-:W-:-:S02]  /*9450*/  MOV R0, RZ ;  /* 0x000000ff00007202 */ /* 0x000fc40000000f00 */
[----:B------:R-:W-:Y:S01]  /*9460*/  ISETP.LT.U32.AND P0, PT, R40, 0x80, !P1 ;  /* 0x000000802800780c */ /* 0x000fe20004f01070 */
[----:B------:R3:W-:Y:S01]  /*9470*/  STL.64 [R1+0x6a0], R12 ;  /* 0x0006a00c01007387 */ /* 0x0007e20000100a00 */
[----:B------:R-:W-:Y:S01]  /*9480*/  SHF.L.U32 R40, R37, 0x2, RZ ;  /* 0x0000000225287819 */ /* 0x000fe200000006ff */
[----:B0-----:R-:W-:Y:S02]  /*9490*/  CS2R R18, SRZ ;  /* 0x0000000000127805 */ /* 0x001fe4000001ff00 */
[----:B------:R0:W-:Y:S01]  /*94a0*/  STL [R1+0x69c], R4 ;  /* 0x00069c0401007387 */ /* 0x0001e20000100800 */
[----:B-1----:R-:W-:-:S03]  /*94b0*/  CS2R R16, SRZ ;  /* 0x0000000000107805 */ /* 0x002fc6000001ff00 */
[----:B------:R-:W-:Y:S01]  /*94c0*/  STL [R1+0x62c], R5 ;  /* 0x00062c0501007387 */ /* 0x000fe20000100800 */
[----:B--2---:R-:W-:Y:S01]  /*94d0*/  CS2R R14, SRZ ;  /* 0x00000000000e7805 */ /* 0x004fe2000001ff00 */
[----:B---3--:R-:W-:Y:S01]  /*94e0*/  CS2R R12, SRZ ;  /* 0x00000000000c7805 */ /* 0x008fe2000001ff00 */
[----:B0-----:R-:W-:-:S05]  /*94f0*/  MOV R4, 0xff800000 ;  /* 0xff80000000047802 */ /* 0x001fca0000000f00 */
[----:B------:R-:W-:Y:S04]  /*9500*/  STL [R1+0x630], R4 ;  /* 0x0006300401007387 */ /* 0x000fe80000100800 */
[----:B------:R-:W-:Y:S04]  /*9510*/  STL [R1+0x634], R6 ;  /* 0x0006340601007387 */ /* 0x000fe80000100800 */
[----:B------:R-:W-:Y:S04]  /*9520*/  STL [R1+0x638], R5 ;  /* 0x0006380501007387 */ /* 0x000fe80000100800 */
[----:B------:R-:W-:Y:S04]  /*9530*/  STL [R1+0x63c], R4 ;  /* 0x00063c0401007387 */ /* 0x000fe80000100800 */
[----:B------:R0:W-:Y:S04]  /*9540*/  STL [R1+0x640], R6 ;  /* 0x0006400601007387 */ /* 0x0001e80000100800 */
[----:B------:R1:W-:Y:S04]  /*9550*/  STL [R1+0x644], R5 ;  /* 0x0006440501007387 */ /* 0x0003e80000100800 */
[----:B------:R-:W-:Y:S01]  /*9560*/  STL [R1+0x64c], RZ ;  /* 0x00064cff01007387 */ /* 0x000fe20000100800 */
[----:B0-----:R-:W-:-:S03]  /*9570*/  MOV R6, 0x3f800000 ;  /* 0x3f80000000067802 */ /* 0x001fc60000000f00 */
[----:B------:R0:W-:Y:S01]  /*9580*/  STL [R1+0x648], R4 ;  /* 0x0006480401007387 */ /* 0x0001e20000100800 */
[----:B-1----:R-:W-:-:S03]  /*9590*/  IMAD.MOV.U32 R5, RZ, RZ, 0x3f800000 ;  /* 0x3f800000ff057424 */ /* 0x002fc600078e00ff */
[----:B------:R-:W-:Y:S04]  /*95a0*/  STL [R1+0x698], R6 ;  /* 0x0006980601007387 */ /* 0x000fe80000100800 */
[----:B------:R-:W-:Y:S01]  /*95b0*/  STL [R1+0x694], R5 ;  /* 0x0006940501007387 */ /* 0x000fe20000100800 */
[----:B0-----:R-:W-:-:S05]  /*95c0*/  MOV R4, 0x3f800000 ;  /* 0x3f80000000047802 */ /* 0x001fca0000000f00 */
        /* <DEDUP_REMOVED lines=11> */
[----:B------:R-:W-:Y:S04]  /*9680*/  STL [R1+0x660], R5 ;  /* 0x0006600501007387 */ /* 0x000fe80000100800 */
[----:B------:R-:W-:Y:S01]  /*9690*/  STL [R1+0x380], RZ ;  /* 0x000380ff01007387 */ /* 0x000fe20000100800 */
[----:B0-----:R-:W-:-:S03]  /*96a0*/  CS2R R6, SRZ ;  /* 0x0000000000067805 */ /* 0x001fc6000001ff00 */
[----:B------:R0:W-:Y:S04]  /*96b0*/  STL [R1+0x65c], R4 ;  /* 0x00065c0401007387 */ /* 0x0001e80000100800 */
[----:B------:R-:W-:Y:S04]  /*96c0*/  STL [R1+0x384], RZ ;  /* 0x000384ff01007387 */ /* 0x000fe80000100800 */
[----:B------:R-:W-:Y:S01]  /*96d0*/  STL [R1+0x388], RZ ;  /* 0x000388ff01007387 */ /* 0x000fe20000100800 */
[----:B0-----:R-:W-:-:S03]  /*96e0*/  CS2R R4, SRZ ;  /* 0x0000000000047805 */ /* 0x001fc6000001ff00 */
        /* <DEDUP_REMOVED lines=221> */
[----:B------:R0:W-:Y:S04]  /*a4c0*/  STL [R1+0x8a4], R36 ;  /* 0x0008a42401007387 */ /* 0x0001e80000100800 */
[----:B------:R1:W-:Y:S04]  /*a4d0*/  STL.64 [R1+0xab0], R74 ;  /* 0x000ab04a01007387 */ /* 0x0003e80000100a00 */
[----:B------:R2:W-:Y:S01]  /*a4e0*/  STL.64 [R1+0xaa8], R76 ;  /* 0x000aa84c01007387 */ /* 0x0005e20000100a00 */
[----:B0-----:R-:W-:-:S05]  /*a4f0*/  IMAD.WIDE R36, R38, 0x2, R72 ;  /* 0x0000000226247825 */ /* 0x001fca00078e0248 */
[----:B------:R0:W-:Y:S01]  /*a500*/  STL.64 [R1+0xaa0], R36 ;  /* 0x000aa02401007387 */ /* 0x0001e20000100a00 */
[----:B-1----:R-:W-:-:S04]  /*a510*/  IMAD.WIDE R74, R38, 0x2, R70 ;  /* 0x00000002264a7825 */ /* 0x002fc800078e0246 */
[C---:B--2---:R-:W-:Y:S01]  /*a520*/  IMAD.WIDE R76, R39.reuse, 0x2, R72 ;  /* 0x00000002274c7825 */ /* 0x044fe200078e0248 */
[----:B------:R1:W-:Y:S04]  /*a530*/  STL.64 [R1+0xa98], R74 ;  /* 0x000a984a01007387 */ /* 0x0003e80000100a00 */
[----:B------:R-:W-:Y:S01]  /*a540*/  STL.64 [R1+0xa90], R76 ;  /* 0x000a904c01007387 */ /* 0x000fe20000100a00 */
[----:B0-----:R-:W-:-:S04]  /*a550*/  IMAD.WIDE R36, R39, 0x2, R70 ;  /* 0x0000000227247825 */ /* 0x001fc800078e0246 */
[C---:B------:R-:W-:Y:S01]  /*a560*/  IMAD.WIDE R38, R40.reuse, 0x2, R70 ;  /* 0x0000000228267825 */ /* 0x040fe200078e0246 */
[----:B------:R0:W-:Y:S03]  /*a570*/  STL.64 [R1+0xa88], R36 ;  /* 0x000a882401007387 */ /* 0x0001e60000100a00 */
[----:B-1----:R-:W-:-:S05]  /*a580*/  IMAD.WIDE R74, R40, 0x2, R72 ;  /* 0x00000002284a7825 */ /* 0x002fca00078e0248 */
[----:B------:R-:W-:Y:S01]  /*a590*/  STL.64 [R1+0xa80], R74 ;  /* 0x000a804a01007387 */ /* 0x000fe20000100a00 */
[----:B0-----:R-:W-:-:S03]  /*a5a0*/  IMAD.WIDE R36, R41, 0x2, R72 ;  /* 0x0000000229247825 */ /* 0x001fc600078e0248 */
[----:B------:R0:W-:Y:S01]  /*a5b0*/  STL.64 [R1+0xa78], R38 ;  /* 0x000a782601007387 */ /* 0x0001e20000100a00 */
[----:B------:R-:W-:-:S03]  /*a5c0*/  IMAD.WIDE R40, R41, 0x2, R70 ;  /* 0x0000000229287825 */ /* 0x000fc600078e0246 */
[----:B------:R1:W-:Y:S04]  /*a5d0*/  STL.64 [R1+0xa70], R36 ;  /* 0x000a702401007387 */ /* 0x0003e80000100a00 */
[----:B------:R2:W-:Y:S01]  /*a5e0*/  STL.64 [R1+0xa68], R40 ;  /* 0x000a682801007387 */ /* 0x0005e20000100a00 */
[----:B0-----:R-:W-:-:S04]  /*a5f0*/  IMAD.WIDE R38, R42, 0x2, R72 ;  /* 0x000000022a267825 */ /* 0x001fc800078e0248 */
[----:B-1----:R-:W-:Y:S01]  /*a600*/  IMAD.WIDE R36, R42, 0x2, R70 ;  /* 0x000000022a247825 */ /* 0x002fe200078e0246 */
[----:B------:R0:W-:Y:S03]  /*a610*/  STL.64 [R1+0xa60], R38 ;  /* 0x000a602601007387 */ /* 0x0001e60000100a00 */
[C---:B--2---:R-:W-:Y:S01]  /*a620*/  IMAD.WIDE R40, R43.reuse, 0x2, R72 ;  /* 0x000000022b287825 */ /* 0x044fe200078e0248 */
[----:B------:R1:W-:Y:S04]  /*a630*/  STL.64 [R1+0xa58], R36 ;  /* 0x000a582401007387 */ /* 0x0003e80000100a00 */
[----:B------:R2:W-:Y:S01]  /*a640*/  STL.64 [R1+0xa50], R40 ;  /* 0x000a502801007387 */ /* 0x0005e20000100a00 */
[----:B0-----:R-:W-:-:S04]  /*a650*/  IMAD.WIDE R38, R43, 0x2, R70 ;  /* 0x000000022b267825 */ /* 0x001fc800078e0246 */
[C---:B-1----:R-:W-:Y:S01]  /*a660*/  IMAD.WIDE R36, R44.reuse, 0x2, R72 ;  /* 0x000000022c247825 */ /* 0x042fe200078e0248 */
[----:B------:R0:W-:Y:S03]  /*a670*/  STL.64 [R1+0xa48], R38 ;  /* 0x000a482601007387 */ /* 0x0001e60000100a00 */
[----:B--2---:R-:W-:Y:S01]  /*a680*/  IMAD.WIDE R40, R44, 0x2, R70 ;  /* 0x000000022c287825 */ /* 0x004fe200078e0246 */
        /* <DEDUP_REMOVED lines=92> */
[----:B0-----:R-:W-:Y:S01]  /*ac50*/  IMAD.WIDE R38, R67, 0x2, R70 ;  /* 0x0000000243267825 */ /* 0x001fe200078e0246 */
[----:B-1----:R-:W-:-:S05]  /*ac60*/  LOP3.LUT R36, R68, 0x40, RZ, 0x3c, !PT ;  /* 0x0000004044247812 */ /* 0x002fca00078e3cff */
[----:B------:R2:W-:Y:S04]  /*ac70*/  STL [R1+0x8a0], R36 ;  /* 0x0008a02401007387 */ /* 0x0005e80000100800 */
[----:B------:R2:W-:Y:S02]  /*ac80*/  STL.64 [R1+0x8c8], R38 ;  /* 0x0008c82601007387 */ /* 0x0005e40000100a00 */
.L_x_1:
[----:B------:R-:W3:Y:S04]  /*ac90*/  LDL.64 R44, [R1+0xab0] ;  /* 0x000ab000012c7983 */ /* 0x000ee80000100a00 */
[----:B--2---:R-:W2:Y:S04]  /*aca0*/  LDL.64 R36, [R1+0x430] ;  /* 0x0004300001247983 */ /* 0x004ea80000100a00 */
[----:B------:R-:W4:Y:S04]  /*acb0*/  LDL.64 R46, [R1+0x3d8] ;  /* 0x0003d800012e7983 */ /* 0x000f280000100a00 */
        /* <DEDUP_REMOVED lines=31> */
[----:B------:R-:W4:Y:S01]  /*aeb0*/  LDL.64 R122, [R1+0x8f0] ;  /* 0x0008f000017a7983 */ /* 0x000f220000100a00 */
[----:B---3--:R-:W-:-:S04]  /*aec0*/  IMAD.WIDE R44, R0, 0x2, R44 ;  /* 0x00000002002c7825 */ /* 0x008fc800078e022c */
[C---:B--2---:R-:W-:Y:S01]  /*aed0*/  IMAD.WIDE R36, R0.reuse, 0x2, R36 ;  /* 0x0000000200247825 */ /* 0x044fe200078e0224 */
[----:B------:R0:W2:Y:S03]  /*aee0*/  LDG.E.U16 R64, [R44.64] ;  /* 0x000000042c407981 */ /* 0x0000a6000c1e1500 */
[C---:B----4-:R-:W-:Y:S02]  /*aef0*/  IMAD.WIDE R46, R0.reuse, 0x2, R46 ;  /* 0x00000002002e7825 */ /* 0x050fe400078e022e */
[----:B------:R1:W3:Y:S02]  /*af00*/  LDG.E.U16 R36, [R36.64] ;  /* 0x0000000424247981 */ /* 0x0002e4000c1e1500 */
[----:B------:R-:W-:-:S04]  /*af10*/  IMAD.WIDE R42, R0, 0x2, R42 ;  /* 0x00000002002a7825 */ /* 0x000fc800078e022a */
[C---:B------:R-:W-:Y:S01]  /*af20*/  IMAD.WIDE R48, R0.reuse, 0x2, R48 ;  /* 0x0000000200307825 */ /* 0x040fe200078e0230 */
[----:B------:R4:W2:Y:S03]  /*af30*/  LDG.E.U16 R54, [R42.64] ;  /* 0x000000042a367981 */ /* 0x0008a6000c1e1500 */
[C---:B0-----:R-:W-:Y:S01]  /*af40*/  IMAD.WIDE R44, R0.reuse, 0x2, R66 ;  /* 0x00000002002c7825 */ /* 0x041fe200078e0242 */
[----:B-1----:R0:W2:Y:S04]  /*af50*/  LDG.E.U16 R37, [R46.64] ;  /* 0x000000042e257981 */ /* 0x0020a8000c1e1500 */
[----:B------:R1:W2:Y:S01]  /*af60*/  LDG.E.U16 R71, [R48.64] ;  /* 0x0000000430477981 */ /* 0x0002a2000c1e1500 */
[----:B----4-:R-:W-:-:S03]  /*af70*/  IMAD.WIDE R42, R0, 0x2, R62 ;  /* 0x00000002002a7825 */ /* 0x010fc600078e023e */
[----:B------:R-:W4:Y:S01]  /*af80*/  LDL.64 R66, [R1+0xa08] ;  /* 0x000a080001427983 */ /* 0x000f220000100a00 */
[----:B0-----:R-:W-:-:S03]  /*af90*/  IMAD.WIDE R46, R0, 0x2, R52 ;  /* 0x00000002002e7825 */ /* 0x001fc600078e0234 */
[----:B------:R0:W2:Y:S01]  /*afa0*/  LDG.E.U16 R63, [R44.64] ;  /* 0x000000042c3f7981 */ /* 0x0000a2000c1e1500 */
[----:B-1----:R-:W-:-:S03]  /*afb0*/  IMAD.WIDE R48, R0, 0x2, R78 ;  /* 0x0000000200307825 */ /* 0x002fc600078e024e */
[----:B------:R-:W2:Y:S04]  /*afc0*/  LDL.64 R52, [R1+0xa30] ;  /* 0x000a300001347983 */ /* 0x000ea80000100a00 */
[----:B------:R-:W3:Y:S01]  /*afd0*/  LDL.64 R78, [R1+0xa00] ;  /* 0x000a0000014e7983 */ /* 0x000ee20000100a00 */
[----:B0-----:R-:W-:-:S03]  /*afe0*/  IMAD.WIDE R44, R0, 0x2, R74 ;  /* 0x00000002002c7825 */ /* 0x001fc600078e024a */
[----:B------:R0:W4:Y:S01]  /*aff0*/  LDG.E.U16 R62, [R42.64] ;  /* 0x000000042a3e7981 */ /* 0x000122000c1e1500 */
[----:B------:R-:W-:-:S03]  /*b000*/  IMAD.WIDE R40, R0, 0x2, R40 ;  /* 0x0000000200287825 */ /* 0x000fc600078e0228 */
[----:B------:R1:W4:Y:S04]  /*b010*/  LDG.E.U16 R70, [R46.64] ;  /* 0x000000042e467981 */ /* 0x000328000c1e1500 */
[----:B------:R1:W4:Y:S01]  /*b020*/  LDG.E.U16 R83, [R40.64] ;  /* 0x0000000428537981 */ /* 0x000322000c1e1500 */
[----:B0-----:R-:W-:-:S03]  /*b030*/  IMAD.WIDE R42, R0, 0x2, R56 ;  /* 0x00000002002a7825 */ /* 0x001fc600078e0238 */
[----:B------:R0:W4:Y:S04]  /*b040*/  LDG.E.U16 R57, [R48.64] ;  /* 0x0000000430397981 */ /* 0x000128000c1e1500 */
[----:B------:R1:W4:Y:S04]  /*b050*/  LDG.E.U16 R43, [R42.64] ;  /* 0x000000042a2b7981 */ /* 0x000328000c1e1500 */
[----:B------:R-:W4:Y:S04]  /*b060*/  LDL.64 R74, [R1+0x9e8] ;  /* 0x0009e800014a7983 */ /* 0x000f280000100a00 */
[----:B0-----:R0:W4:Y:S01]  /*b070*/  LDG.E.U16 R49, [R44.64] ;  /* 0x000000042c317981 */ /* 0x001122000c1e1500 */
[----:B-1----:R-:W-:-:S05]  /*b080*/  IMAD.WIDE R40, R0, 0x2, R58 ;  /* 0x0000000200287825 */ /* 0x002fca00078e023a */
[----:B------:R1:W4:Y:S01]  /*b090*/  LDG.E.U16 R58, [R40.64] ;  /* 0x00000004283a7981 */ /* 0x000322000c1e1500 */
[----:B0-----:R-:W-:-:S03]  /*b0a0*/  IMAD.WIDE R44, R0, 0x2, R80 ;  /* 0x00000002002c7825 */ /* 0x001fc600078e0250 */
[----:B------:R-:W4:Y:S01]  /*b0b0*/  LDL.64 R80, [R1+0x9e0] ;  /* 0x0009e00001507983 */ /* 0x000f220000100a00 */
[----:B-1----:R-:W-:-:S03]  /*b0c0*/  IMAD.WIDE R40, R0, 0x2, R50 ;  /* 0x0000000200287825 */ /* 0x002fc600078e0232 */
[----:B------:R0:W4:Y:S04]  /*b0d0*/  LDG.E.U16 R44, [R44.64] ;  /* 0x000000042c2c7981 */ /* 0x000128000c1e1500 */
[----:B------:R1:W4:Y:S02]  /*b0e0*/  LDG.E.U16 R42, [R40.64] ;  /* 0x00000004282a7981 */ /* 0x000324000c1e1500 */
[C---:B-1----:R-:W-:Y:S02]  /*b0f0*/  IMAD.WIDE R40, R0.reuse, 0x2, R84 ;  /* 0x0000000200287825 */ /* 0x042fe400078e0254 */
[----:B------:R-:W4:Y:S02]  /*b100*/  LDL.64 R84, [R1+0x9d0] ;  /* 0x0009d00001547983 */ /* 0x000f240000100a00 */
[----:B------:R-:W-:-:S02]  /*b110*/  IMAD.WIDE R46, R0, 0x2, R76 ;  /* 0x00000002002e7825 */ /* 0x000fc400078e024c */
[----:B------:R-:W4:Y:S04]  /*b120*/  LDL.64 R76, [R1+0x9f0] ;  /* 0x0009f000014c7983 */ /* 0x000f280000100a00 */
[----:B------:R1:W4:Y:S02]  /*b130*/  LDG.E.U16 R50, [R46.64] ;  /* 0x000000042e327981 */ /* 0x000324000c1e1500 */
[C---:B-1----:R-:W-:Y:S02]  /*b140*/  IMAD.WIDE R46, R0.reuse, 0x2, R88 ;  /* 0x00000002002e7825 */ /* 0x042fe400078e0258 */
[----:B------:R-:W4:Y:S02]  /*b150*/  LDL.64 R88, [R1+0x9a8] ;  /* 0x0009a80001587983 */ /* 0x000f240000100a00 */
[----:B------:R-:W-:-:S02]  /*b160*/  IMAD.WIDE R60, R0, 0x2, R60 ;  /* 0x00000002003c7825 */ /* 0x000fc400078e023c */
[----:B------:R1:W4:Y:S02]  /*b170*/  LDG.E.U16 R46, [R46.64] ;  /* 0x000000042e2e7981 */ /* 0x000324000c1e1500 */
[C---:B------:R-:W-:Y:S02]  /*b180*/  IMAD.WIDE R38, R0.reuse, 0x2, R38 ;  /* 0x0000000200267825 */ /* 0x040fe400078e0226 */
[----:B0-----:R3:W4:Y:S02]  /*b190*/  LDG.E.U16 R45, [R60.64] ;  /* 0x000000043c2d7981 */ /* 0x001724000c1e1500 */
[C---:B------:R-:W-:Y:S02]  /*b1a0*/  IMAD.WIDE R72, R0.reuse, 0x2, R72 ;  /* 0x0000000200487825 */ /* 0x040fe400078e0248 */
[----:B------:R0:W4:Y:S02]  /*b1b0*/  LDG.E.U16 R38, [R38.64] ;  /* 0x0000000426267981 */ /* 0x000124000c1e1500 */
[----:B------:R-:W-:-:S06]  /*b1c0*/  IMAD.WIDE R68, R0, 0x2, R68 ;  /* 0x0000000200447825 */ /* 0x000fcc00078e0244 */
[----:B------:R0:W4:Y:S01]  /*b1d0*/  LDG.E.U16 R69, [R68.64] ;  /* 0x0000000444457981 */ /* 0x000122000c1e1500 */
[----:B--2---:R-:W-:-:S04]  /*b1e0*/  IMAD.WIDE R52, R0, 0x2, R52 ;  /* 0x0000000200347825 */ /* 0x004fc800078e0234 */
[C---:B---3--:R-:W-:Y:S01]  /*b1f0*/  IMAD.WIDE R60, R0.reuse, 0x2, R78 ;  /* 0x00000002003c7825 */ /* 0x048fe200078e024e */
[----:B0-----:R0:W2:Y:S04]  /*b200*/  LDG.E.U16 R39, [R52.64] ;  /* 0x0000000434277981 */ /* 0x0010a8000c1e1500 */
[----:B------:R-:W3:Y:S01]  /*b210*/  LDL.64 R78, [R1+0x9c8] ;  /* 0x0009c800014e7983 */ /* 0x000ee20000100a00 */
[----:B----4-:R-:W-:-:S03]  /*b220*/  IMAD.WIDE R66, R0, 0x2, R66 ;  /* 0x0000000200427825 */ /* 0x010fc600078e0242 */
[----:B------:R4:W2:Y:S04]  /*b230*/  LDG.E.U16 R61, [R60.64] ;  /* 0x000000043c3d7981 */ /* 0x0008a8000c1e1500 */
[----:B0-----:R0:W2:Y:S04]  /*b240*/  LDG.E.U16 R53, [R40.64] ;  /* 0x0000000428357981 */ /* 0x0010a8000c1e1500 */
[----:B------:R1:W2:Y:S01]  /*b250*/  LDG.E.U16 R68, [R66.64] ;  /* 0x0000000442447981 */ /* 0x0002a2000c1e1500 */
[----:B0-----:R-:W-:-:S03]  /*b260*/  IMAD.WIDE R40, R0, 0x2, R86 ;  /* 0x0000000200287825 */ /* 0x001fc600078e0256 */
[----:B------:R0:W2:Y:S01]  /*b270*/  LDG.E.U16 R86, [R72.64] ;  /* 0x0000000448567981 */ /* 0x0000a2000c1e1500 */
[----:B-1----:R-:W-:-:S03]  /*b280*/  IMAD.WIDE R66, R0, 0x2, R92 ;  /* 0x0000000200427825 */ /* 0x002fc600078e025c */
[----:B------:R-:W2:Y:S04]  /*b290*/  LDL.64 R92, [R1+0x938] ;  /* 0x00093800015c7983 */ /* 0x000ea80000100a00 */
[----:B----4-:R1:W4:Y:S04]  /*b2a0*/  LDG.E.U16 R60, [R40.64] ;  /* 0x00000004283c7981 */ /* 0x010328000c1e1500 */
[----:B------:R1:W4:Y:S01]  /*b2b0*/  LDG.E.U16 R47, [R66.64] ;  /* 0x00000004422f7981 */ /* 0x000322000c1e1500 */
[----:B0-----:R-:W-:-:S03]  /*b2c0*/  IMAD.WIDE R72, R0, 0x2, R80 ;  /* 0x0000000200487825 */ /* 0x001fc600078e0250 */
[----:B------:R-:W4:Y:S01]  /*b2d0*/  LDL.64 R80, [R1+0x9a0] ;  /* 0x0009a00001507983 */ /* 0x000f220000100a00 */
[----:B------:R-:W-:-:S03]  /*b2e0*/  IMAD.WIDE R74, R0, 0x2, R74 ;  /* 0x00000002004a7825 */ /* 0x000fc600078e024a */
[----:B------:R0:W4:Y:S04]  /*b2f0*/  LDG.E.U16 R48, [R72.64] ;  /* 0x0000000448307981 */ /* 0x000128000c1e1500 */
[----:B------:R0:W4:Y:S01]  /*b300*/  LDG.E.U16 R55, [R74.64] ;  /* 0x000000044a377981 */ /* 0x000122000c1e1500 */
[----:B-1----:R-:W-:-:S03]  /*b310*/  IMAD.WIDE R40, R0, 0x2, R84 ;  /* 0x0000000200287825 */ /* 0x002fc600078e0254 */
[----:B------:R-:W4:Y:S01]  /*b320*/  LDL.64 R84, [R1+0x980] ;  /* 0x0009800001547983 */ /* 0x000f220000100a00 */
[----:B------:R-:W-:-:S03]  /*b330*/  IMAD.WIDE R66, R0, 0x2, R88 ;  /* 0x0000000200427825 */ /* 0x000fc600078e0258 */
[----:B------:R1:W4:Y:S04]  /*b340*/  LDG.E.U16 R41, [R40.64] ;  /* 0x0000000428297981 */ /* 0x000328000c1e1500 */
[----:B------:R0:W4:Y:S04]  /*b350*/  LDG.E.U16 R82, [R66.64] ;  /* 0x0000000442527981 */ /* 0x000128000c1e1500 */
[----:B------:R-:W4:Y:S01]  /*b360*/  LDL.64 R88, [R1+0x930] ;  /* 0x0009300001587983 */ /* 0x000f220000100a00 */
[----:B0-----:R-:W-:-:S03]  /*b370*/  IMAD.WIDE R66, R0, 0x2, R98 ;  /* 0x0000000200427825 */ /* 0x001fc600078e0262 */
[----:B------:R-:W4:Y:S01]  /*b380*/  LDL.64 R98, [R1+0x968] ;  /* 0x0009680001627983 */ /* 0x000f220000100a00 */
[----:B------:R-:W-:-:S03]  /*b390*/  IMAD.WIDE R74, R0, 0x2, R90 ;  /* 0x00000002004a7825 */ /* 0x000fc600078e025a */
[----:B------:R0:W4:Y:S04]  /*b3a0*/  LDG.E.U16 R67, [R66.64] ;  /* 0x0000000442437981 */ /* 0x000128000c1e1500 */
[----:B------:R0:W4:Y:S04]  /*b3b0*/  LDG.E.U16 R52, [R74.64] ;  /* 0x000000044a347981 */ /* 0x000128000c1e1500 */
[----:B------:R-:W4:Y:S01]  /*b3c0*/  LDL.64 R90, [R1+0x978] ;  /* 0x00097800015a7983 */ /* 0x000f220000100a00 */
[----:B0-----:R-:W-:-:S03]  /*b3d0*/  IMAD.WIDE R74, R0, 0x2, R96 ;  /* 0x00000002004a7825 */ /* 0x001fc600078e0260 */
[----:B------:R-:W4:Y:S04]  /*b3e0*/  LDL.64 R96, [R1+0x960] ;  /* 0x0009600001607983 */ /* 0x000f280000100a00 */
[----:B------:R2:W4:Y:S01]  /*b3f0*/  LDG.E.U16 R66, [R74.64] ;  /* 0x000000044a427981 */ /* 0x000522000c1e1500 */
[----:B------:R-:W-:-:S03]  /*b400*/  IMAD.WIDE R72, R0, 0x2, R102 ;  /* 0x0000000200487825 */ /* 0x000fc600078e0266 */
[----:B------:R-:W4:Y:S01]  /*b410*/  LDL.64 R102, [R1+0x948] ;  /* 0x0009480001667983 */ /* 0x000f220000100a00 */
[----:B------:R-:W-:-:S03]  /*b420*/  IMAD.WIDE R76, R0, 0x2, R76 ;  /* 0x00000002004c7825 */ /* 0x000fc600078e024c */
[----:B------:R0:W4:Y:S04]  /*b430*/  LDG.E.U16 R65, [R72.64] ;  /* 0x0000000448417981 */ /* 0x000128000c1e1500 */
[----:B------:R0:W4:Y:S02]  /*b440*/  LDG.E.U16 R56, [R76.64] ;  /* 0x000000044c387981 */ /* 0x000124000c1e1500 */
[C---:B0-----:R-:W-:Y:S02]  /*b450*/  IMAD.WIDE R76, R0.reuse, 0x2, R116 ;  /* 0x00000002004c7825 */ /* 0x041fe400078e0274 */
[----:B------:R-:W4:Y:S04]  /*b460*/  LDL.64 R116, [R1+0x950] ;  /* 0x0009500001747983 */ /* 0x000f280000100a00 */
[----:B------:R0:W4:Y:S02]  /*b470*/  LDG.E.U16 R51, [R76.64] ;  /* 0x000000044c337981 */ /* 0x000124000c1e1500 */
[----:B0-----:R-:W-:-:S02]  /*b480*/  IMAD.WIDE R76, R0, 0x2, R100 ;  /* 0x00000002004c7825 */ /* 0x001fc400078e0264 */
[----:B------:R-:W4:Y:S02]  /*b490*/  LDL.64 R100, [R1+0x910] ;  /* 0x0009100001647983 */ /* 0x000f240000100a00 */
[----:B---3--:R-:W-:-:S05]  /*b4a0*/  IMAD.WIDE R78, R0, 0x2, R78 ;  /* 0x00000002004e7825 */ /* 0x008fca00078e024e */
[----:B-1----:R4:W3:Y:S01]  /*b4b0*/  LDG.E.U16 R40, [R78.64] ;  /* 0x000000044e287981 */ /* 0x0028e2000c1e1500 */
[----:B--2---:R-:W-:-:S03]  /*b4c0*/  IMAD.WIDE R74, R0, 0x2, R92 ;  /* 0x00000002004a7825 */ /* 0x004fc600078e025c */
[----:B------:R-:W2:Y:S01]  /*b4d0*/  LDL.64 R92, [R1+0x918] ;  /* 0x00091800015c7983 */ /* 0x000ea20000100a00 */
[----:B----4-:R-:W-:-:S03]  /*b4e0*/  IMAD.WIDE R78, R0, 0x2, R80 ;  /* 0x00000002004e7825 */ /* 0x010fc600078e0250 */
[----:B------:R-:W4:Y:S01]  /*b4f0*/  LDL.64 R80, [R1+0x928] ;  /* 0x0009280001507983 */ /* 0x000f220000100a00 */
[----:B------:R-:W-:-:S03]  /*b500*/  IMAD.WIDE R72, R0, 0x2, R84 ;  /* 0x0000000200487825 */ /* 0x000fc600078e0254 */
[----:B------:R0:W3:Y:S04]  /*b510*/  LDG.E.U16 R85, [R78.64] ;  /* 0x000000044e557981 */ /* 0x0000e8000c1e1500 */
[----:B------:R1:W3:Y:S04]  /*b520*/  LDG.E.U16 R59, [R72.64] ;  /* 0x00000004483b7981 */ /* 0x0002e8000c1e1500 */
[----:B------:R0:W3:Y:S01]  /*b530*/  LDG.E.U16 R84, [R76.64] ;  /* 0x000000044c547981 */ /* 0x0000e2000c1e1500 */
[----:B-1----:R-:W-:-:S03]  /*b540*/  IMAD.WIDE R72, R0, 0x2, R94 ;  /* 0x0000000200487825 */ /* 0x002fc600078e025e */
[----:B------:R-:W3:Y:S04]  /*b550*/  LDL.64 R94, [R1+0x920] ;  /* 0x00092000015e7983 */ /* 0x000ee80000100a00 */
[----:B------:R1:W3:Y:S01]  /*b560*/  LDG.E.U16 R87, [R72.64] ;  /* 0x0000000448577981 */ /* 0x0002e2000c1e1500 */
[----:B0-----:R-:W-:-:S03]  /*b570*/  IMAD.WIDE R78, R0, 0x2, R88 ;  /* 0x00000002004e7825 */ /* 0x001fc600078e0258 */
[----:B------:R0:W3:Y:S02]  /*b580*/  LDG.E.U16 R88, [R74.64] ;  /* 0x000000044a587981 */ /* 0x0000e4000c1e1500 */
[C---:B0-----:R-:W-:Y:S02]  /*b590*/  IMAD.WIDE R74, R0.reuse, 0x2, R98 ;  /* 0x00000002004a7825 */ /* 0x041fe400078e0262 */
[----:B------:R-:W3:Y:S02]  /*b5a0*/  LDL.64 R98, [R1+0x908] ;  /* 0x0009080001627983 */ /* 0x000ee40000100a00 */
[C---:B-1----:R-:W-:Y:S02]  /*b5b0*/  IMAD.WIDE R72, R0.reuse, 0x2, R120 ;  /* 0x0000000200487825 */ /* 0x042fe400078e0278 */
[----:B------:R-:W3:Y:S02]  /*b5c0*/  LDL.64 R120, [R1+0x8e8] ;  /* 0x0008e80001787983 */ /* 0x000ee40000100a00 */
[----:B------:R-:W-:-:S02]  /*b5d0*/  IMAD.WIDE R76, R0, 0x2, R90 ;  /* 0x00000002004c7825 */ /* 0x000fc400078e025a */
[----:B------:R3:W3:Y:S04]  /*b5e0*/  LDG.E.U16 R90, [R78.64] ;  /* 0x000000044e5a7981 */ /* 0x0006e8000c1e1500 */
[----:B------:R0:W3:Y:S02]  /*b5f0*/  LDG.E.U16 R89, [R76.64] ;  /* 0x000000044c597981 */ /* 0x0000e4000c1e1500 */
[----:B0-----:R-:W-:-:S04]  /*b600*/  IMAD.WIDE R76, R0, 0x2, R96 ;  /* 0x00000002004c7825 */ /* 0x001fc800078e0260 */
[----:B----4-:R-:W-:-:S05]  /*b610*/  IMAD.WIDE R80, R0, 0x2, R80 ;  /* 0x0000000200507825 */ /* 0x010fca00078e0250 */
[----:B------:R2:W4:Y:S02]  /*b620*/  LDG.E.U16 R91, [R80.64] ;  /* 0x00000004505b7981 */ /* 0x000524000c1e1500 */
[C---:B--2---:R-:W-:Y:S02]  /*b630*/  IMAD.WIDE R80, R0.reuse, 0x2, R92 ;  /* 0x0000000200507825 */ /* 0x044fe400078e025c */
[----:B------:R0:W2:Y:S04]  /*b640*/  LDG.E.U16 R92, [R72.64] ;  /* 0x00000004485c7981 */ /* 0x0000a8000c1e1500 */
[----:B------:R1:W2:Y:S04]  /*b650*/  LDG.E.U16 R93, [R74.64] ;  /* 0x000000044a5d7981 */ /* 0x0002a8000c1e1500 */
[----:B------:R1:W2:Y:S01]  /*b660*/  LDG.E.U16 R96, [R80.64] ;  /* 0x0000000450607981 */ /* 0x0002a2000c1e1500 */
[----:B0-----:R-:W-:-:S03]  /*b670*/  IMAD.WIDE R72, R0, 0x2, R118 ;  /* 0x0000000200487825 */ /* 0x001fc600078e0276 */
[----:B------:R-:W2:Y:S04]  /*b680*/  LDL.64 R118, [R1+0x8e0] ;  /* 0x0008e00001767983 */ /* 0x000ea80000100a00 */
[----:B------:R0:W4:Y:S04]  /*b690*/  LDG.E.U16 R97, [R72.64] ;  /* 0x0000000448617981 */ /* 0x000128000c1e1500 */
[----:B0-----:R-:W4:Y:S01]  /*b6a0*/  LDL.64 R72, [R1+0x900] ;  /* 0x0009000001487983 */ /* 0x001f220000100a00 */
[----:B---3--:R-:W-:-:S03]  /*b6b0*/  IMAD.WIDE R78, R0, 0x2, R94 ;  /* 0x00000002004e7825 */ /* 0x008fc600078e025e */
[----:B------:R0:W3:Y:S01]  /*b6c0*/  LDG.E.U16 R94, [R76.64] ;  /* 0x000000044c5e7981 */ /* 0x0000e2000c1e1500 */
[----:B-1----:R-:W-:-:S03]  /*b6d0*/  IMAD.WIDE R74, R0, 0x2, R116 ;  /* 0x00000002004a7825 */ /* 0x002fc600078e0274 */
[----:B------:R-:W3:Y:S04]  /*b6e0*/  LDL.64 R116, [R1+0x8d8] ;  /* 0x0008d80001747983 */ /* 0x000ee80000100a00 */
[----:B------:R1:W3:Y:S01]  /*b6f0*/  LDG.E.U16 R95, [R78.64] ;  /* 0x000000044e5f7981 */ /* 0x0002e2000c1e1500 */
[----:B0-----:R-:W-:-:S03]  /*b700*/  IMAD.WIDE R76, R0, 0x2, R102 ;  /* 0x00000002004c7825 */ /* 0x001fc600078e0266 */
[----:B------:R-:W3:Y:S01]  /*b710*/  LDL.64 R102, [R1+0x8c8] ;  /* 0x0008c80001667983 */ /* 0x000ee20000100a00 */
[----:B-1----:R-:W-:-:S03]  /*b720*/  IMAD.WIDE R78, R0, 0x2, R100 ;  /* 0x00000002004e7825 */ /* 0x002fc600078e0264 */
[----:B------:R-:W3:Y:S01]  /*b730*/  LDL.64 R100, [R1+0x8d0] ;  /* 0x0008d00001647983 */ /* 0x000ee20000100a00 */
[----:B------:R-:W-:-:S03]  /*b740*/  IMAD.WIDE R80, R0, 0x2, R98 ;  /* 0x0000000200507825 */ /* 0x000fc600078e0262 */
[----:B------:R0:W3:Y:S04]  /*b750*/  LDG.E.U16 R78, [R78.64] ;  /* 0x000000044e4e7981 */ /* 0x0000e8000c1e1500 */
[----:B------:R1:W3:Y:S04]  /*b760*/  LDG.E.U16 R98, [R74.64] ;  /* 0x000000044a627981 */ /* 0x0002e8000c1e1500 */
[----:B------:R1:W3:Y:S04]  /*b770*/  LDG.E.U16 R99, [R76.64] ;  /* 0x000000044c637981 */ /* 0x0002e8000c1e1500 */
[----:B0-----:R0:W3:Y:S01]  /*b780*/  LDG.E.U16 R79, [R80.64] ;  /* 0x00000004504f7981 */ /* 0x0010e2000c1e1500 */
[----:B-1----:R-:W-:-:S04]  /*b790*/  IMAD.WIDE R74, R0, 0x2, R124 ;  /* 0x00000002004a7825 */ /* 0x002fc800078e027c */
[C---:B------:R-:W-:Y:S01]  /*b7a0*/  IMAD.WIDE R76, R0.reuse, 0x2, R122 ;  /* 0x00000002004c7825 */ /* 0x040fe200078e027a */
[----:B0-----:R2:W3:Y:S05]  /*b7b0*/  LDG.E.U16 R81, [R74.64] ;  /* 0x000000044a517981 */ /* 0x0014ea000c1e1500 */
[----:B------:R0:W3:Y:S04]  /*b7c0*/  LDG.E.U16 R76, [R76.64] ;  /* 0x000000044c4c7981 */ /* 0x0000e8000c1e1500 */
[----:B------:R-:W-:Y:S04]  /*b7d0*/  STL [R1+0xb10], R0 ;  /* 0x000b100001007387 */ /* 0x000fe80000100800 */
[----:B------:R-:W3:Y:S01]  /*b7e0*/  LDL R115, [R1+0x8a0] ;  /* 0x0008a00001737983 */ /* 0x000ee20000100800 */
[----:B--2---:R-:W-:-:S06]  /*b7f0*/  IMAD.WIDE R74, R0, 0x2, R118 ;  /* 0x00000002004a7825 */ /* 0x004fcc00078e0276 */
[----:B------:R1:W2:Y:S01]  /*b800*/  LDG.E.U16 R74, [R74.64] ;  /* 0x000000044a4a7981 */ /* 0x0002a2000c1e1500 */
[----:B----4-:R-:W-:-:S05]  /*b810*/  IMAD.WIDE R72, R0, 0x2, R72 ;  /* 0x0000000200487825 */ /* 0x010fca00078e0248 */
[----:B------:R4:W2:Y:S02]  /*b820*/  LDG.E.U16 R80, [R72.64] ;  /* 0x0000000448507981 */ /* 0x0008a4000c1e1500 */
[----:B----4-:R-:W-:-:S05]  /*b830*/  IMAD.WIDE R72, R0, 0x2, R120 ;  /* 0x0000000200487825 */ /* 0x010fca00078e0278 */
[----:B0-----:R3:W4:Y:S02]  /*b840*/  LDG.E.U16 R77, [R72.64] ;  /* 0x00000004484d7981 */ /* 0x001724000c1e1500 */
[C---:B---3--:R-:W-:Y:S02]  /*b850*/  IMAD.WIDE R72, R0.reuse, 0x2, R116 ;  /* 0x0000000200487825 */ /* 0x048fe400078e0274 */
[----:B------:R-:W3:Y:S04]  /*b860*/  LDL R116, [R1+0x3d4] ;  /* 0x0003d40001747983 */ /* 0x000ee80000100800 */
[----:B-1----:R0:W3:Y:S02]  /*b870*/  LDG.E.U16 R75, [R72.64] ;  /* 0x00000004484b7981 */ /* 0x0020e4000c1e1500 */
[----:B0-----:R-:W-:-:S05]  /*b880*/  IMAD.WIDE R72, R0, 0x2, R100 ;  /* 0x0000000200487825 */ /* 0x001fca00078e0264 */
[----:B------:R0:W3:Y:S02]  /*b890*/  LDG.E.U16 R100, [R72.64] ;  /* 0x0000000448647981 */ /* 0x0000e4000c1e1500 */
[----:B0-----:R-:W-:-:S06]  /*b8a0*/  IMAD.WIDE R72, R0, 0x2, R102 ;  /* 0x0000000200487825 */ /* 0x001fcc00078e0266 */
[----:B------:R-:W3:Y:S04]  /*b8b0*/  LDG.E.U16 R72, [R72.64] ;  /* 0x0000000448487981 */ /* 0x000ee8000c1e1500 */
[----:B------:R-:W0:Y:S04]  /*b8c0*/  S2R R101, SR_TID.X ;  /* 0x0000000000657919 */ /* 0x000e280000002100 */
[----:B------:R-:W-:Y:S01]  /*b8d0*/  BAR.SYNC.DEFER_BLOCKING 0x0 ;  /* 0x0000000000007b1d */ /* 0x000fe20000010000 */
[----:B------:R-:W-:Y:S02]  /*b8e0*/  LOP3.LUT R103, R113, 0x10, RZ, 0x3c, !PT ;  /* 0x0000001071677812 */ /* 0x000fe400078e3cff */
[----:B0-----:R-:W-:-:S03]  /*b8f0*/  LOP3.LUT R102, R101, 0xff, RZ, 0xc0, !PT ;  /* 0x000000ff65667812 */ /* 0x001fc600078ec0ff */
[----:B------:R-:W-:Y:S02]  /*b900*/  STS.U16 [R113+0x20000], R36 ;  /* 0x0200002471007388 */ /* 0x000fe40000000400 */
[----:B------:R-:W-:Y:S02]  /*b910*/  IMAD.SHL.U32 R101, R102, 0x2, RZ ;  /* 0x0000000266657824 */ /* 0x000fe400078e00ff */
[----:B------:R-:W-:Y:S04]  /*b920*/  STS.U16 [R113+0x20200], R37 ;  /* 0x0202002571007388 */ /* 0x000fe80000000400 */
[----:B------:R-:W-:Y:S04]  /*b930*/  STS.U16 [R113+0x22000], R44 ;  /* 0x0220002c71007388 */ /* 0x000fe80000000400 */
[----:B------:R-:W-:Y:S04]  /*b940*/  STS.U16 [R113+0x22200], R45 ;  /* 0x0222002d71007388 */ /* 0x000fe80000000400 */
[----:B------:R-:W-:Y:S04]  /*b950*/  STS.U16 [R113+0x24000], R51 ;  /* 0x0240003371007388 */ /* 0x000fe80000000400 */
[----:B------:R-:W-:Y:S04]  /*b960*/  STS.U16 [R113+0x24200], R52 ;  /* 0x0242003471007388 */ /* 0x000fe80000000400 */
[----:B------:R-:W-:Y:S04]  /*b970*/  STS.U16 [R113+0x26000], R87 ;  /* 0x0260005771007388 */ /* 0x000fe80000000400 */
[----:B------:R-:W-:Y:S01]  /*b980*/  STS.U16 [R113+0x26200], R88 ;  /* 0x0262005871007388 */ /* 0x000fe20000000400 */
[----:B------:R-:W-:-:S03]  /*b990*/  LOP3.LUT R101, R101, 0x20, RZ, 0x3c, !PT ;  /* 0x0000002065657812 */ /* 0x000fc600078e3cff */
        /* <DEDUP_REMOVED lines=15> */
[----:B------:R0:W-:Y:S04]  /*ba90*/  STS.U16 [R101+0x26a00], R96 ;  /* 0x026a006065007388 */ /* 0x0001e80000000400 */
[----:B0-----:R-:W0:Y:S01]  /*baa0*/  S2R R101, SR_TID.X ;  /* 0x0000000000657919 */ /* 0x001e220000002100 */
[----:B------:R-:W-:-:S04]  /*bab0*/  SHF.L.U32 R102, R102, 0x1, RZ ;  /* 0x0000000166667819 */ /* 0x000fc800000006ff */
[----:B------:R-:W-:-:S05]  /*bac0*/  LOP3.LUT R102, R102, 0x30, RZ, 0x3c, !PT ;  /* 0x0000003066667812 */ /* 0x000fca00078e3cff */
[----:B------:R-:W-:Y:S04]  /*bad0*/  STS.U16 [R102+0x20c00], R71 ;  /* 0x020c004766007388 */ /* 0x000fe80000000400 */
[----:B------:R-:W-:Y:S04]  /*bae0*/  STS.U16 [R102+0x20e00], R70 ;  /* 0x020e004666007388 */ /* 0x000fe80000000400 */
[----:B------:R-:W-:Y:S04]  /*baf0*/  STS.U16 [R102+0x22c00], R69 ;  /* 0x022c004566007388 */ /* 0x000fe80000000400 */
[----:B------:R-:W-:Y:S01]  /*bb00*/  STS.U16 [R102+0x22e00], R68 ;  /* 0x022e004466007388 */ /* 0x000fe20000000400 */
[----:B0-----:R-:W-:-:S03]  /*bb10*/  LOP3.LUT R101, R101, 0xff, RZ, 0xc0, !PT ;  /* 0x000000ff65657812 */ /* 0x001fc600078ec0ff */
[----:B------:R-:W-:Y:S04]  /*bb20*/  STS.U16 [R102+0x24c00], R67 ;  /* 0x024c004366007388 */ /* 0x000fe80000000400 */
[----:B------:R-:W-:Y:S01]  /*bb30*/  STS.U16 [R102+0x24e00], R66 ;  /* 0x024e004266007388 */ /* 0x000fe20000000400 */
[----:B------:R-:W-:-:S03]  /*bb40*/  IMAD.SHL.U32 R103, R101, 0x2, RZ ;  /* 0x0000000265677824 */ /* 0x000fc600078e00ff */
[----:B------:R-:W-:Y:S04]  /*bb50*/  STS.U16 [R102+0x26c00], R78 ;  /* 0x026c004e66007388 */ /* 0x000fe80000000400 */
[----:B------:R0:W-:Y:S02]  /*bb60*/  STS.U16 [R102+0x26e00], R79 ;  /* 0x026e004f66007388 */ /* 0x0001e40000000400 */
[----:B0-----:R-:W-:Y:S02]  /*bb70*/  SHF.L.U32 R102, R101, 0x1, RZ ;  /* 0x0000000165667819 */ /* 0x001fe400000006ff */
[----:B------:R-:W0:Y:S01]  /*bb80*/  S2R R101, SR_TID.X ;  /* 0x0000000000657919 */ /* 0x000e220000002100 */
[----:B------:R-:W-:Y:S02]  /*bb90*/  LOP3.LUT R103, R103, 0x40, RZ, 0x3c, !PT ;  /* 0x0000004067677812 */ /* 0x000fe400078e3cff */
[----:B------:R-:W-:-:S03]  /*bba0*/  LOP3.LUT R102, R102, 0x50, RZ, 0x3c, !PT ;  /* 0x0000005066667812 */ /* 0x000fc600078e3cff */
[----:B------:R-:W-:Y:S04]  /*bbb0*/  STS.U16 [R103+0x21000], R63 ;  /* 0x0210003f67007388 */ /* 0x000fe80000000400 */
[----:B------:R-:W-:Y:S04]  /*bbc0*/  STS.U16 [R103+0x21200], R62 ;  /* 0x0212003e67007388 */ /* 0x000fe80000000400 */
[----:B------:R-:W-:Y:S04]  /*bbd0*/  STS.U16 [R103+0x23000], R61 ;  /* 0x0230003d67007388 */ /* 0x000fe80000000400 */
[----:B------:R-:W-:Y:S01]  /*bbe0*/  STS.U16 [R103+0x23200], R60 ;  /* 0x0232003c67007388 */ /* 0x000fe20000000400 */
[----:B0-----:R-:W-:-:S03]  /*bbf0*/  LOP3.LUT R101, R101, 0xff, RZ, 0xc0, !PT ;  /* 0x000000ff65657812 */ /* 0x001fc600078ec0ff */
[----:B------:R-:W-:Y:S04]  /*bc00*/  STS.U16 [R103+0x25000], R59 ;  /* 0x0250003b67007388 */ /* 0x000fe80000000400 */
[----:B------:R-:W-:Y:S01]  /*bc10*/  STS.U16 [R103+0x25200], R89 ;  /* 0x0252005967007388 */ /* 0x000fe20000000400 */
[C---:B------:R-:W-:Y:S01]  /*bc20*/  IMAD.SHL.U32 R36, R101.reuse, 0x2, RZ ;  /* 0x0000000265247824 */ /* 0x040fe200078e00ff */
[----:B------:R-:W-:-:S04]  /*bc30*/  SHF.L.U32 R0, R101, 0x1, RZ ;  /* 0x0000000165007819 */ /* 0x000fc800000006ff */
[----:B------:R-:W-:Y:S02]  /*bc40*/  LOP3.LUT R36, R36, 0x60, RZ, 0x3c, !PT ;  /* 0x0000006024247812 */ /* 0x000fe400078e3cff */
[----:B------:R-:W-:Y:S01]  /*bc50*/  LOP3.LUT R0, R0, 0x70, RZ, 0x3c, !PT ;  /* 0x0000007000007812 */ /* 0x000fe200078e3cff */
[----:B--2---:R-:W-:Y:S04]  /*bc60*/  STS.U16 [R103+0x27000], R80 ;  /* 0x0270005067007388 */ /* 0x004fe80000000400 */
        /* <DEDUP_REMOVED lines=8> */
[----:B----4-:R-:W-:Y:S04]  /*bcf0*/  STS.U16 [R102+0x27600], R77 ;  /* 0x0276004d66007388 */ /* 0x010fe80000000400 */
[----:B------:R-:W-:Y:S04]  /*bd00*/  STS.U16 [R36+0x21800], R50 ;  /* 0x0218003224007388 */ /* 0x000fe80000000400 */
[----:B------:R-:W-:Y:S04]  /*bd10*/  STS.U16 [R36+0x21a00], R49 ;  /* 0x021a003124007388 */ /* 0x000fe80000000400 */
[----:B------:R-:W-:Y:S04]  /*bd20*/  STS.U16 [R36+0x23800], R48 ;  /* 0x0238003024007388 */ /* 0x000fe80000000400 */
[----:B------:R-:W-:Y:S04]  /*bd30*/  STS.U16 [R36+0x23a00], R47 ;  /* 0x023a002f24007388 */ /* 0x000fe80000000400 */
[----:B------:R-:W-:Y:S04]  /*bd40*/  STS.U16 [R36+0x25800], R94 ;  /* 0x0258005e24007388 */ /* 0x000fe80000000400 */
[----:B------:R-:W-:Y:S04]  /*bd50*/  STS.U16 [R36+0x25a00], R97 ;  /* 0x025a006124007388 */ /* 0x000fe80000000400 */
[----:B------:R-:W-:Y:S04]  /*bd60*/  STS.U16 [R36+0x27800], R74 ;  /* 0x0278004a24007388 */ /* 0x000fe80000000400 */
[----:B---3--:R-:W-:Y:S04]  /*bd70*/  STS.U16 [R36+0x27a00], R75 ;  /* 0x027a004b24007388 */ /* 0x008fe80000000400 */
        /* <DEDUP_REMOVED lines=8> */
[----:B------:R-:W-:Y:S01]  /*be00*/  BAR.SYNC.DEFER_BLOCKING 0x0 ;  /* 0x0000000000007b1d */ /* 0x000fe20000010000 */
[----:B-----5:R-:W-:-:S05]  /*be10*/  LOP3.LUT R113, R3, 0x20, RZ, 0x3c, !PT ;  /* 0x0000002003717812 */ /* 0x020fca00078e3cff */
[----:B------:R-:W-:Y:S04]  /*be20*/  LDSM.16.M88.4 R60, [R116+0x20000] ;  /* 0x02000000743c783b */ /* 0x000fe80000000200 */
[----:B------:R-:W1:Y:S04]  /*be30*/  LDSM.16.MT88.4 R40, [R113] ;  /* 0x000000007128783b */ /* 0x000e680000004200 */
[----:B------:R-:W2:Y:S04]  /*be40*/  LDSM.16.MT88.4 R36, [R113+0x80] ;  /* 0x000080007124783b */ /* 0x000ea80000004200 */
[----:B------:R-:W3:Y:S04]  /*be50*/  LDSM.16.MT88.4 R64, [R3] ;  /* 0x000000000340783b */ /* 0x000ee80000004200 */
[----:B------:R-:W4:Y:S04]  /*be60*/  LDSM.16.MT88.4 R48, [R113+0x1000] ;  /* 0x001000007130783b */ /* 0x000f280000004200 */
[----:B------:R-:W3:Y:S04]  /*be70*/  LDSM.16.MT88.4 R52, [R113+0x1080] ;  /* 0x001080007134783b */ /* 0x000ee80000004200 */
[----:B------:R-:W4:Y:S01]  /*be80*/  LDSM.16.MT88.4 R68, [R3+0x1000] ;  /* 0x001000000344783b */ /* 0x000f220000004200 */
[----:B0-----:R-:W-:-:S02]  /*be90*/  LOP3.LUT R0, R3, 0x60, RZ, 0x3c, !PT ;  /* 0x0000006003007812 */ /* 0x001fc400078e3cff */
[----:B------:R-:W-:Y:S01]  /*bea0*/  LOP3.LUT R107, R3, 0x40, RZ, 0x3c, !PT ;  /* 0x00000040036b7812 */ /* 0x000fe200078e3cff */
[----:B------:R-:W-:Y:S04]  /*beb0*/  LDSM.16.MT88.4 R80, [R3+0x80] ;  /* 0x000080000350783b */ /* 0x000fe80000004200 */
[----:B------:R-:W0:Y:S04]  /*bec0*/  LDSM.16.MT88.4 R56, [R0] ;  /* 0x000000000038783b */ /* 0x000e280000004200 */
[----:B------:R-:W0:Y:S04]  /*bed0*/  LDSM.16.MT88.4 R76, [R107] ;  /* 0x000000006b4c783b */ /* 0x000e280000004200 */
[----:B------:R-:W0:Y:S01]  /*bee0*/  LDSM.16.MT88.4 R72, [R107+0x80] ;  /* 0x000080006b48783b */ /* 0x000e220000004200 */
[-C--:B-1----:R-:W-:Y:S03]  /*bef0*/  HMMA.16816.F32.BF16 R40, R40, R60.reuse, RZ ;  /* 0x0000003c2828723c */ /* 0x082fe600000418ff */
[----:B------:R-:W1:Y:S04]  /*bf00*/  LDSM.16.MT88.4 R88, [R0+0x80] ;  /* 0x000080000058783b */ /* 0x000e680000004200 */
[----:B------:R-:W0:Y:S01]  /*bf10*/  LDSM.16.MT88.4 R92, [R0+0x1000] ;  /* 0x00100000005c783b */ /* 0x000e220000004200 */
[-C--:B--2---:R-:W-:Y:S03]  /*bf20*/  HMMA.16816.F32.BF16 R36, R36, R60.reuse, RZ ;  /* 0x0000003c2424723c */ /* 0x084fe600000418ff */
[----:B------:R-:W-:Y:S04]  /*bf30*/  LDSM.16.MT88.4 R44, [R3+0x1080] ;  /* 0x00108000032c783b */ /* 0x000fe80000004200 */
[----:B------:R-:W-:Y:S01]  /*bf40*/  LDSM.16.MT88.4 R96, [R107+0x1080] ;  /* 0x001080006b60783b */ /* 0x000fe20000004200 */
[----:B---3--:R-:W-:Y:S03]  /*bf50*/  HMMA.16816.F32.BF16 R64, R64, R60, RZ ;  /* 0x0000003c4040723c */ /* 0x008fe600000418ff */
[----:B------:R-:W-:Y:S04]  /*bf60*/  LDSM.16.MT88.4 R84, [R0+0x1080] ;  /* 0x001080000054783b */ /* 0x000fe80000004200 */
[----:B------:R-:W-:Y:S01]  /*bf70*/  LDSM.16.MT88.4 R100, [R107+0x3080] ;  /* 0x003080006b64783b */ /* 0x000fe20000004200 */
[-C--:B----4-:R-:W-:Y:S03]  /*bf80*/  HMMA.16816.F32.BF16 R48, R48, R62.reuse, R40 ;  /* 0x0000003e3030723c */ /* 0x090fe60000041828 */
[----:B------:R-:W-:Y:S05]  /*bf90*/  LDSM.16.MT88.4 R40, [R3+0x2000] ;  /* 0x002000000328783b */ /* 0x000fea0000004200 */
[-C--:B------:R-:W-:Y:S01]  /*bfa0*/  HMMA.16816.F32.BF16 R52, R52, R62.reuse, R36 ;  /* 0x0000003e3434723c */ /* 0x080fe20000041824 */
[----:B------:R-:W2:Y:S07]  /*bfb0*/  LDSM.16.M88.4 R36, [R115+0x20000] ;  /* 0x020000007324783b */ /* 0x000eae0000000200 */
[----:B------:R-:W-:Y:S01]  /*bfc0*/  HMMA.16816.F32.BF16 R68, R68, R62, R64 ;  /* 0x0000003e4444723c */ /* 0x000fe20000041840 */
[----:B------:R-:W3:Y:S07]  /*bfd0*/  LDSM.16.MT88.4 R64, [R107+0x1000] ;  /* 0x001000006b40783b */ /* 0x000eee0000004200 */
[-C--:B0-----:R-:W-:Y:S08]  /*bfe0*/  HMMA.16816.F32.BF16 R56, R56, R60.reuse, RZ ;  /* 0x0000003c3838723c */ /* 0x081ff000000418ff */
[-C--:B------:R-:W-:Y:S08]  /*bff0*/  HMMA.16816.F32.BF16 R80, R80, R60.reuse, RZ ;  /* 0x0000003c5050723c */ /* 0x080ff000000418ff */
[-C--:B------:R-:W-:Y:S08]  /*c000*/  HMMA.16816.F32.BF16 R76, R76, R60.reuse, RZ ;  /* 0x0000003c4c4c723c */ /* 0x080ff000000418ff */
[-C--:B------:R-:W-:Y:S08]  /*c010*/  HMMA.16816.F32.BF16 R72, R72, R60.reuse, RZ ;  /* 0x0000003c4848723c */ /* 0x080ff000000418ff */
[----:B-1----:R-:W-:Y:S08]  /*c020*/  HMMA.16816.F32.BF16 R88, R88, R60, RZ ;  /* 0x0000003c5858723c */ /* 0x002ff000000418ff */
[----:B------:R-:W-:Y:S01]  /*c030*/  HMMA.16816.F32.BF16 R92, R92, R62, R56 ;  /* 0x0000003e5c5c723c */ /* 0x000fe20000041838 */
[----:B------:R-:W0:Y:S07]  /*c040*/  LDSM.16.MT88.4 R56, [R107+0x2000] ;  /* 0x002000006b38783b */ /* 0x000e2e0000004200 */
[----:B--2---:R-:W-:Y:S01]  /*c050*/  HMMA.16816.F32.BF16 R40, R40, R36, R68 ;  /* 0x000000242828723c */ /* 0x004fe20000041844 */
[----:B------:R-:W1:Y:S07]  /*c060*/  LDSM.16.MT88.4 R68, [R0+0x2000] ;  /* 0x002000000044783b */ /* 0x000e6e0000004200 */
[-C--:B------:R-:W-:Y:S01]  /*c070*/  HMMA.16816.F32.BF16 R44, R44, R62.reuse, R80 ;  /* 0x0000003e2c2c723c */ /* 0x080fe20000041850 */
[----:B------:R-:W2:Y:S07]  /*c080*/  LDSM.16.MT88.4 R80, [R3+0x2080] ;  /* 0x002080000350783b */ /* 0x000eae0000004200 */
[-C--:B---3--:R-:W-:Y:S01]  /*c090*/  HMMA.16816.F32.BF16 R64, R64, R62.reuse, R76 ;  /* 0x0000003e4040723c */ /* 0x088fe2000004184c */
[----:B------:R-:W3:Y:S07]  /*c0a0*/  LDSM.16.MT88.4 R76, [R113+0x2000] ;  /* 0x00200000714c783b */ /* 0x000eee0000004200 */
[-C--:B------:R-:W-:Y:S01]  /*c0b0*/  HMMA.16816.F32.BF16 R96, R96, R62.reuse, R72 ;  /* 0x0000003e6060723c */ /* 0x080fe20000041848 */
[----:B------:R-:W4:Y:S07]  /*c0c0*/  LDSM.16.MT88.4 R72, [R113+0x2080] ;  /* 0x002080007148783b */ /* 0x000f2e0000004200 */
[----:B------:R-:W-:Y:S01]  /*c0d0*/  HMMA.16816.F32.BF16 R60, R84, R62, R88 ;  /* 0x0000003e543c723c */ /* 0x000fe20000041858 */
[----:B------:R-:W4:Y:S04]  /*c0e0*/  LDSM.16.MT88.4 R88, [R107+0x2080] ;  /* 0x002080006b58783b */ /* 0x000f280000004200 */
[----:B------:R-:W4:Y:S03]  /*c0f0*/  LDSM.16.MT88.4 R84, [R0+0x2080] ;  /* 0x002080000054783b */ /* 0x000f260000004200 */
[-C--:B0-----:R-:W-:Y:S01]  /*c100*/  HMMA.16816.F32.BF16 R64, R56, R36.reuse, R64 ;  /* 0x000000243840723c */ /* 0x081fe20000041840 */
[----:B------:R-:W0:Y:S07]  /*c110*/  LDSM.16.MT88.4 R56, [R113+0x3080] ;  /* 0x003080007138783b */ /* 0x000e2e0000004200 */
[-C--:B-1----:R-:W-:Y:S01]  /*c120*/  HMMA.16816.F32.BF16 R92, R68, R36.reuse, R92 ;  /* 0x00000024445c723c */ /* 0x082fe2000004185c */
[----:B------:R-:W1:Y:S07]  /*c130*/  LDSM.16.MT88.4 R68, [R107+0x3000] ;  /* 0x003000006b44783b */ /* 0x000e6e0000004200 */
[-C--:B--2---:R-:W-:Y:S01]  /*c140*/  HMMA.16816.F32.BF16 R44, R80, R36.reuse, R44 ;  /* 0x00000024502c723c */ /* 0x084fe2000004182c */
[----:B------:R-:W2:Y:S07]  /*c150*/  LDSM.16.MT88.4 R80, [R3+0x3000] ;  /* 0x003000000350783b */ /* 0x000eae0000004200 */
[-C--:B---3--:R-:W-:Y:S01]  /*c160*/  HMMA.16816.F32.BF16 R48, R76, R36.reuse, R48 ;  /* 0x000000244c30723c */ /* 0x088fe20000041830 */
[----:B------:R-:W3:Y:S07]  /*c170*/  LDSM.16.MT88.4 R76, [R3+0x3080] ;  /* 0x00308000034c783b */ /* 0x000eee0000004200 */
[-C--:B----4-:R-:W-:Y:S01]  /*c180*/  HMMA.16816.F32.BF16 R52, R72, R36.reuse, R52 ;  /* 0x000000244834723c */ /* 0x090fe20000041834 */
[----:B------:R-:W4:Y:S07]  /*c190*/  LDSM.16.MT88.4 R72, [R113+0x3000] ;  /* 0x003000007148783b */ /* 0x000f2e0000004200 */
[-C--:B------:R-:W-:Y:S01]  /*c1a0*/  HMMA.16816.F32.BF16 R96, R88, R36.reuse, R96 ;  /* 0x000000245860723c */ /* 0x080fe20000041860 */
[----:B------:R-:W4:Y:S07]  /*c1b0*/  LDSM.16.MT88.4 R88, [R0+0x3000] ;  /* 0x003000000058783b */ /* 0x000f2e0000004200 */
[----:B------:R-:W-:Y:S01]  /*c1c0*/  HMMA.16816.F32.BF16 R60, R84, R36, R60 ;  /* 0x00000024543c723c */ /* 0x000fe2000004183c */
[----:B------:R-:W4:Y:S07]  /*c1d0*/  LDSM.16.MT88.4 R84, [R0+0x3080] ;  /* 0x003080000054783b */ /* 0x000f2e0000004200 */
[-C--:B0-----:R-:W-:Y:S01]  /*c1e0*/  HMMA.16816.F32.BF16 R52, R56, R38.reuse, R52 ;  /* 0x000000263834723c */ /* 0x081fe20000041834 */
[----:B------:R-:W-:Y:S07]  /*c1f0*/  LDSM.16.M88.4 R56, [R116+0x20080] ;  /* 0x020080007438783b */ /* 0x000fee0000000200 */
[-C--:B-1----:R-:W-:Y:S01]  /*c200*/  HMMA.16816.F32.BF16 R64, R68, R38.reuse, R64 ;  /* 0x000000264440723c */ /* 0x082fe20000041840 */
[----:B------:R-:W0:Y:S07]  /*c210*/  LDSM.16.MT88.4 R68, [R113+0x4080] ;  /* 0x004080007144783b */ /* 0x000e2e0000004200 */
[-C--:B--2---:R-:W-:Y:S01]  /*c220*/  HMMA.16816.F32.BF16 R40, R80, R38.reuse, R40 ;  /* 0x000000265028723c */ /* 0x084fe20000041828 */
[----:B------:R-:W1:Y:S07]  /*c230*/  LDSM.16.MT88.4 R80, [R3+0x4000] ;  /* 0x004000000350783b */ /* 0x000e6e0000004200 */
[-C--:B---3--:R-:W-:Y:S01]  /*c240*/  HMMA.16816.F32.BF16 R44, R76, R38.reuse, R44 ;  /* 0x000000264c2c723c */ /* 0x088fe2000004182c */
[----:B------:R-:W2:Y:S07]  /*c250*/  LDSM.16.MT88.4 R76, [R3+0x4080] ;  /* 0x00408000034c783b */ /* 0x000eae0000004200 */
[-C--:B------:R-:W-:Y:S01]  /*c260*/  HMMA.16816.F32.BF16 R100, R100, R38.reuse, R96 ;  /* 0x000000266464723c */ /* 0x080fe20000041860 */
[----:B------:R-:W3:Y:S07]  /*c270*/  LDSM.16.MT88.4 R96, [R107+0x4000] ;  /* 0x004000006b60783b */ /* 0x000eee0000004200 */
[-C--:B----4-:R-:W-:Y:S01]  /*c280*/  HMMA.16816.F32.BF16 R48, R72, R38.reuse, R48 ;  /* 0x000000264830723c */ /* 0x090fe20000041830 */
[----:B------:R-:W4:Y:S07]  /*c290*/  LDSM.16.MT88.4 R72, [R113+0x4000] ;  /* 0x004000007148783b */ /* 0x000f2e0000004200 */
[-C--:B------:R-:W-:Y:S01]  /*c2a0*/  HMMA.16816.F32.BF16 R88, R88, R38.reuse, R92 ;  /* 0x000000265858723c */ /* 0x080fe2000004185c */
[----:B------:R-:W-:Y:S07]  /*c2b0*/  LDSM.16.MT88.4 R92, [R0+0x5080] ;  /* 0x00508000005c783b */ /* 0x000fee0000004200 */
[----:B------:R-:W-:Y:S01]  /*c2c0*/  HMMA.16816.F32.BF16 R60, R84, R38, R60 ;  /* 0x00000026543c723c */ /* 0x000fe2000004183c */
[----:B------:R-:W4:Y:S04]  /*c2d0*/  LDSM.16.MT88.4 R36, [R0+0x4000] ;  /* 0x004000000024783b */ /* 0x000f280000004200 */
[----:B------:R-:W-:Y:S03]  /*c2e0*/  LDSM.16.MT88.4 R84, [R113+0x5000] ;  /* 0x005000007154783b */ /* 0x000fe60000004200 */
        /* <DEDUP_REMOVED lines=10> */
[----:B------:R-:W-:Y:S01]  /*c390*/  HMMA.16816.F32.BF16 R88, R36, R56, R88 ;  /* 0x000000382458723c */ /* 0x000fe20000041858 */
[----:B------:R-:W4:Y:S07]  /*c3a0*/  LDSM.16.MT88.4 R36, [R107+0x5000] ;  /* 0x005000006b24783b */ /* 0x000f2e0000004200 */
[-C--:B0-----:R-:W-:Y:S01]  /*c3b0*/  HMMA.16816.F32.BF16 R40, R68, R58.reuse, R40 ;  /* 0x0000003a4428723c */ /* 0x081fe20000041828 */
[----:B------:R-:W-:Y:S07]  /*c3c0*/  LDSM.16.MT88.4 R68, [R107+0x5080] ;  /* 0x005080006b44783b */ /* 0x000fee0000004200 */
[-C--:B------:R-:W-:Y:S01]  /*c3d0*/  HMMA.16816.F32.BF16 R48, R84, R58.reuse, R48 ;  /* 0x0000003a5430723c */ /* 0x080fe20000041830 */
[----:B------:R-:W-:Y:S07]  /*c3e0*/  LDSM.16.MT88.4 R84, [R3+0x6000] ;  /* 0x006000000354783b */ /* 0x000fee0000004200 */
[----:B-1----:R-:W-:Y:S01]  /*c3f0*/  HMMA.16816.F32.BF16 R80, R80, R58, R52 ;  /* 0x0000003a5050723c */ /* 0x002fe20000041834 */
[----:B------:R-:W0:Y:S07]  /*c400*/  LDSM.16.M88.4 R52, [R115+0x20080] ;  /* 0x020080007334783b */ /* 0x000e2e0000000200 */
[----:B--2---:R-:W-:Y:S01]  /*c410*/  HMMA.16816.F32.BF16 R60, R76, R56, R60 ;  /* 0x000000384c3c723c */ /* 0x004fe2000004183c */
[----:B------:R-:W-:Y:S07]  /*c420*/  LDSM.16.MT88.4 R76, [R3+0x6080] ;  /* 0x00608000034c783b */ /* 0x000fee0000004200 */
[----:B---3--:R-:W-:Y:S01]  /*c430*/  HMMA.16816.F32.BF16 R44, R64, R58, R44 ;  /* 0x0000003a402c723c */ /* 0x008fe2000004182c */
[----:B------:R-:W1:Y:S07]  /*c440*/  LDSM.16.MT88.4 R64, [R0+0x5000] ;  /* 0x005000000040783b */ /* 0x000e6e0000004200 */
[----:B----4-:R-:W-:Y:S01]  /*c450*/  HMMA.16816.F32.BF16 R72, R72, R56, R100 ;  /* 0x000000384848723c */ /* 0x010fe20000041864 */
[----:B------:R-:W-:Y:S07]  /*c460*/  LDSM.16.MT88.4 R100, [R0+0x1f080] ;  /* 0x01f080000064783b */ /* 0x000fee0000004200 */
[----:B------:R-:W-:Y:S01]  /*c470*/  HMMA.16816.F32.BF16 R36, R36, R58, R96 ;  /* 0x0000003a2424723c */ /* 0x000fe20000041860 */
[----:B------:R-:W2:Y:S07]  /*c480*/  LDSM.16.MT88.4 R96, [R113+0x6000] ;  /* 0x006000007160783b */ /* 0x000eae0000004200 */
[----:B0-----:R-:W-:Y:S01]  /*c490*/  HMMA.16816.F32.BF16 R40, R84, R52, R40 ;  /* 0x000000345428723c */ /* 0x001fe20000041828 */
[----:B------:R-:W0:Y:S07]  /*c4a0*/  LDSM.16.MT88.4 R84, [R107+0x6080] ;  /* 0x006080006b54783b */ /* 0x000e2e0000004200 */
[-C--:B------:R-:W-:Y:S01]  /*c4b0*/  HMMA.16816.F32.BF16 R72, R68, R58.reuse, R72 ;  /* 0x0000003a4448723c */ /* 0x080fe20000041848 */
[----:B------:R-:W3:Y:S07]  /*c4c0*/  LDSM.16.MT88.4 R68, [R113+0x6080] ;  /* 0x006080007144783b */ /* 0x000eee0000004200 */
[-C--:B-1----:R-:W-:Y:S01]  /*c4d0*/  HMMA.16816.F32.BF16 R64, R64, R58.reuse, R88 ;  /* 0x0000003a4040723c */ /* 0x082fe20000041858 */
[----:B------:R-:W1:Y:S07]  /*c4e0*/  LDSM.16.MT88.4 R88, [R107+0x6000] ;  /* 0x006000006b58783b */ /* 0x000e6e0000004200 */
[----:B------:R-:W-:Y:S01]  /*c4f0*/  HMMA.16816.F32.BF16 R60, R92, R58, R60 ;  /* 0x0000003a5c3c723c */ /* 0x000fe2000004183c */
[----:B------:R-:W4:Y:S04]  /*c500*/  LDSM.16.MT88.4 R56, [R0+0x6080] ;  /* 0x006080000038783b */ /* 0x000f280000004200 */
[----:B------:R-:W-:Y:S03]  /*c510*/  LDSM.16.MT88.4 R92, [R3+0x7000] ;  /* 0x00700000035c783b */ /* 0x000fe60000004200 */
[-C--:B------:R-:W-:Y:S01]  /*c520*/  HMMA.16816.F32.BF16 R44, R76, R52.reuse, R44 ;  /* 0x000000344c2c723c */ /* 0x080fe2000004182c */
[----:B------:R-:W4:Y:S07]  /*c530*/  LDSM.16.MT88.4 R76, [R0+0x6000] ;  /* 0x00600000004c783b */ /* 0x000f2e0000004200 */
[-C--:B--2---:R-:W-:Y:S01]  /*c540*/  HMMA.16816.F32.BF16 R48, R96, R52.reuse, R48 ;  /* 0x000000346030723c */ /* 0x084fe20000041830 */
[----:B------:R-:W2:Y:S07]  /*c550*/  LDSM.16.MT88.4 R96, [R3+0x7080] ;  /* 0x007080000360783b */ /* 0x000eae0000004200 */
[-C--:B0-----:R-:W-:Y:S01]  /*c560*/  HMMA.16816.F32.BF16 R72, R84, R52.reuse, R72 ;  /* 0x000000345448723c */ /* 0x081fe20000041848 */
[----:B------:R-:W-:Y:S07]  /*c570*/  LDSM.16.MT88.4 R84, [R0+0x7000] ;  /* 0x007000000054783b */ /* 0x000fee0000004200 */
[-C--:B---3--:R-:W-:Y:S01]  /*c580*/  HMMA.16816.F32.BF16 R80, R68, R52.reuse, R80 ;  /* 0x000000344450723c */ /* 0x088fe20000041850 */
[----:B------:R-:W0:Y:S07]  /*c590*/  LDSM.16.MT88.4 R68, [R113+0x7000] ;  /* 0x007000007144783b */ /* 0x000e2e0000004200 */
[-C--:B-1----:R-:W-:Y:S01]  /*c5a0*/  HMMA.16816.F32.BF16 R36, R88, R52.reuse, R36 ;  /* 0x000000345824723c */ /* 0x082fe20000041824 */
[----:B------:R-:W-:Y:S07]  /*c5b0*/  LDSM.16.MT88.4 R88, [R107+0x7080] ;  /* 0x007080006b58783b */ /* 0x000fee0000004200 */
[-C--:B----4-:R-:W-:Y:S01]  /*c5c0*/  HMMA.16816.F32.BF16 R60, R56, R52.reuse, R60 ;  /* 0x00000034383c723c */ /* 0x090fe2000004183c */
[----:B------:R-:W1:Y:S07]  /*c5d0*/  LDSM.16.MT88.4 R56, [R113+0x7080] ;  /* 0x007080007138783b */ /* 0x000e6e0000004200 */
[----:B------:R-:W-:Y:S01]  /*c5e0*/  HMMA.16816.F32.BF16 R64, R76, R52, R64 ;  /* 0x000000344c40723c */ /* 0x000fe20000041840 */
[----:B------:R-:W3:Y:S07]  /*c5f0*/  LDSM.16.MT88.4 R76, [R107+0x7000] ;  /* 0x007000006b4c783b */ /* 0x000eee0000004200 */
[-C--:B------:R-:W-:Y:S01]  /*c600*/  HMMA.16816.F32.BF16 R40, R92, R54.reuse, R40 ;  /* 0x000000365c28723c */ /* 0x080fe20000041828 */
[----:B------:R-:W4:Y:S07]  /*c610*/  LDSM.16.MT88.4 R92, [R0+0x7080] ;  /* 0x00708000005c783b */ /* 0x000f2e0000004200 */
[-C--:B--2---:R-:W-:Y:S01]  /*c620*/  HMMA.16816.F32.BF16 R44, R96, R54.reuse, R44 ;  /* 0x00000036602c723c */ /* 0x084fe2000004182c */
[----:B------:R-:W-:Y:S07]  /*c630*/  LDSM.16.M88.4 R96, [R116+0x20100] ;  /* 0x020100007460783b */ /* 0x000fee0000000200 */
[-C--:B0-----:R-:W-:Y:S01]  /*c640*/  HMMA.16816.F32.BF16 R48, R68, R54.reuse, R48 ;  /* 0x000000364430723c */ /* 0x081fe20000041830 */
[----:B------:R-:W0:Y:S07]  /*c650*/  LDSM.16.MT88.4 R68, [R3+0x8000] ;  /* 0x008000000344783b */ /* 0x000e2e0000004200 */
[-C--:B------:R-:W-:Y:S01]  /*c660*/  HMMA.16816.F32.BF16 R84, R84, R54.reuse, R64 ;  /* 0x000000365454723c */ /* 0x080fe20000041840 */
[----:B------:R-:W2:Y:S07]  /*c670*/  LDSM.16.MT88.4 R64, [R3+0x8080] ;  /* 0x008080000340783b */ /* 0x000eae0000004200 */
[-C--:B-1----:R-:W-:Y:S01]  /*c680*/  HMMA.16816.F32.BF16 R56, R56, R54.reuse, R80 ;  /* 0x000000363838723c */ /* 0x082fe20000041850 */
[----:B------:R-:W1:Y:S07]  /*c690*/  LDSM.16.MT88.4 R80, [R107+0x8080] ;  /* 0x008080006b50783b */ /* 0x000e6e0000004200 */
[-C--:B---3--:R-:W-:Y:S01]  /*c6a0*/  HMMA.16816.F32.BF16 R36, R76, R54.reuse, R36 ;  /* 0x000000364c24723c */ /* 0x088fe20000041824 */
[----:B------:R-:W-:Y:S07]  /*c6b0*/  LDSM.16.MT88.4 R76, [R113+0x8000] ;  /* 0x00800000714c783b */ /* 0x000fee0000004200 */
[-C--:B------:R-:W-:Y:S01]  /*c6c0*/  HMMA.16816.F32.BF16 R72, R88, R54.reuse, R72 ;  /* 0x000000365848723c */ /* 0x080fe20000041848 */
[----:B------:R-:W-:Y:S07]  /*c6d0*/  LDSM.16.MT88.4 R88, [R107+0x8000] ;  /* 0x008000006b58783b */ /* 0x000fee0000004200 */
[----:B----4-:R-:W-:Y:S01]  /*c6e0*/  HMMA.16816.F32.BF16 R60, R92, R54, R60 ;  /* 0x000000365c3c723c */ /* 0x010fe2000004183c */
[----:B------:R-:W3:Y:S04]  /*c6f0*/  LDSM.16.MT88.4 R52, [R113+0x8080] ;  /* 0x008080007134783b */ /* 0x000ee80000004200 */
[----:B------:R-:W-:Y:S03]  /*c700*/  LDSM.16.MT88.4 R92, [R0+0x8080] ;  /* 0x00808000005c783b */ /* 0x000fe60000004200 */
[-C--:B0-----:R-:W-:Y:S01]  /*c710*/  HMMA.16816.F32.BF16 R40, R68, R96.reuse, R40 ;  /* 0x000000604428723c */ /* 0x081fe20000041828 */
[----:B------:R-:W0:Y:S07]  /*c720*/  LDSM.16.MT88.4 R68, [R0+0x8000] ;  /* 0x008000000044783b */ /* 0x000e2e0000004200 */
[-C--:B--2---:R-:W-:Y:S01]  /*c730*/  HMMA.16816.F32.BF16 R44, R64, R96.reuse, R44 ;  /* 0x00000060402c723c */ /* 0x084fe2000004182c */
[----:B------:R-:W2:Y:S07]  /*c740*/  LDSM.16.MT88.4 R64, [R3+0x9000] ;  /* 0x009000000340783b */ /* 0x000eae0000004200 */
[-C--:B-1----:R-:W-:Y:S01]  /*c750*/  HMMA.16816.F32.BF16 R80, R80, R96.reuse, R72 ;  /* 0x000000605050723c */ /* 0x082fe20000041848 */
[----:B------:R-:W-:Y:S07]  /*c760*/  LDSM.16.MT88.4 R72, [R113+0x9000] ;  /* 0x009000007148783b */ /* 0x000fee0000004200 */
[-C--:B---3--:R-:W-:Y:S01]  /*c770*/  HMMA.16816.F32.BF16 R52, R52, R96.reuse, R56 ;  /* 0x000000603434723c */ /* 0x088fe20000041838 */
[----:B------:R-:W1:Y:S07]  /*c780*/  LDSM.16.MT88.4 R56, [R3+0x9080] ;  /* 0x009080000338783b */ /* 0x000e6e0000004200 */
[-C--:B------:R-:W-:Y:S01]  /*c790*/  HMMA.16816.F32.BF16 R48, R76, R96.reuse, R48 ;  /* 0x000000604c30723c */ /* 0x080fe20000041830 */
[----:B------:R-:W-:Y:S07]  /*c7a0*/  LDSM.16.MT88.4 R76, [R113+0x9080] ;  /* 0x00908000714c783b */ /* 0x000fee0000004200 */
[-C--:B------:R-:W-:Y:S01]  /*c7b0*/  HMMA.16816.F32.BF16 R36, R88, R96.reuse, R36 ;  /* 0x000000605824723c */ /* 0x080fe20000041824 */
[----:B------:R-:W3:Y:S07]  /*c7c0*/  LDSM.16.MT88.4 R88, [R107+0x9080] ;  /* 0x009080006b58783b */ /* 0x000eee0000004200 */
[-C--:B0-----:R-:W-:Y:S01]  /*c7d0*/  HMMA.16816.F32.BF16 R68, R68, R96.reuse, R84 ;  /* 0x000000604444723c */ /* 0x081fe20000041854 */
[----:B------:R-:W0:Y:S07]  /*c7e0*/  LDSM.16.MT88.4 R84, [R0+0x9000] ;  /* 0x009000000054783b */ /* 0x000e2e0000004200 */
[----:B------:R-:W-:Y:S01]  /*c7f0*/  HMMA.16816.F32.BF16 R92, R92, R96, R60 ;  /* 0x000000605c5c723c */ /* 0x000fe2000004183c */
[----:B------:R-:W4:Y:S07]  /*c800*/  LDSM.16.MT88.4 R60, [R107+0x9000] ;  /* 0x009000006b3c783b */ /* 0x000f2e0000004200 */
[-C--:B--2---:R-:W-:Y:S01]  /*c810*/  HMMA.16816.F32.BF16 R64, R64, R98.reuse, R40 ;  /* 0x000000624040723c */ /* 0x084fe20000041828 */
[----:B------:R-:W2:Y:S07]  /*c820*/  LDSM.16.MT88.4 R40, [R0+0x9080] ;  /* 0x009080000028783b */ /* 0x000eae0000004200 */
[-C--:B-1----:R-:W-:Y:S01]  /*c830*/  HMMA.16816.F32.BF16 R44, R56, R98.reuse, R44 ;  /* 0x00000062382c723c */ /* 0x082fe2000004182c */
[----:B------:R-:W-:Y:S07]  /*c840*/  LDSM.16.M88.4 R56, [R115+0x20100] ;  /* 0x020100007338783b */ /* 0x000fee0000000200 */
[-C--:B------:R-:W-:Y:S01]  /*c850*/  HMMA.16816.F32.BF16 R48, R72, R98.reuse, R48 ;  /* 0x000000624830723c */ /* 0x080fe20000041830 */
[----:B------:R-:W1:Y:S07]  /*c860*/  LDSM.16.MT88.4 R72, [R3+0xa000] ;  /* 0x00a000000348783b */ /* 0x000e6e0000004200 */
[-C--:B---3--:R-:W-:Y:S01]  /*c870*/  HMMA.16816.F32.BF16 R80, R88, R98.reuse, R80 ;  /* 0x000000625850723c */ /* 0x088fe20000041850 */
[----:B------:R-:W3:Y:S07]  /*c880*/  LDSM.16.MT88.4 R88, [R113+0xa000] ;  /* 0x00a000007158783b */ /* 0x000eee0000004200 */
[-C--:B0-----:R-:W-:Y:S01]  /*c890*/  HMMA.16816.F32.BF16 R68, R84, R98.reuse, R68 ;  /* 0x000000625444723c */ /* 0x081fe20000041844 */
[----:B------:R-:W0:Y:S07]  /*c8a0*/  LDSM.16.MT88.4 R84, [R113+0xa080] ;  /* 0x00a080007154783b */ /* 0x000e2e0000004200 */
[-C--:B------:R-:W-:Y:S01]  /*c8b0*/  HMMA.16816.F32.BF16 R52, R76, R98.reuse, R52 ;  /* 0x000000624c34723c */ /* 0x080fe20000041834 */
[----:B------:R-:W0:Y:S07]  /*c8c0*/  LDSM.16.MT88.4 R76, [R107+0xa000] ;  /* 0x00a000006b4c783b */ /* 0x000e2e0000004200 */
[-C--:B----4-:R-:W-:Y:S01]  /*c8d0*/  HMMA.16816.F32.BF16 R36, R60, R98.reuse, R36 ;  /* 0x000000623c24723c */ /* 0x090fe20000041824 */
[----:B------:R-:W4:Y:S07]  /*c8e0*/  LDSM.16.MT88.4 R60, [R3+0xa080] ;  /* 0x00a08000033c783b */ /* 0x000f2e0000004200 */
[----:B--2---:R-:W-:Y:S01]  /*c8f0*/  HMMA.16816.F32.BF16 R92, R40, R98, R92 ;  /* 0x00000062285c723c */ /* 0x004fe2000004185c */
[----:B------:R-:W2:Y:S07]  /*c900*/  LDSM.16.MT88.4 R40, [R107+0xa080] ;  /* 0x00a080006b28783b */ /* 0x000eae0000004200 */
[-C--:B-1----:R-:W-:Y:S01]  /*c910*/  HMMA.16816.F32.BF16 R72, R72, R56.reuse, R64 ;  /* 0x000000384848723c */ /* 0x082fe20000041840 */
        /* <DEDUP_REMOVED lines=9> */
[-C--:B--2---:R-:W-:Y:S01]  /*c9b0*/  HMMA.16816.F32.BF16 R40, R40, R56.reuse, R80 ;  /* 0x000000382828723c */ /* 0x084fe20000041850 */
[----:B------:R-:W2:Y:S07]  /*c9c0*/  LDSM.16.MT88.4 R80, [R113+0xb080] ;  /* 0x00b080007150783b */ /* 0x000eae0000004200 */
[-C--:B-1----:R-:W-:Y:S01]  /*c9d0*/  HMMA.16816.F32.BF16 R96, R64, R56.reuse, R68 ;  /* 0x000000384060723c */ /* 0x082fe20000041844 */
[----:B------:R-:W1:Y:S04]  /*c9e0*/  LDSM.16.MT88.4 R64, [R107+0xb000] ;  /* 0x00b000006b40783b */ /* 0x000e680000004200 */
[----:B------:R-:W1:Y:S03]  /*c9f0*/  LDSM.16.MT88.4 R68, [R107+0xb080] ;  /* 0x00b080006b44783b */ /* 0x000e660000004200 */
[----:B---3--:R-:W-:Y:S01]  /*ca00*/  HMMA.16816.F32.BF16 R88, R88, R56, R92 ;  /* 0x000000385858723c */ /* 0x008fe2000004185c */
[----:B------:R-:W-:Y:S07]  /*ca10*/  LDSM.16.MT88.4 R92, [R3+0xc000] ;  /* 0x00c00000035c783b */ /* 0x000fee0000004200 */
[-C--:B0-----:R-:W-:Y:S01]  /*ca20*/  HMMA.16816.F32.BF16 R72, R84, R58.reuse, R72 ;  /* 0x0000003a5448723c */ /* 0x081fe20000041848 */
[----:B------:R-:W0:Y:S07]  /*ca30*/  LDSM.16.M88.4 R84, [R116+0x20180] ;  /* 0x020180007454783b */ /* 0x000e2e0000000200 */
[-C--:B------:R-:W-:Y:S01]  /*ca40*/  HMMA.16816.F32.BF16 R44, R76, R58.reuse, R44 ;  /* 0x0000003a4c2c723c */ /* 0x080fe2000004182c */
[----:B------:R-:W3:Y:S07]  /*ca50*/  LDSM.16.MT88.4 R76, [R0+0xb080] ;  /* 0x00b08000004c783b */ /* 0x000eee0000004200 */
[-C--:B----4-:R-:W-:Y:S01]  /*ca60*/  HMMA.16816.F32.BF16 R60, R60, R58.reuse, R48 ;  /* 0x0000003a3c3c723c */ /* 0x090fe20000041830 */
[----:B------:R-:W4:Y:S07]  /*ca70*/  LDSM.16.MT88.4 R48, [R0+0xb000] ;  /* 0x00b000000030783b */ /* 0x000f2e0000004200 */
[-C--:B--2---:R-:W-:Y:S01]  /*ca80*/  HMMA.16816.F32.BF16 R80, R80, R58.reuse, R52 ;  /* 0x0000003a5050723c */ /* 0x084fe20000041834 */
[----:B------:R-:W2:Y:S07]  /*ca90*/  LDSM.16.MT88.4 R52, [R3+0xc080] ;  /* 0x00c080000334783b */ /* 0x000eae0000004200 */
[-C--:B-1----:R-:W-:Y:S01]  /*caa0*/  HMMA.16816.F32.BF16 R36, R64, R58.reuse, R36 ;  /* 0x0000003a4024723c */ /* 0x082fe20000041824 */
[----:B------:R-:W1:Y:S07]  /*cab0*/  LDSM.16.MT88.4 R64, [R113+0xc000] ;  /* 0x00c000007140783b */ /* 0x000e6e0000004200 */
[----:B------:R-:W-:Y:S01]  /*cac0*/  HMMA.16816.F32.BF16 R68, R68, R58, R40 ;  /* 0x0000003a4444723c */ /* 0x000fe20000041828 */
[----:B------:R-:W1:Y:S07]  /*cad0*/  LDSM.16.MT88.4 R40, [R113+0xc080] ;  /* 0x00c080007128783b */ /* 0x000e6e0000004200 */
[----:B0-----:R-:W-:Y:S01]  /*cae0*/  HMMA.16816.F32.BF16 R72, R92, R84, R72 ;  /* 0x000000545c48723c */ /* 0x001fe20000041848 */
[----:B------:R-:W0:Y:S07]  /*caf0*/  LDSM.16.MT88.4 R92, [R0+0xc080] ;  /* 0x00c08000005c783b */ /* 0x000e2e0000004200 */
[-C--:B---3--:R-:W-:Y:S01]  /*cb00*/  HMMA.16816.F32.BF16 R76, R76, R58.reuse, R88 ;  /* 0x0000003a4c4c723c */ /* 0x088fe20000041858 */
[----:B------:R-:W-:Y:S07]  /*cb10*/  LDSM.16.MT88.4 R88, [R107+0xc000] ;  /* 0x00c000006b58783b */ /* 0x000fee0000004200 */
[----:B----4-:R-:W-:Y:S01]  /*cb20*/  HMMA.16816.F32.BF16 R48, R48, R58, R96 ;  /* 0x0000003a3030723c */ /* 0x010fe20000041860 */
[----:B------:R-:W3:Y:S04]  /*cb30*/  LDSM.16.MT88.4 R56, [R107+0xc080] ;  /* 0x00c080006b38783b */ /* 0x000ee80000004200 */
[----:B------:R-:W-:Y:S03]  /*cb40*/  LDSM.16.MT88.4 R96, [R113+0xd000] ;  /* 0x00d000007160783b */ /* 0x000fe60000004200 */
[-C--:B--2---:R-:W-:Y:S01]  /*cb50*/  HMMA.16816.F32.BF16 R52, R52, R84.reuse, R44 ;  /* 0x000000543434723c */ /* 0x084fe2000004182c */
[----:B------:R-:W2:Y:S07]  /*cb60*/  LDSM.16.MT88.4 R44, [R0+0xc000] ;  /* 0x00c00000002c783b */ /* 0x000eae0000004200 */
[-C--:B-1----:R-:W-:Y:S01]  /*cb70*/  HMMA.16816.F32.BF16 R60, R64, R84.reuse, R60 ;  /* 0x00000054403c723c */ /* 0x082fe2000004183c */
[----:B------:R-:W1:Y:S07]  /*cb80*/  LDSM.16.MT88.4 R64, [R3+0xd000] ;  /* 0x00d000000340783b */ /* 0x000e6e0000004200 */
[-C--:B------:R-:W-:Y:S01]  /*cb90*/  HMMA.16816.F32.BF16 R40, R40, R84.reuse, R80 ;  /* 0x000000542828723c */ /* 0x080fe20000041850 */
[----:B------:R-:W4:Y:S07]  /*cba0*/  LDSM.16.MT88.4 R80, [R3+0xd080] ;  /* 0x00d080000350783b */ /* 0x000f2e0000004200 */
[-C--:B0-----:R-:W-:Y:S01]  /*cbb0*/  HMMA.16816.F32.BF16 R92, R92, R84.reuse, R76 ;  /* 0x000000545c5c723c */ /* 0x081fe2000004184c */
[----:B------:R-:W-:Y:S07]  /*cbc0*/  LDSM.16.MT88.4 R76, [R107+0xd000] ;  /* 0x00d000006b4c783b */ /* 0x000fee0000004200 */
[-C--:B---3--:R-:W-:Y:S01]  /*cbd0*/  HMMA.16816.F32.BF16 R68, R56, R84.reuse, R68 ;  /* 0x000000543844723c */ /* 0x088fe20000041844 */
[----:B------:R-:W0:Y:S07]  /*cbe0*/  LDSM.16.MT88.4 R56, [R113+0xd080] ;  /* 0x00d080007138783b */ /* 0x000e2e0000004200 */
[----:B--2---:R-:W-:Y:S01]  /*cbf0*/  HMMA.16816.F32.BF16 R44, R44, R84, R48 ;  /* 0x000000542c2c723c */ /* 0x004fe20000041830 */
[----:B------:R-:W2:Y:S07]  /*cc00*/  LDSM.16.MT88.4 R48, [R107+0xd080] ;  /* 0x00d080006b30783b */ /* 0x000eae0000004200 */
[-C--:B-1----:R-:W-:Y:S01]  /*cc10*/  HMMA.16816.F32.BF16 R64, R64, R86.reuse, R72 ;  /* 0x000000564040723c */ /* 0x082fe20000041848 */
[----:B------:R-:W-:Y:S07]  /*cc20*/  LDSM.16.M88.4 R72, [R115+0x20180] ;  /* 0x020180007348783b */ /* 0x000fee0000000200 */
[----:B----4-:R-:W-:Y:S01]  /*cc30*/  HMMA.16816.F32.BF16 R52, R80, R86, R52 ;  /* 0x000000565034723c */ /* 0x010fe20000041834 */
[----:B------:R-:W1:Y:S07]  /*cc40*/  LDSM.16.MT88.4 R80, [R3+0xe000] ;  /* 0x00e000000350783b */ /* 0x000e6e0000004200 */
[----:B------:R-:W-:Y:S01]  /*cc50*/  HMMA.16816.F32.BF16 R36, R88, R84, R36 ;  /* 0x000000545824723c */ /* 0x000fe20000041824 */
[----:B------:R-:W-:Y:S07]  /*cc60*/  LDSM.16.MT88.4 R88, [R0+0xd080] ;  /* 0x00d080000058783b */ /* 0x000fee0000004200 */
[-C--:B------:R-:W-:Y:S01]  /*cc70*/  HMMA.16816.F32.BF16 R96, R96, R86.reuse, R60 ;  /* 0x000000566060723c */ /* 0x080fe2000004183c */
[----:B------:R-:W3:Y:S07]  /*cc80*/  LDSM.16.MT88.4 R60, [R0+0xd000] ;  /* 0x00d00000003c783b */ /* 0x000eee0000004200 */
[-C--:B0-----:R-:W-:Y:S01]  /*cc90*/  HMMA.16816.F32.BF16 R56, R56, R86.reuse, R40 ;  /* 0x000000563838723c */ /* 0x081fe20000041828 */
[----:B------:R-:W0:Y:S07]  /*cca0*/  LDSM.16.MT88.4 R40, [R3+0xe080] ;  /* 0x00e080000328783b */ /* 0x000e2e0000004200 */
[-C--:B------:R-:W-:Y:S08]  /*ccb0*/  HMMA.16816.F32.BF16 R36, R76, R86.reuse, R36 ;  /* 0x000000564c24723c */ /* 0x080ff00000041824 */
[----:B--2---:R-:W-:Y:S01]  /*ccc0*/  HMMA.16816.F32.BF16 R76, R48, R86, R68 ;  /* 0x00000056304c723c */ /* 0x004fe20000041844 */
[----:B------:R-:W2:Y:S04]  /*ccd0*/  LDSM.16.MT88.4 R48, [R113+0xe080] ;  /* 0x00e080007130783b */ /* 0x000ea80000004200 */
[----:B------:R-:W-:Y:S03]  /*cce0*/  LDSM.16.MT88.4 R68, [R113+0xe000] ;  /* 0x00e000007144783b */ /* 0x000fe60000004200 */
[----:B-1----:R-:W-:Y:S01]  /*ccf0*/  HMMA.16816.F32.BF16 R80, R80, R72, R64 ;  /* 0x000000485050723c */ /* 0x002fe20000041840 */
[----:B------:R-:W1:Y:S07]  /*cd00*/  LDSM.16.MT88.4 R64, [R0+0xe000] ;  /* 0x00e000000040783b */ /* 0x000e6e0000004200 */
[-C--:B---3--:R-:W-:Y:S01]  /*cd10*/  HMMA.16816.F32.BF16 R44, R60, R86.reuse, R44 ;  /* 0x000000563c2c723c */ /* 0x088fe2000004182c */
[----:B------:R-:W3:Y:S07]  /*cd20*/  LDSM.16.MT88.4 R60, [R107+0xe000] ;  /* 0x00e000006b3c783b */ /* 0x000eee0000004200 */
[----:B------:R-:W-:Y:S01]  /*cd30*/  HMMA.16816.F32.BF16 R88, R88, R86, R92 ;  /* 0x000000565858723c */ /* 0x000fe2000004185c */
[----:B------:R-:W4:Y:S04]  /*cd40*/  LDSM.16.MT88.4 R84, [R107+0xe080] ;  /* 0x00e080006b54783b */ /* 0x000f280000004200 */
[----:B------:R-:W4:Y:S03]  /*cd50*/  LDSM.16.MT88.4 R92, [R113+0xf000] ;  /* 0x00f00000715c783b */ /* 0x000f260000004200 */
[-C--:B0-----:R-:W-:Y:S01]  /*cd60*/  HMMA.16816.F32.BF16 R40, R40, R72.reuse, R52 ;  /* 0x000000482828723c */ /* 0x081fe20000041834 */
[----:B------:R-:W0:Y:S07]  /*cd70*/  LDSM.16.MT88.4 R52, [R0+0xe080] ;  /* 0x00e080000034783b */ /* 0x000e2e0000004200 */
[-C--:B--2---:R-:W-:Y:S01]  /*cd80*/  HMMA.16816.F32.BF16 R56, R48, R72.reuse, R56 ;  /* 0x000000483038723c */ /* 0x084fe20000041838 */
[----:B------:R-:W2:Y:S07]  /*cd90*/  LDSM.16.MT88.4 R48, [R3+0xf000] ;  /* 0x00f000000330783b */ /* 0x000eae0000004200 */
[-C--:B-1----:R-:W-:Y:S01]  /*cda0*/  HMMA.16816.F32.BF16 R64, R64, R72.reuse, R44 ;  /* 0x000000484040723c */ /* 0x082fe2000004182c */
[----:B------:R-:W1:Y:S07]  /*cdb0*/  LDSM.16.MT88.4 R44, [R107+0xf000] ;  /* 0x00f000006b2c783b */ /* 0x000e6e0000004200 */
[-C--:B------:R-:W-:Y:S01]  /*cdc0*/  HMMA.16816.F32.BF16 R68, R68, R72.reuse, R96 ;  /* 0x000000484444723c */ /* 0x080fe20000041860 */
[----:B------:R-:W1:Y:S07]  /*cdd0*/  LDSM.16.MT88.4 R96, [R3+0xf080] ;  /* 0x00f080000360783b */ /* 0x000e6e0000004200 */
[-C--:B---3--:R-:W-:Y:S01]  /*cde0*/  HMMA.16816.F32.BF16 R36, R60, R72.reuse, R36 ;  /* 0x000000483c24723c */ /* 0x088fe20000041824 */
[----:B------:R-:W3:Y:S07]  /*cdf0*/  LDSM.16.MT88.4 R60, [R113+0xf080] ;  /* 0x00f08000713c783b */ /* 0x000eee0000004200 */
[----:B----4-:R-:W-:Y:S01]  /*ce00*/  HMMA.16816.F32.BF16 R76, R84, R72, R76 ;  /* 0x00000048544c723c */ /* 0x010fe2000004184c */
[----:B------:R-:W-:Y:S07]  /*ce10*/  LDSM.16.MT88.4 R84, [R3+0x10000] ;  /* 0x010000000354783b */ /* 0x000fee0000004200 */
[----:B------:R-:W-:Y:S01]  /*ce20*/  HMMA.16816.F32.BF16 R92, R92, R74, R68 ;  /* 0x0000004a5c5c723c */ /* 0x000fe20000041844 */
[----:B------:R-:W4:Y:S07]  /*ce30*/  LDSM.16.M88.4 R68, [R116+0x20200] ;  /* 0x020200007444783b */ /* 0x000f2e0000000200 */
[----:B0-----:R-:W-:Y:S01]  /*ce40*/  HMMA.16816.F32.BF16 R88, R52, R72, R88 ;  /* 0x000000483458723c */ /* 0x001fe20000041858 */
[----:B------:R-:W0:Y:S07]  /*ce50*/  LDSM.16.MT88.4 R52, [R107+0xf080] ;  /* 0x00f080006b34783b */ /* 0x000e2e0000004200 */
[-C--:B--2---:R-:W-:Y:S01]  /*ce60*/  HMMA.16816.F32.BF16 R48, R48, R74.reuse, R80 ;  /* 0x0000004a3030723c */ /* 0x084fe20000041850 */
[----:B------:R-:W2:Y:S07]  /*ce70*/  LDSM.16.MT88.4 R80, [R0+0xf000] ;  /* 0x00f000000050783b */ /* 0x000eae0000004200 */
[-C--:B-1----:R-:W-:Y:S01]  /*ce80*/  HMMA.16816.F32.BF16 R36, R44, R74.reuse, R36 ;  /* 0x0000004a2c24723c */ /* 0x082fe20000041824 */
[----:B------:R-:W1:Y:S07]  /*ce90*/  LDSM.16.MT88.4 R44, [R3+0x10080] ;  /* 0x01008000032c783b */ /* 0x000e6e0000004200 */
[-C--:B------:R-:W-:Y:S01]  /*cea0*/  HMMA.16816.F32.BF16 R40, R96, R74.reuse, R40 ;  /* 0x0000004a6028723c */ /* 0x080fe20000041828 */
[----:B------:R-:W1:Y:S07]  /*ceb0*/  LDSM.16.MT88.4 R96, [R0+0xf080] ;  /* 0x00f080000060783b */ /* 0x000e6e0000004200 */
[----:B---3--:R-:W-:Y:S01]  /*cec0*/  HMMA.16816.F32.BF16 R56, R60, R74, R56 ;  /* 0x0000004a3c38723c */ /* 0x008fe20000041838 */
[----:B------:R-:W3:Y:S07]  /*ced0*/  LDSM.16.MT88.4 R60, [R113+0x10000] ;  /* 0x01000000713c783b */ /* 0x000eee0000004200 */
[----:B----4-:R-:W-:Y:S01]  /*cee0*/  HMMA.16816.F32.BF16 R48, R84, R68, R48 ;  /* 0x000000445430723c */ /* 0x010fe20000041830 */
[----:B------:R-:W4:Y:S07]  /*cef0*/  LDSM.16.MT88.4 R84, [R107+0x10000] ;  /* 0x010000006b54783b */ /* 0x000f2e0000004200 */
[-C--:B0-----:R-:W-:Y:S01]  /*cf00*/  HMMA.16816.F32.BF16 R76, R52, R74.reuse, R76 ;  /* 0x0000004a344c723c */ /* 0x081fe2000004184c */
[----:B------:R-:W0:Y:S07]  /*cf10*/  LDSM.16.MT88.4 R52, [R113+0x10080] ;  /* 0x010080007134783b */ /* 0x000e2e0000004200 */
[----:B--2---:R-:W-:Y:S01]  /*cf20*/  HMMA.16816.F32.BF16 R64, R80, R74, R64 ;  /* 0x0000004a5040723c */ /* 0x004fe20000041840 */
[----:B------:R-:W2:Y:S07]  /*cf30*/  LDSM.16.MT88.4 R80, [R0+0x10000] ;  /* 0x010000000050783b */ /* 0x000eae0000004200 */
[----:B-1----:R-:W-:Y:S01]  /*cf40*/  HMMA.16816.F32.BF16 R40, R44, R68, R40 ;  /* 0x000000442c28723c */ /* 0x002fe20000041828 */
[----:B------:R-:W1:Y:S07]  /*cf50*/  LDSM.16.MT88.4 R44, [R0+0x10080] ;  /* 0x01008000002c783b */ /* 0x000e6e0000004200 */
[----:B------:R-:W-:Y:S01]  /*cf60*/  HMMA.16816.F32.BF16 R88, R96, R74, R88 ;  /* 0x0000004a6058723c */ /* 0x000fe20000041858 */
[----:B------:R-:W1:Y:S04]  /*cf70*/  LDSM.16.MT88.4 R72, [R107+0x10080] ;  /* 0x010080006b48783b */ /* 0x000e680000004200 */
[----:B------:R-:W-:Y:S03]  /*cf80*/  LDSM.16.MT88.4 R96, [R113+0x11000] ;  /* 0x011000007160783b */ /* 0x000fe60000004200 */
[-C--:B---3--:R-:W-:Y:S01]  /*cf90*/  HMMA.16816.F32.BF16 R60, R60, R68.reuse, R92 ;  /* 0x000000443c3c723c */ /* 0x088fe2000004185c */
[----:B------:R-:W3:Y:S07]  /*cfa0*/  LDSM.16.MT88.4 R92, [R3+0x11080] ;  /* 0x01108000035c783b */ /* 0x000eee0000004200 */
[-C--:B----4-:R-:W-:Y:S08]  /*cfb0*/  HMMA.16816.F32.BF16 R36, R84, R68.reuse, R36 ;  /* 0x000000445424723c */ /* 0x090ff00000041824 */
[-C--:B0-----:R-:W-:Y:S01]  /*cfc0*/  HMMA.16816.F32.BF16 R52, R52, R68.reuse, R56 ;  /* 0x000000443434723c */ /* 0x081fe20000041838 */
[----:B------:R-:W0:Y:S07]  /*cfd0*/  LDSM.16.MT88.4 R56, [R3+0x11000] ;  /* 0x011000000338783b */ /* 0x000e2e0000004200 */
[-C--:B--2---:R-:W-:Y:S01]  /*cfe0*/  HMMA.16816.F32.BF16 R84, R80, R68.reuse, R64 ;  /* 0x000000445054723c */ /* 0x084fe20000041840 */
[----:B------:R-:W2:Y:S04]  /*cff0*/  LDSM.16.MT88.4 R64, [R113+0x11080] ;  /* 0x011080007140783b */ /* 0x000ea80000004200 */
[----:B------:R-:W4:Y:S03]  /*d000*/  LDSM.16.MT88.4 R80, [R107+0x11080] ;  /* 0x011080006b50783b */ /* 0x000f260000004200 */
[-C--:B-1----:R-:W-:Y:S01]  /*d010*/  HMMA.16816.F32.BF16 R88, R44, R68.reuse, R88 ;  /* 0x000000442c58723c */ /* 0x082fe20000041858 */
[----:B------:R-:W1:Y:S07]  /*d020*/  LDSM.16.MT88.4 R44, [R0+0x11000] ;  /* 0x01100000002c783b */ /* 0x000e6e0000004200 */
[----:B------:R-:W-:Y:S01]  /*d030*/  HMMA.16816.F32.BF16 R72, R72, R68, R76 ;  /* 0x000000444848723c */ /* 0x000fe2000004184c */
[----:B------:R-:W1:Y:S07]  /*d040*/  LDSM.16.MT88.4 R76, [R107+0x11000] ;  /* 0x011000006b4c783b */ /* 0x000e6e0000004200 */
[-C--:B---3--:R-:W-:Y:S01]  /*d050*/  HMMA.16816.F32.BF16 R40, R92, R70.reuse, R40 ;  /* 0x000000465c28723c */ /* 0x088fe20000041828 */
[----:B------:R-:W3:Y:S07]  /*d060*/  LDSM.16.MT88.4 R92, [R0+0x11080] ;  /* 0x01108000005c783b */ /* 0x000eee0000004200 */
[-C--:B------:R-:W-:Y:S01]  /*d070*/  HMMA.16816.F32.BF16 R60, R96, R70.reuse, R60 ;  /* 0x00000046603c723c */ /* 0x080fe2000004183c */
[----:B------:R-:W-:Y:S07]  /*d080*/  LDSM.16.MT88.4 R96, [R3+0x12000] ;  /* 0x012000000360783b */ /* 0x000fee0000004200 */
[-C--:B0-----:R-:W-:Y:S01]  /*d090*/  HMMA.16816.F32.BF16 R48, R56, R70.reuse, R48 ;  /* 0x000000463830723c */ /* 0x081fe20000041830 */
[----:B------:R-:W0:Y:S07]  /*d0a0*/  LDSM.16.M88.4 R56, [R115+0x20200] ;  /* 0x020200007338783b */ /* 0x000e2e0000000200 */
[-C--:B--2---:R-:W-:Y:S01]  /*d0b0*/  HMMA.16816.F32.BF16 R52, R64, R70.reuse, R52 ;  /* 0x000000464034723c */ /* 0x084fe20000041834 */
[----:B------:R-:W2:Y:S07]  /*d0c0*/  LDSM.16.MT88.4 R64, [R3+0x12080] ;  /* 0x012080000340783b */ /* 0x000eae0000004200 */
[-C--:B----4-:R-:W-:Y:S01]  /*d0d0*/  HMMA.16816.F32.BF16 R80, R80, R70.reuse, R72 ;  /* 0x000000465050723c */ /* 0x090fe20000041848 */
[----:B------:R-:W4:Y:S07]  /*d0e0*/  LDSM.16.MT88.4 R72, [R113+0x12000] ;  /* 0x012000007148783b */ /* 0x000f2e0000004200 */
[-C--:B-1----:R-:W-:Y:S01]  /*d0f0*/  HMMA.16816.F32.BF16 R84, R44, R70.reuse, R84 ;  /* 0x000000462c54723c */ /* 0x082fe20000041854 */
[----:B------:R-:W1:Y:S07]  /*d100*/  LDSM.16.MT88.4 R44, [R113+0x12080] ;  /* 0x01208000712c783b */ /* 0x000e6e0000004200 */
[-C--:B------:R-:W-:Y:S01]  /*d110*/  HMMA.16816.F32.BF16 R36, R76, R70.reuse, R36 ;  /* 0x000000464c24723c */ /* 0x080fe20000041824 */
[----:B------:R-:W1:Y:S07]  /*d120*/  LDSM.16.MT88.4 R76, [R107+0x12000] ;  /* 0x012000006b4c783b */ /* 0x000e6e0000004200 */
[----:B---3--:R-:W-:Y:S01]  /*d130*/  HMMA.16816.F32.BF16 R88, R92, R70, R88 ;  /* 0x000000465c58723c */ /* 0x008fe20000041858 */
[----:B------:R-:W3:Y:S04]  /*d140*/  LDSM.16.MT88.4 R68, [R107+0x12080] ;  /* 0x012080006b44783b */ /* 0x000ee80000004200 */
[----:B------:R-:W-:Y:S03]  /*d150*/  LDSM.16.MT88.4 R92, [R0+0x12080] ;  /* 0x01208000005c783b */ /* 0x000fe60000004200 */
[-C--:B0-----:R-:W-:Y:S01]  /*d160*/  HMMA.16816.F32.BF16 R96, R96, R56.reuse, R48 ;  /* 0x000000386060723c */ /* 0x081fe20000041830 */
[----:B------:R-:W0:Y:S07]  /*d170*/  LDSM.16.MT88.4 R48, [R0+0x12000] ;  /* 0x012000000030783b */ /* 0x000e2e0000004200 */
        /* <DEDUP_REMOVED lines=8> */
[-C--:B---3--:R-:W-:Y:S01]  /*d200*/  HMMA.16816.F32.BF16 R68, R68, R56.reuse, R80 ;  /* 0x000000384444723c */ /* 0x088fe20000041850 */
[----:B------:R-:W3:Y:S07]  /*d210*/  LDSM.16.MT88.4 R80, [R113+0x13080] ;  /* 0x013080007150783b */ /* 0x000eee0000004200 */
[-C--:B0-----:R-:W-:Y:S01]  /*d220*/  HMMA.16816.F32.BF16 R48, R48, R56.reuse, R84 ;  /* 0x000000383030723c */ /* 0x081fe20000041854 */
[----:B------:R-:W-:Y:S07]  /*d230*/  LDSM.16.MT88.4 R84, [R0+0x13000] ;  /* 0x013000000054783b */ /* 0x000fee0000004200 */
[----:B------:R-:W-:Y:S01]  /*d240*/  HMMA.16816.F32.BF16 R88, R92, R56, R88 ;  /* 0x000000385c58723c */ /* 0x000fe20000041858 */
[----:B------:R-:W0:Y:S07]  /*d250*/  LDSM.16.MT88.4 R92, [R107+0x13080] ;  /* 0x013080006b5c783b */ /* 0x000e2e0000004200 */
[-C--:B--2---:R-:W-:Y:S01]  /*d260*/  HMMA.16816.F32.BF16 R96, R64, R58.reuse, R96 ;  /* 0x0000003a4060723c */ /* 0x084fe20000041860 */
[----:B------:R-:W2:Y:S07]  /*d270*/  LDSM.16.MT88.4 R64, [R0+0x13080] ;  /* 0x013080000040783b */ /* 0x000eae0000004200 */
[-C--:B----4-:R-:W-:Y:S01]  /*d280*/  HMMA.16816.F32.BF16 R40, R72, R58.reuse, R40 ;  /* 0x0000003a4828723c */ /* 0x090fe20000041828 */
[----:B------:R-:W-:Y:S07]  /*d290*/  LDSM.16.MT88.4 R72, [R3+0x14000] ;  /* 0x014000000348783b */ /* 0x000fee0000004200 */
[-C--:B-1----:R-:W-:Y:S01]  /*d2a0*/  HMMA.16816.F32.BF16 R60, R52, R58.reuse, R60 ;  /* 0x0000003a343c723c */ /* 0x082fe2000004183c */
[----:B------:R-:W1:Y:S07]  /*d2b0*/  LDSM.16.M88.4 R52, [R116+0x20280] ;  /* 0x020280007434783b */ /* 0x000e6e0000000200 */
[-C--:B------:R-:W-:Y:S01]  /*d2c0*/  HMMA.16816.F32.BF16 R36, R76, R58.reuse, R36 ;  /* 0x0000003a4c24723c */ /* 0x080fe20000041824 */
[----:B------:R-:W4:Y:S07]  /*d2d0*/  LDSM.16.MT88.4 R76, [R3+0x14080] ;  /* 0x01408000034c783b */ /* 0x000f2e0000004200 */
[-C--:B---3--:R-:W-:Y:S01]  /*d2e0*/  HMMA.16816.F32.BF16 R44, R80, R58.reuse, R44 ;  /* 0x0000003a502c723c */ /* 0x088fe2000004182c */
[----:B------:R-:W3:Y:S07]  /*d2f0*/  LDSM.16.MT88.4 R80, [R107+0x14000] ;  /* 0x014000006b50783b */ /* 0x000eee0000004200 */
[-C--:B0-----:R-:W-:Y:S01]  /*d300*/  HMMA.16816.F32.BF16 R68, R92, R58.reuse, R68 ;  /* 0x0000003a5c44723c */ /* 0x081fe20000041844 */
[----:B------:R-:W-:Y:S07]  /*d310*/  LDSM.16.MT88.4 R92, [R113+0x14080] ;  /* 0x01408000715c783b */ /* 0x000fee0000004200 */
[-C--:B------:R-:W-:Y:S01]  /*d320*/  HMMA.16816.F32.BF16 R84, R84, R58.reuse, R48 ;  /* 0x0000003a5454723c */ /* 0x080fe20000041830 */
[----:B------:R-:W0:Y:S07]  /*d330*/  LDSM.16.MT88.4 R48, [R113+0x14000] ;  /* 0x014000007130783b */ /* 0x000e2e0000004200 */
[----:B--2---:R-:W-:Y:S01]  /*d340*/  HMMA.16816.F32.BF16 R64, R64, R58, R88 ;  /* 0x0000003a4040723c */ /* 0x004fe20000041858 */
[----:B------:R-:W2:Y:S04]  /*d350*/  LDSM.16.MT88.4 R56, [R107+0x14080] ;  /* 0x014080006b38783b */ /* 0x000ea80000004200 */
[----:B------:R-:W-:Y:S03]  /*d360*/  LDSM.16.MT88.4 R88, [R0+0x14080] ;  /* 0x014080000058783b */ /* 0x000fe60000004200 */
[-C--:B-1----:R-:W-:Y:S01]  /*d370*/  HMMA.16816.F32.BF16 R96, R72, R52.reuse, R96 ;  /* 0x000000344860723c */ /* 0x082fe20000041860 */
[----:B------:R-:W1:Y:S07]  /*d380*/  LDSM.16.MT88.4 R72, [R0+0x14000] ;  /* 0x014000000048783b */ /* 0x000e6e0000004200 */
[-C--:B----4-:R-:W-:Y:S01]  /*d390*/  HMMA.16816.F32.BF16 R40, R76, R52.reuse, R40 ;  /* 0x000000344c28723c */ /* 0x090fe20000041828 */
[----:B------:R-:W4:Y:S07]  /*d3a0*/  LDSM.16.MT88.4 R76, [R3+0x15080] ;  /* 0x01508000034c783b */ /* 0x000f2e0000004200 */
[-C--:B---3--:R-:W-:Y:S01]  /*d3b0*/  HMMA.16816.F32.BF16 R36, R80, R52.reuse, R36 ;  /* 0x000000345024723c */ /* 0x088fe20000041824 */
[----:B------:R-:W-:Y:S07]  /*d3c0*/  LDSM.16.MT88.4 R80, [R113+0x15000] ;  /* 0x015000007150783b */ /* 0x000fee0000004200 */
[-C--:B0-----:R-:W-:Y:S01]  /*d3d0*/  HMMA.16816.F32.BF16 R48, R48, R52.reuse, R60 ;  /* 0x000000343030723c */ /* 0x081fe2000004183c */
[----:B------:R-:W0:Y:S07]  /*d3e0*/  LDSM.16.MT88.4 R60, [R3+0x15000] ;  /* 0x01500000033c783b */ /* 0x000e2e0000004200 */
[-C--:B--2---:R-:W-:Y:S01]  /*d3f0*/  HMMA.16816.F32.BF16 R56, R56, R52.reuse, R68 ;  /* 0x000000343838723c */ /* 0x084fe20000041844 */
[----:B------:R-:W2:Y:S07]  /*d400*/  LDSM.16.MT88.4 R68, [R113+0x15080] ;  /* 0x015080007144783b */ /* 0x000eae0000004200 */
[-C--:B-1----:R-:W-:Y:S01]  /*d410*/  HMMA.16816.F32.BF16 R72, R72, R52.reuse, R84 ;  /* 0x000000344848723c */ /* 0x082fe20000041854 */
[----:B------:R-:W1:Y:S07]  /*d420*/  LDSM.16.MT88.4 R84, [R107+0x15080] ;  /* 0x015080006b54783b */ /* 0x000e6e0000004200 */
[-C--:B------:R-:W-:Y:S08]  /*d430*/  HMMA.16816.F32.BF16 R44, R92, R52.reuse, R44 ;  /* 0x000000345c2c723c */ /* 0x080ff0000004182c */
[----:B------:R-:W-:Y:S01]  /*d440*/  HMMA.16816.F32.BF16 R92, R88, R52, R64 ;  /* 0x00000034585c723c */ /* 0x000fe20000041840 */
[----:B------:R-:W3:Y:S04]  /*d450*/  LDSM.16.MT88.4 R88, [R107+0x15000] ;  /* 0x015000006b58783b */ /* 0x000ee80000004200 */
[----:B------:R-:W3:Y:S03]  /*d460*/  LDSM.16.MT88.4 R64, [R0+0x15000] ;  /* 0x015000000040783b */ /* 0x000ee60000004200 */
[-C--:B----4-:R-:W-:Y:S01]  /*d470*/  HMMA.16816.F32.BF16 R40, R76, R54.reuse, R40 ;  /* 0x000000364c28723c */ /* 0x090fe20000041828 */
[----:B------:R-:W4:Y:S07]  /*d480*/  LDSM.16.MT88.4 R76, [R0+0x15080] ;  /* 0x01508000004c783b */ /* 0x000f2e0000004200 */
[-C--:B0-----:R-:W-:Y:S01]  /*d490*/  HMMA.16816.F32.BF16 R60, R60, R54.reuse, R96 ;  /* 0x000000363c3c723c */ /* 0x081fe20000041860 */
[----:B------:R-:W-:Y:S07]  /*d4a0*/  LDSM.16.M88.4 R96, [R115+0x20280] ;  /* 0x020280007360783b */ /* 0x000fee0000000200 */
[-C--:B--2---:R-:W-:Y:S01]  /*d4b0*/  HMMA.16816.F32.BF16 R44, R68, R54.reuse, R44 ;  /* 0x00000036442c723c */ /* 0x084fe2000004182c */
[----:B------:R-:W0:Y:S07]  /*d4c0*/  LDSM.16.MT88.4 R68, [R3+0x16080] ;  /* 0x016080000344783b */ /* 0x000e2e0000004200 */
[-C--:B------:R-:W-:Y:S01]  /*d4d0*/  HMMA.16816.F32.BF16 R48, R80, R54.reuse, R48 ;  /* 0x000000365030723c */ /* 0x080fe20000041830 */
[----:B------:R-:W2:Y:S07]  /*d4e0*/  LDSM.16.MT88.4 R80, [R3+0x16000] ;  /* 0x016000000350783b */ /* 0x000eae0000004200 */
[-C--:B-1----:R-:W-:Y:S01]  /*d4f0*/  HMMA.16816.F32.BF16 R56, R84, R54.reuse, R56 ;  /* 0x000000365438723c */ /* 0x082fe20000041838 */
[----:B------:R-:W1:Y:S07]  /*d500*/  LDSM.16.MT88.4 R84, [R113+0x16000] ;  /* 0x016000007154783b */ /* 0x000e6e0000004200 */
[-C--:B---3--:R-:W-:Y:S01]  /*d510*/  HMMA.16816.F32.BF16 R36, R88, R54.reuse, R36 ;  /* 0x000000365824723c */ /* 0x088fe20000041824 */
[----:B------:R-:W3:Y:S07]  /*d520*/  LDSM.16.MT88.4 R88, [R107+0x16000] ;  /* 0x016000006b58783b */ /* 0x000eee0000004200 */
[-C--:B------:R-:W-:Y:S01]  /*d530*/  HMMA.16816.F32.BF16 R64, R64, R54.reuse, R72 ;  /* 0x000000364040723c */ /* 0x080fe20000041848 */
[----:B------:R-:W3:Y:S07]  /*d540*/  LDSM.16.MT88.4 R72, [R113+0x16080] ;  /* 0x016080007148783b */ /* 0x000eee0000004200 */
[----:B----4-:R-:W-:Y:S01]  /*d550*/  HMMA.16816.F32.BF16 R76, R76, R54, R92 ;  /* 0x000000364c4c723c */ /* 0x010fe2000004185c */
[----:B------:R-:W4:Y:S04]  /*d560*/  LDSM.16.MT88.4 R52, [R107+0x16080] ;  /* 0x016080006b34783b */ /* 0x000f280000004200 */
[----:B------:R-:W-:Y:S03]  /*d570*/  LDSM.16.MT88.4 R92, [R0+0x17080] ;  /* 0x01708000005c783b */ /* 0x000fe60000004200 */
[-C--:B0-----:R-:W-:Y:S01]  /*d580*/  HMMA.16816.F32.BF16 R40, R68, R96.reuse, R40 ;  /* 0x000000604428723c */ /* 0x081fe20000041828 */
[----:B------:R-:W0:Y:S07]  /*d590*/  LDSM.16.MT88.4 R68, [R0+0x16000] ;  /* 0x016000000044783b */ /* 0x000e2e0000004200 */
[-C--:B--2---:R-:W-:Y:S01]  /*d5a0*/  HMMA.16816.F32.BF16 R60, R80, R96.reuse, R60 ;  /* 0x00000060503c723c */ /* 0x084fe2000004183c */
[----:B------:R-:W2:Y:S07]  /*d5b0*/  LDSM.16.MT88.4 R80, [R0+0x16080] ;  /* 0x016080000050783b */ /* 0x000eae0000004200 */
[-C--:B-1----:R-:W-:Y:S01]  /*d5c0*/  HMMA.16816.F32.BF16 R48, R84, R96.reuse, R48 ;  /* 0x000000605430723c */ /* 0x082fe20000041830 */
[----:B------:R-:W1:Y:S07]  /*d5d0*/  LDSM.16.MT88.4 R84, [R113+0x17000] ;  /* 0x017000007154783b */ /* 0x000e6e0000004200 */
[-C--:B---3--:R-:W-:Y:S01]  /*d5e0*/  HMMA.16816.F32.BF16 R88, R88, R96.reuse, R36 ;  /* 0x000000605858723c */ /* 0x088fe20000041824 */
[----:B------:R-:W3:Y:S07]  /*d5f0*/  LDSM.16.MT88.4 R36, [R3+0x17080] ;  /* 0x017080000324783b */ /* 0x000eee0000004200 */
[-C--:B------:R-:W-:Y:S01]  /*d600*/  HMMA.16816.F32.BF16 R44, R72, R96.reuse, R44 ;  /* 0x00000060482c723c */ /* 0x080fe2000004182c */
[----:B------:R-:W3:Y:S07]  /*d610*/  LDSM.16.MT88.4 R72, [R3+0x17000] ;  /* 0x017000000348783b */ /* 0x000eee0000004200 */
[-C--:B----4-:R-:W-:Y:S01]  /*d620*/  HMMA.16816.F32.BF16 R56, R52, R96.reuse, R56 ;  /* 0x000000603438723c */ /* 0x090fe20000041838 */
[----:B------:R-:W4:Y:S07]  /*d630*/  LDSM.16.MT88.4 R52, [R113+0x17080] ;  /* 0x017080007134783b */ /* 0x000f2e0000004200 */
[-C--:B0-----:R-:W-:Y:S01]  /*d640*/  HMMA.16816.F32.BF16 R64, R68, R96.reuse, R64 ;  /* 0x000000604440723c */ /* 0x081fe20000041840 */
[----:B------:R-:W0:Y:S07]  /*d650*/  LDSM.16.MT88.4 R68, [R107+0x17000] ;  /* 0x017000006b44783b */ /* 0x000e2e0000004200 */
[----:B--2---:R-:W-:Y:S01]  /*d660*/  HMMA.16816.F32.BF16 R76, R80, R96, R76 ;  /* 0x00000060504c723c */ /* 0x004fe2000004184c */
[----:B------:R-:W2:Y:S07]  /*d670*/  LDSM.16.MT88.4 R80, [R107+0x17080] ;  /* 0x017080006b50783b */ /* 0x000eae0000004200 */
[-C--:B-1----:R-:W-:Y:S01]  /*d680*/  HMMA.16816.F32.BF16 R84, R84, R98.reuse, R48 ;  /* 0x000000625454723c */ /* 0x082fe20000041830 */
[----:B------:R-:W1:Y:S07]  /*d690*/  LDSM.16.MT88.4 R48, [R0+0x17000] ;  /* 0x017000000030783b */ /* 0x000e6e0000004200 */
[-C--:B---3--:R-:W-:Y:S01]  /*d6a0*/  HMMA.16816.F32.BF16 R36, R36, R98.reuse, R40 ;  /* 0x000000622424723c */ /* 0x088fe20000041828 */
[----:B------:R-:W-:Y:S07]  /*d6b0*/  LDSM.16.M88.4 R40, [R116+0x20300] ;  /* 0x020300007428783b */ /* 0x000fee0000000200 */
[-C--:B------:R-:W-:Y:S01]  /*d6c0*/  HMMA.16816.F32.BF16 R60, R72, R98.reuse, R60 ;  /* 0x00000062483c723c */ /* 0x080fe2000004183c */
[----:B------:R-:W3:Y:S07]  /*d6d0*/  LDSM.16.MT88.4 R72, [R3+0x18000] ;  /* 0x018000000348783b */ /* 0x000eee0000004200 */
[-C--:B----4-:R-:W-:Y:S01]  /*d6e0*/  HMMA.16816.F32.BF16 R44, R52, R98.reuse, R44 ;  /* 0x00000062342c723c */ /* 0x090fe2000004182c */
[----:B------:R-:W4:Y:S07]  /*d6f0*/  LDSM.16.MT88.4 R52, [R3+0x18080] ;  /* 0x018080000334783b */ /* 0x000f2e0000004200 */
[-C--:B0-----:R-:W-:Y:S01]  /*d700*/  HMMA.16816.F32.BF16 R68, R68, R98.reuse, R88 ;  /* 0x000000624444723c */ /* 0x081fe20000041858 */
[----:B------:R-:W0:Y:S07]  /*d710*/  LDSM.16.MT88.4 R88, [R113+0x18000] ;  /* 0x018000007158783b */ /* 0x000e2e0000004200 */
[-C--:B--2---:R-:W-:Y:S01]  /*d720*/  HMMA.16816.F32.BF16 R80, R80, R98.reuse, R56 ;  /* 0x000000625050723c */ /* 0x084fe20000041838 */
[----:B------:R-:W2:Y:S07]  /*d730*/  LDSM.16.MT88.4 R56, [R113+0x18080] ;  /* 0x018080007138783b */ /* 0x000eae0000004200 */
[----:B-1----:R-:W-:Y:S01]  /*d740*/  HMMA.16816.F32.BF16 R48, R48, R98, R64 ;  /* 0x000000623030723c */ /* 0x002fe20000041840 */
[----:B------:R-:W1:Y:S07]  /*d750*/  LDSM.16.MT88.4 R64, [R107+0x18000] ;  /* 0x018000006b40783b */ /* 0x000e6e0000004200 */
[-C--:B---3--:R-:W-:Y:S01]  /*d760*/  HMMA.16816.F32.BF16 R72, R72, R40.reuse, R60 ;  /* 0x000000284848723c */ /* 0x088fe2000004183c */
[----:B------:R-:W3:Y:S07]  /*d770*/  LDSM.16.MT88.4 R60, [R107+0x18080] ;  /* 0x018080006b3c783b */ /* 0x000eee0000004200 */
[----:B----4-:R-:W-:Y:S01]  /*d780*/  HMMA.16816.F32.BF16 R52, R52, R40, R36 ;  /* 0x000000283434723c */ /* 0x010fe20000041824 */
[----:B------:R-:W4:Y:S07]  /*d790*/  LDSM.16.MT88.4 R36, [R0+0x18000] ;  /* 0x018000000024783b */ /* 0x000f2e0000004200 */
[----:B------:R-:W-:Y:S01]  /*d7a0*/  HMMA.16816.F32.BF16 R76, R92, R98, R76 ;  /* 0x000000625c4c723c */ /* 0x000fe2000004184c */
        /* <DEDUP_REMOVED lines=10> */
[----:B----4-:R-:W-:Y:S01]  /*d850*/  HMMA.16816.F32.BF16 R36, R36, R40, R48 ;  /* 0x000000282424723c */ /* 0x010fe20000041830 */
[----:B------:R-:W4:Y:S07]  /*d860*/  LDSM.16.MT88.4 R48, [R107+0x19080] ;  /* 0x019080006b30783b */ /* 0x000f2e0000004200 */
[-C--:B------:R-:W-:Y:S01]  /*d870*/  HMMA.16816.F32.BF16 R84, R96, R42.reuse, R84 ;  /* 0x0000002a6054723c */ /* 0x080fe20000041854 */
[----:B------:R-:W-:Y:S07]  /*d880*/  LDSM.16.MT88.4 R96, [R0+0x19080] ;  /* 0x019080000060783b */ /* 0x000fee0000004200 */
[----:B0-----:R-:W-:Y:S01]  /*d890*/  HMMA.16816.F32.BF16 R52, R88, R42, R52 ;  /* 0x0000002a5834723c */ /* 0x001fe20000041834 */
[----:B------:R-:W0:Y:S07]  /*d8a0*/  LDSM.16.MT88.4 R88, [R0+0x19000] ;  /* 0x019000000058783b */ /* 0x000e2e0000004200 */
[----:B------:R-:W-:Y:S01]  /*d8b0*/  HMMA.16816.F32.BF16 R76, R92, R40, R76 ;  /* 0x000000285c4c723c */ /* 0x000fe2000004184c */
[----:B------:R-:W-:Y:S07]  /*d8c0*/  LDSM.16.MT88.4 R92, [R3+0x1a000] ;  /* 0x01a00000035c783b */ /* 0x000fee0000004200 */
[-C--:B--2---:R-:W-:Y:S01]  /*d8d0*/  HMMA.16816.F32.BF16 R56, R56, R42.reuse, R72 ;  /* 0x0000002a3838723c */ /* 0x084fe20000041848 */
[----:B------:R-:W2:Y:S07]  /*d8e0*/  LDSM.16.M88.4 R72, [R115+0x20300] ;  /* 0x020300007348783b */ /* 0x000eae0000000200 */
[-C--:B-1----:R-:W-:Y:S01]  /*d8f0*/  HMMA.16816.F32.BF16 R68, R68, R42.reuse, R44 ;  /* 0x0000002a4444723c */ /* 0x082fe2000004182c */
[----:B------:R-:W1:Y:S07]  /*d900*/  LDSM.16.MT88.4 R44, [R3+0x1a080] ;  /* 0x01a08000032c783b */ /* 0x000e6e0000004200 */
[-C--:B---3--:R-:W-:Y:S01]  /*d910*/  HMMA.16816.F32.BF16 R64, R80, R42.reuse, R64 ;  /* 0x0000002a5040723c */ /* 0x088fe20000041840 */
[----:B------:R-:W3:Y:S07]  /*d920*/  LDSM.16.MT88.4 R80, [R113+0x1a000] ;  /* 0x01a000007150783b */ /* 0x000eee0000004200 */
[-C--:B----4-:R-:W-:Y:S01]  /*d930*/  HMMA.16816.F32.BF16 R60, R48, R42.reuse, R60 ;  /* 0x0000002a303c723c */ /* 0x090fe2000004183c */
[----:B------:R-:W4:Y:S07]  /*d940*/  LDSM.16.MT88.4 R48, [R113+0x1a080] ;  /* 0x01a080007130783b */ /* 0x000f2e0000004200 */
[-C--:B0-----:R-:W-:Y:S01]  /*d950*/  HMMA.16816.F32.BF16 R36, R88, R42.reuse, R36 ;  /* 0x0000002a5824723c */ /* 0x081fe20000041824 */
[----:B------:R-:W-:Y:S07]  /*d960*/  LDSM.16.MT88.4 R88, [R0+0x1a000] ;  /* 0x01a000000058783b */ /* 0x000fee0000004200 */
[----:B------:R-:W-:Y:S01]  /*d970*/  HMMA.16816.F32.BF16 R76, R96, R42, R76 ;  /* 0x0000002a604c723c */ /* 0x000fe2000004184c */
[----:B------:R-:W0:Y:S04]  /*d980*/  LDSM.16.MT88.4 R40, [R107+0x1a080] ;  /* 0x01a080006b28783b */ /* 0x000e280000004200 */
[----:B------:R-:W-:Y:S03]  /*d990*/  LDSM.16.MT88.4 R96, [R113+0x1b000] ;  /* 0x01b000007160783b */ /* 0x000fe60000004200 */
[-C--:B--2---:R-:W-:Y:S01]  /*d9a0*/  HMMA.16816.F32.BF16 R56, R92, R72.reuse, R56 ;  /* 0x000000485c38723c */ /* 0x084fe20000041838 */
[----:B------:R-:W2:Y:S07]  /*d9b0*/  LDSM.16.MT88.4 R92, [R107+0x1a000] ;  /* 0x01a000006b5c783b */ /* 0x000eae0000004200 */
[-C--:B-1----:R-:W-:Y:S01]  /*d9c0*/  HMMA.16816.F32.BF16 R52, R44, R72.reuse, R52 ;  /* 0x000000482c34723c */ /* 0x082fe20000041834 */
[----:B------:R-:W1:Y:S07]  /*d9d0*/  LDSM.16.MT88.4 R44, [R0+0x1a080] ;  /* 0x01a08000002c783b */ /* 0x000e6e0000004200 */
[-C--:B---3--:R-:W-:Y:S08]  /*d9e0*/  HMMA.16816.F32.BF16 R80, R80, R72.reuse, R84 ;  /* 0x000000485050723c */ /* 0x088ff00000041854 */
[-C--:B----4-:R-:W-:Y:S01]  /*d9f0*/  HMMA.16816.F32.BF16 R84, R48, R72.reuse, R68 ;  /* 0x000000483054723c */ /* 0x090fe20000041844 */
[----:B------:R-:W3:Y:S04]  /*da00*/  LDSM.16.MT88.4 R68, [R3+0x1b000] ;  /* 0x01b000000344783b */ /* 0x000ee80000004200 */
[----:B------:R-:W4:Y:S03]  /*da10*/  LDSM.16.MT88.4 R48, [R3+0x1b080] ;  /* 0x01b080000330783b */ /* 0x000f260000004200 */
[-C--:B0-----:R-:W-:Y:S01]  /*da20*/  HMMA.16816.F32.BF16 R40, R40, R72.reuse, R60 ;  /* 0x000000482828723c */ /* 0x081fe2000004183c */
[----:B------:R-:W0:Y:S07]  /*da30*/  LDSM.16.MT88.4 R60, [R107+0x1b000] ;  /* 0x01b000006b3c783b */ /* 0x000e2e0000004200 */
[-C--:B--2---:R-:W-:Y:S08]  /*da40*/  HMMA.16816.F32.BF16 R64, R92, R72.reuse, R64 ;  /* 0x000000485c40723c */ /* 0x084ff00000041840 */
[-C--:B-1----:R-:W-:Y:S01]  /*da50*/  HMMA.16816.F32.BF16 R92, R44, R72.reuse, R76 ;  /* 0x000000482c5c723c */ /* 0x082fe2000004184c */
[----:B------:R-:W1:Y:S04]  /*da60*/  LDSM.16.MT88.4 R76, [R107+0x1b080] ;  /* 0x01b080006b4c783b */ /* 0x000e680000004200 */
[----:B------:R-:W2:Y:S03]  /*da70*/  LDSM.16.MT88.4 R44, [R0+0x1b000] ;  /* 0x01b00000002c783b */ /* 0x000ea60000004200 */
[----:B------:R-:W-:Y:S01]  /*da80*/  HMMA.16816.F32.BF16 R36, R88, R72, R36 ;  /* 0x000000485824723c */ /* 0x000fe20000041824 */
[----:B------:R-:W2:Y:S07]  /*da90*/  LDSM.16.MT88.4 R88, [R113+0x1b080] ;  /* 0x01b080007158783b */ /* 0x000eae0000004200 */
        /* <DEDUP_REMOVED lines=8> */
[-C--:B-1----:R-:W-:Y:S01]  /*db20*/  HMMA.16816.F32.BF16 R40, R76, R74.reuse, R40 ;  /* 0x0000004a4c28723c */ /* 0x082fe20000041828 */
[----:B------:R-:W1:Y:S07]  /*db30*/  LDSM.16.MT88.4 R76, [R107+0x1c000] ;  /* 0x01c000006b4c783b */ /* 0x000e6e0000004200 */
[-C--:B--2---:R-:W-:Y:S01]  /*db40*/  HMMA.16816.F32.BF16 R36, R44, R74.reuse, R36 ;  /* 0x0000004a2c24723c */ /* 0x084fe20000041824 */
[----:B------:R-:W2:Y:S07]  /*db50*/  LDSM.16.MT88.4 R44, [R113+0x1c080] ;  /* 0x01c08000712c783b */ /* 0x000eae0000004200 */
[----:B------:R-:W-:Y:S01]  /*db60*/  HMMA.16816.F32.BF16 R84, R88, R74, R84 ;  /* 0x0000004a5854723c */ /* 0x000fe20000041854 */
[----:B------:R-:W2:Y:S07]  /*db70*/  LDSM.16.MT88.4 R88, [R113+0x1c000] ;  /* 0x01c000007158783b */ /* 0x000eae0000004200 */
[----:B---3--:R-:W-:Y:S01]  /*db80*/  HMMA.16816.F32.BF16 R96, R96, R68, R56 ;  /* 0x000000446060723c */ /* 0x008fe20000041838 */
[----:B------:R-:W3:Y:S07]  /*db90*/  LDSM.16.MT88.4 R56, [R0+0x1c000] ;  /* 0x01c000000038783b */ /* 0x000eee0000004200 */
[----:B----4-:R-:W-:Y:S01]  /*dba0*/  HMMA.16816.F32.BF16 R52, R52, R74, R92 ;  /* 0x0000004a3434723c */ /* 0x010fe2000004185c */
        /* <DEDUP_REMOVED lines=8> */
[-C--:B------:R-:W-:Y:S01]  /*dc30*/  HMMA.16816.F32.BF16 R80, R88, R68.reuse, R80 ;  /* 0x000000445850723c */ /* 0x080fe20000041850 */
[----:B------:R-:W-:Y:S07]  /*dc40*/  LDSM.16.MT88.4 R88, [R107+0x1d080] ;  /* 0x01d080006b58783b */ /* 0x000fee0000004200 */
[-C--:B---3--:R-:W-:Y:S01]  /*dc50*/  HMMA.16816.F32.BF16 R36, R56, R68.reuse, R36 ;  /* 0x000000443824723c */ /* 0x088fe20000041824 */
[----:B------:R-:W3:Y:S07]  /*dc60*/  LDSM.16.MT88.4 R56, [R113+0x1d080] ;  /* 0x01d080007138783b */ /* 0x000eee0000004200 */
[-C--:B----4-:R-:W-:Y:S01]  /*dc70*/  HMMA.16816.F32.BF16 R40, R72, R68.reuse, R40 ;  /* 0x000000444828723c */ /* 0x090fe20000041828 */
[----:B------:R-:W-:Y:S07]  /*dc80*/  LDSM.16.MT88.4 R72, [R0+0x1d000] ;  /* 0x01d000000048783b */ /* 0x000fee0000004200 */
[----:B------:R-:W-:Y:S01]  /*dc90*/  HMMA.16816.F32.BF16 R92, R92, R68, R52 ;  /* 0x000000445c5c723c */ /* 0x000fe20000041834 */
[----:B------:R-:W4:Y:S07]  /*dca0*/  LDSM.16.MT88.4 R52, [R107+0x1d000] ;  /* 0x01d000006b34783b */ /* 0x000f2e0000004200 */
[-C--:B0-----:R-:W-:Y:S01]  /*dcb0*/  HMMA.16816.F32.BF16 R96, R60, R70.reuse, R96 ;  /* 0x000000463c60723c */ /* 0x081fe20000041860 */
[----:B------:R-:W0:Y:S07]  /*dcc0*/  LDSM.16.MT88.4 R60, [R0+0x1d080] ;  /* 0x01d08000003c783b */ /* 0x000e2e0000004200 */
[-C--:B-1----:R-:W-:Y:S01]  /*dcd0*/  HMMA.16816.F32.BF16 R48, R76, R70.reuse, R48 ;  /* 0x000000464c30723c */ /* 0x082fe20000041830 */
[----:B------:R-:W-:Y:S07]  /*dce0*/  LDSM.16.MT88.4 R76, [R3+0x1e000] ;  /* 0x01e00000034c783b */ /* 0x000fee0000004200 */
[-C--:B--2---:R-:W-:Y:S01]  /*dcf0*/  HMMA.16816.F32.BF16 R80, R84, R70.reuse, R80 ;  /* 0x000000465450723c */ /* 0x084fe20000041850 */
[----:B------:R-:W1:Y:S07]  /*dd00*/  LDSM.16.M88.4 R84, [R115+0x20380] ;  /* 0x020380007354783b */ /* 0x000e6e0000000200 */
[-C--:B---3--:R-:W-:Y:S01]  /*dd10*/  HMMA.16816.F32.BF16 R44, R56, R70.reuse, R44 ;  /* 0x00000046382c723c */ /* 0x088fe2000004182c */
[----:B------:R-:W2:Y:S07]  /*dd20*/  LDSM.16.MT88.4 R56, [R3+0x1e080] ;  /* 0x01e080000338783b */ /* 0x000eae0000004200 */
[-C--:B------:R-:W-:Y:S01]  /*dd30*/  HMMA.16816.F32.BF16 R40, R88, R70.reuse, R40 ;  /* 0x000000465828723c */ /* 0x080fe20000041828 */
[----:B------:R-:W-:Y:S07]  /*dd40*/  LDSM.16.MT88.4 R88, [R113+0x1e000] ;  /* 0x01e000007158783b */ /* 0x000fee0000004200 */
[-C--:B----4-:R-:W-:Y:S01]  /*dd50*/  HMMA.16816.F32.BF16 R52, R52, R70.reuse, R64 ;  /* 0x000000463434723c */ /* 0x090fe20000041840 */
[----:B------:R-:W3:Y:S07]  /*dd60*/  LDSM.16.MT88.4 R64, [R107+0x1e000] ;  /* 0x01e000006b40783b */ /* 0x000eee0000004200 */
[-C--:B------:R-:W-:Y:S01]  /*dd70*/  HMMA.16816.F32.BF16 R36, R72, R70.reuse, R36 ;  /* 0x000000464824723c */ /* 0x080fe20000041824 */
[----:B------:R-:W4:Y:S07]  /*dd80*/  LDSM.16.MT88.4 R72, [R113+0x1e080] ;  /* 0x01e080007148783b */ /* 0x000f2e0000004200 */
[----:B0-----:R-:W-:Y:S01]  /*dd90*/  HMMA.16816.F32.BF16 R92, R60, R70, R92 ;  /* 0x000000463c5c723c */ /* 0x001fe2000004185c */
[----:B------:R-:W0:Y:S04]  /*dda0*/  LDSM.16.MT88.4 R68, [R0+0x1e000] ;  /* 0x01e000000044783b */ /* 0x000e280000004200 */
[----:B------:R-:W0:Y:S03]  /*ddb0*/  LDSM.16.MT88.4 R60, [R107+0x1e080] ;  /* 0x01e080006b3c783b */ /* 0x000e260000004200 */
[-C--:B-1----:R-:W-:Y:S01]  /*ddc0*/  HMMA.16816.F32.BF16 R96, R76, R84.reuse, R96 ;  /* 0x000000544c60723c */ /* 0x082fe20000041860 */
[----:B------:R-:W1:Y:S07]  /*ddd0*/  LDSM.16.MT88.4 R76, [R0+0x1e080] ;  /* 0x01e08000004c783b */ /* 0x000e6e0000004200 */
[-C--:B--2---:R-:W-:Y:S01]  /*dde0*/  HMMA.16816.F32.BF16 R48, R56, R84.reuse, R48 ;  /* 0x000000543830723c */ /* 0x084fe20000041830 */
[----:B------:R-:W2:Y:S07]  /*ddf0*/  LDSM.16.MT88.4 R56, [R3+0x1f000] ;  /* 0x01f000000338783b */ /* 0x000eae0000004200 */
[-C--:B---3--:R-:W-:Y:S01]  /*de00*/  HMMA.16816.F32.BF16 R52, R64, R84.reuse, R52 ;  /* 0x000000544034723c */ /* 0x088fe20000041834 */
[----:B------:R-:W-:Y:S07]  /*de10*/  LDSM.16.MT88.4 R64, [R113+0x1f000] ;  /* 0x01f000007140783b */ /* 0x000fee0000004200 */
[-C--:B----4-:R-:W-:Y:S01]  /*de20*/  HMMA.16816.F32.BF16 R44, R72, R84.reuse, R44 ;  /* 0x00000054482c723c */ /* 0x090fe2000004182c */
[----:B------:R-:W-:Y:S07]  /*de30*/  LDSM.16.MT88.4 R72, [R113+0x1f080] ;  /* 0x01f080007148783b */ /* 0x000fee0000004200 */
[-C--:B0-----:R-:W-:Y:S01]  /*de40*/  HMMA.16816.F32.BF16 R36, R68, R84.reuse, R36 ;  /* 0x000000544424723c */ /* 0x081fe20000041824 */
[----:B------:R-:W0:Y:S07]  /*de50*/  LDSM.16.MT88.4 R68, [R107+0x1f000] ;  /* 0x01f000006b44783b */ /* 0x000e2e0000004200 */
[-C--:B------:R-:W-:Y:S01]  /*de60*/  HMMA.16816.F32.BF16 R40, R60, R84.reuse, R40 ;  /* 0x000000543c28723c */ /* 0x080fe20000041828 */
[----:B------:R-:W3:Y:S07]  /*de70*/  LDSM.16.MT88.4 R60, [R3+0x1f080] ;  /* 0x01f08000033c783b */ /* 0x000eee0000004200 */
[-C--:B-1----:R-:W-:Y:S01]  /*de80*/  HMMA.16816.F32.BF16 R76, R76, R84.reuse, R92 ;  /* 0x000000544c4c723c */ /* 0x082fe2000004185c */
[----:B------:R-:W1:Y:S07]  /*de90*/  LDSM.16.MT88.4 R92, [R0+0x1f000] ;  /* 0x01f00000005c783b */ /* 0x000e6e0000004200 */
[----:B------:R-:W-:Y:S01]  /*dea0*/  HMMA.16816.F32.BF16 R80, R88, R84, R80 ;  /* 0x000000545850723c */ /* 0x000fe20000041850 */
[----:B------:R-:W4:Y:S07]  /*deb0*/  LDSM.16.MT88.4 R88, [R107+0x1f080] ;  /* 0x01f080006b58783b */ /* 0x000f2e0000004200 */
[-C--:B--2---:R-:W-:Y:S08]  /*dec0*/  HMMA.16816.F32.BF16 R56, R56, R86.reuse, R96 ;  /* 0x000000563838723c */ /* 0x084ff00000041860 */
[-C--:B0-----:R-:W-:Y:S08]  /*ded0*/  HMMA.16816.F32.BF16 R52, R68, R86.reuse, R52 ;  /* 0x000000564434723c */ /* 0x081ff00000041834 */
[-C--:B------:R-:W-:Y:S08]  /*dee0*/  HMMA.16816.F32.BF16 R64, R64, R86.reuse, R80 ;  /* 0x000000564040723c */ /* 0x080ff00000041850 */
[-C--:B---3--:R-:W-:Y:S08]  /*def0*/  HMMA.16816.F32.BF16 R48, R60, R86.reuse, R48 ;  /* 0x000000563c30723c */ /* 0x088ff00000041830 */
[-C--:B------:R-:W-:Y:S08]  /*df00*/  HMMA.16816.F32.BF16 R44, R72, R86.reuse, R44 ;  /* 0x00000056482c723c */ /* 0x080ff0000004182c */
[----:B-1----:R-:W-:Y:S01]  /*df10*/  HMMA.16816.F32.BF16 R36, R92, R86, R36 ;  /* 0x000000565c24723c */ /* 0x002fe20000041824 */
[----:B------:R-:W-:-:S07]  /*df20*/  FMUL R60, R56, c[0x0][0x188] ;  /* 0x00006200383c7a20 */ /* 0x000fce0000400000 */
[----:B----4-:R-:W-:Y:S01]  /*df30*/  HMMA.16816.F32.BF16 R40, R88, R86, R40 ;  /* 0x000000565828723c */ /* 0x010fe20000041828 */
[----:B------:R-:W-:-:S07]  /*df40*/  FMUL R61, R57, c[0x0][0x188] ;  /* 0x00006200393d7a20 */ /* 0x000fce0000400000 */
[----:B------:R-:W-:Y:S01]  /*df50*/  HMMA.16816.F32.BF16 R76, R100, R86, R76 ;  /* 0x00000056644c723c */ /* 0x000fe2000004184c */
[----:B------:R-:W-:Y:S01]  /*df60*/  FMNMX R98, R60, R61, !PT ;  /* 0x0000003d3c627209 */ /* 0x000fe20007800000 */
[----:B------:R-:W-:Y:S02]  /*df70*/  FMUL R72, R58, c[0x0][0x188] ;  /* 0x000062003a487a20 */ /* 0x000fe40000400000 */
[----:B------:R-:W-:Y:S02]  /*df80*/  FMUL R73, R59, c[0x0][0x188] ;  /* 0x000062003b497a20 */ /* 0x000fe40000400000 */
[----:B------:R-:W-:Y:S02]  /*df90*/  FMUL R70, R64, c[0x0][0x188] ;  /* 0x0000620040467a20 */ /* 0x000fe40000400000 */
[----:B------:R-:W-:Y:S02]  /*dfa0*/  FMUL R71, R65, c[0x0][0x188] ;  /* 0x0000620041477a20 */ /* 0x000fe40000400000 */
[----:B------:R-:W-:-:S02]  /*dfb0*/  FMUL R68, R66, c[0x0][0x188] ;  /* 0x0000620042447a20 */ /* 0x000fc40000400000 */
[----:B------:R-:W-:Y:S02]  /*dfc0*/  FMUL R69, R67, c[0x0][0x188] ;  /* 0x0000620043457a20 */ /* 0x000fe40000400000 */
[----:B------:R-:W-:Y:S02]  /*dfd0*/  FMUL R62, R52, c[0x0][0x188] ;  /* 0x00006200343e7a20 */ /* 0x000fe40000400000 */
[----:B------:R-:W-:Y:S02]  /*dfe0*/  FMUL R63, R53, c[0x0][0x188] ;  /* 0x00006200353f7a20 */ /* 0x000fe40000400000 */
[----:B------:R-:W-:Y:S02]  /*dff0*/  FMUL R60, R54, c[0x0][0x188] ;  /* 0x00006200363c7a20 */ /* 0x000fe40000400000 */
[----:B------:R-:W-:Y:S01]  /*e000*/  FMUL R61, R55, c[0x0][0x188] ;  /* 0x00006200373d7a20 */ /* 0x000fe20000400000 */
[----:B------:R-:W-:Y:S01]  /*e010*/  FMNMX R96, R72, R73, !PT ;  /* 0x0000004948607209 */ /* 0x000fe20007800000 */
        /* <DEDUP_REMOVED lines=29> */
[----:B------:R-:W-:Y:S02]  /*e1f0*/  FMNMX R86, R72, R73, !PT ;  /* 0x0000004948567209 */ /* 0x000fe40007800000 */
[----:B------:R-:W-:-:S02]  /*e200*/  FMNMX R85, R70, R71, !PT ;  /* 0x0000004746557209 */ /* 0x000fc40007800000 */
[----:B------:R-:W-:Y:S02]  /*e210*/  FMNMX R84, R68, R69, !PT ;  /* 0x0000004544547209 */ /* 0x000fe40007800000 */
[----:B------:R-:W-:Y:S02]  /*e220*/  FMNMX R83, R62, R63, !PT ;  /* 0x0000003f3e537209 */ /* 0x000fe40007800000 */
[----:B------:R-:W-:Y:S01]  /*e230*/  FMNMX R82, R60, R61, !PT ;  /* 0x0000003d3c527209 */ /* 0x000fe20007800000 */
[----:B------:R-:W0:Y:S04]  /*e240*/  SHFL.BFLY PT, R62, R95, 0x2, 0x1f ;  /* 0x0c401f005f3e7f89 */ /* 0x000e2800000e0000 */
[----:B------:R-:W1:Y:S04]  /*e250*/  SHFL.BFLY PT, R99, R98, 0x2, 0x1f ;  /* 0x0c401f0062637f89 */ /* 0x000e6800000e0000 */
[----:B------:R-:W2:Y:S04]  /*e260*/  SHFL.BFLY PT, R97, R96, 0x2, 0x1f ;  /* 0x0c401f0060617f89 */ /* 0x000ea800000e0000 */
[----:B------:R-:W3:Y:S04]  /*e270*/  SHFL.BFLY PT, R63, R94, 0x2, 0x1f ;  /* 0x0c401f005e3f7f89 */ /* 0x000ee800000e0000 */
[----:B------:R-:W4:Y:S04]  /*e280*/  SHFL.BFLY PT, R68, R93, 0x2, 0x1f ;  /* 0x0c401f005d447f89 */ /* 0x000f2800000e0000 */
[----:B------:R-:W0:Y:S04]  /*e290*/  SHFL.BFLY PT, R69, R92, 0x2, 0x1f ;  /* 0x0c401f005c457f89 */ /* 0x000e2800000e0000 */
[----:B------:R-:W0:Y:S04]  /*e2a0*/  SHFL.BFLY PT, R70, R91, 0x2, 0x1f ;  /* 0x0c401f005b467f89 */ /* 0x000e2800000e0000 */
[----:B------:R-:W0:Y:S04]  /*e2b0*/  SHFL.BFLY PT, R71, R90, 0x2, 0x1f ;  /* 0x0c401f005a477f89 */ /* 0x000e2800000e0000 */
[----:B------:R-:W0:Y:S04]  /*e2c0*/  SHFL.BFLY PT, R72, R89, 0x2, 0x1f ;  /* 0x0c401f0059487f89 */ /* 0x000e2800000e0000 */
[----:B------:R-:W0:Y:S04]  /*e2d0*/  SHFL.BFLY PT, R73, R88, 0x2, 0x1f ;  /* 0x0c401f0058497f89 */ /* 0x000e2800000e0000 */
[----:B------:R-:W2:Y:S04]  /*e2e0*/  SHFL.BFLY PT, R74, R87, 0x2, 0x1f ;  /* 0x0c401f00574a7f89 */ /* 0x000ea800000e0000 */
[----:B------:R-:W4:Y:S04]  /*e2f0*/  SHFL.BFLY PT, R75, R86, 0x2, 0x1f ;  /* 0x0c401f00564b7f89 */ /* 0x000f2800000e0000 */
[----:B------:R-:W4:Y:S04]  /*e300*/  SHFL.BFLY PT, R80, R85, 0x2, 0x1f ;  /* 0x0c401f0055507f89 */ /* 0x000f2800000e0000 */
[----:B------:R-:W4:Y:S04]  /*e310*/  SHFL.BFLY PT, R81, R84, 0x2, 0x1f ;  /* 0x0c401f0054517f89 */ /* 0x000f2800000e0000 */
[----:B------:R-:W4:Y:S04]  /*e320*/  SHFL.BFLY PT, R60, R83, 0x2, 0x1f ;  /* 0x0c401f00533c7f89 */ /* 0x000f2800000e0000 */
[----:B------:R-:W4:Y:S01]  /*e330*/  SHFL.BFLY PT, R61, R82, 0x2, 0x1f ;  /* 0x0c401f00523d7f89 */ /* 0x000f2200000e0000 */
[----:B0-----:R-:W-:-:S02]  /*e340*/  FMNMX R62, R95, R62, !PT ;  /* 0x0000003e5f3e7209 */ /* 0x001fc40007800000 */
[----:B-1----:R-:W-:Y:S02]  /*e350*/  FMNMX R99, R98, R99, !PT ;  /* 0x0000006362637209 */ /* 0x002fe40007800000 */
[----:B--2---:R-:W-:Y:S02]  /*e360*/  FMNMX R97, R96, R97, !PT ;  /* 0x0000006160617209 */ /* 0x004fe40007800000 */
[----:B---3--:R-:W-:Y:S02]  /*e370*/  FMNMX R63, R94, R63, !PT ;  /* 0x0000003f5e3f7209 */ /* 0x008fe40007800000 */
[----:B----4-:R-:W-:Y:S02]  /*e380*/  FMNMX R68, R93, R68, !PT ;  /* 0x000000445d447209 */ /* 0x010fe40007800000 */
[----:B------:R-:W-:Y:S02]  /*e390*/  FMNMX R69, R92, R69, !PT ;  /* 0x000000455c457209 */ /* 0x000fe40007800000 */
[----:B------:R-:W-:-:S02]  /*e3a0*/  FMNMX R70, R91, R70, !PT ;  /* 0x000000465b467209 */ /* 0x000fc40007800000 */
[----:B------:R-:W-:Y:S02]  /*e3b0*/  FMNMX R71, R90, R71, !PT ;  /* 0x000000475a477209 */ /* 0x000fe40007800000 */
[----:B------:R-:W-:Y:S02]  /*e3c0*/  FMNMX R72, R89, R72, !PT ;  /* 0x0000004859487209 */ /* 0x000fe40007800000 */
[----:B------:R-:W-:Y:S02]  /*e3d0*/  FMNMX R73, R88, R73, !PT ;  /* 0x0000004958497209 */ /* 0x000fe40007800000 */
[----:B------:R-:W-:Y:S02]  /*e3e0*/  FMNMX R74, R87, R74, !PT ;  /* 0x0000004a574a7209 */ /* 0x000fe40007800000 */
        /* <DEDUP_REMOVED lines=15> */
[----:B------:R-:W1:Y:S04]  /*e4e0*/  SHFL.BFLY PT, R86, R74, 0x1, 0x1f ;  /* 0x0c201f004a567f89 */ /* 0x000e6800000e0000 */
[----:B------:R-:W3:Y:S04]  /*e4f0*/  SHFL.BFLY PT, R85, R75, 0x1, 0x1f ;  /* 0x0c201f004b557f89 */ /* 0x000ee800000e0000 */
[----:B------:R-:W4:Y:S04]  /*e500*/  SHFL.BFLY PT, R84, R80, 0x1, 0x1f ;  /* 0x0c201f0050547f89 */ /* 0x000f2800000e0000 */
[----:B------:R-:W4:Y:S04]  /*e510*/  SHFL.BFLY PT, R83, R81, 0x1, 0x1f ;  /* 0x0c201f0051537f89 */ /* 0x000f2800000e0000 */
[----:B------:R-:W4:Y:S04]  /*e520*/  SHFL.BFLY PT, R82, R60, 0x1, 0x1f ;  /* 0x0c201f003c527f89 */ /* 0x000f2800000e0000 */
[----:B------:R-:W4:Y:S01]  /*e530*/  SHFL.BFLY PT, R61, R95, 0x1, 0x1f ;  /* 0x0c201f005f3d7f89 */ /* 0x000f2200000e0000 */
[----:B0-----:R-:W-:-:S03]  /*e540*/  FMNMX R98, R99, R98, !PT ;  /* 0x0000006263627209 */ /* 0x001fc60007800000 */
[----:B------:R-:W-:Y:S01]  /*e550*/  BAR.SYNC.DEFER_BLOCKING 0x0 ;  /* 0x0000000000007b1d */ /* 0x000fe20000010000 */
[----:B-1----:R-:W-:Y:S02]  /*e560*/  FMNMX R96, R97, R96, !PT ;  /* 0x0000006061607209 */ /* 0x002fe40007800000 */
[----:B--2---:R-:W-:Y:S02]  /*e570*/  FMNMX R62, R62, R94, !PT ;  /* 0x0000005e3e3e7209 */ /* 0x004fe40007800000 */
[----:B---3--:R-:W-:Y:S01]  /*e580*/  FMNMX R63, R63, R93, !PT ;  /* 0x0000005d3f3f7209 */ /* 0x008fe20007800000 */
[----:B------:R-:W0:Y:S01]  /*e590*/  S2R R120, SR_TID.X ;  /* 0x0000000000787919 */ /* 0x000e220000002100 */
        /* <DEDUP_REMOVED lines=12> */
[----:B------:R-:W-:Y:S04]  /*e660*/  @P0 STS [R2+0x20000], R98 ;  /* 0x0200006202000388 */ /* 0x000fe80000000800 */
        /* <DEDUP_REMOVED lines=14> */
[----:B------:R-:W-:Y:S01]  /*e750*/  @P0 STS [R2+0x20780], R61 ;  /* 0x0207803d02000388 */ /* 0x000fe20000000800 */
[----:B0-----:R-:W-:-:S03]  /*e760*/  LOP3.LUT R115, R120, 0xff, RZ, 0xc0, !PT ;  /* 0x000000ff78737812 */ /* 0x001fc600078ec0ff */
[----:B------:R-:W-:Y:S06]  /*e770*/  BAR.SYNC.DEFER_BLOCKING 0x0 ;  /* 0x0000000000007b1d */ /* 0x000fec0000010000 */
[----:B------:R-:W0:Y:S04]  /*e780*/  LDS R62, [R115.X4+0x20000] ;  /* 0x02000000733e7984 */ /* 0x000e280000004800 */
[----:B------:R-:W1:Y:S04]  /*e790*/  LDS R60, [R115.X4+0x20400] ;  /* 0x02040000733c7984 */ /* 0x000e680000004800 */
[----:B0-----:R-:W0:Y:S04]  /*e7a0*/  SHFL.BFLY PT, R63, R62, 0x2, 0x1f ;  /* 0x0c401f003e3f7f89 */ /* 0x001e2800000e0000 */
[----:B-1----:R-:W1:Y:S01]  /*e7b0*/  SHFL.BFLY PT, R61, R60, 0x2, 0x1f ;  /* 0x0c401f003c3d7f89 */ /* 0x002e6200000e0000 */
[----:B0-----:R-:W-:-:S02]  /*e7c0*/  FMNMX R63, R62, R63, !PT ;  /* 0x0000003f3e3f7209 */ /* 0x001fc40007800000 */
[----:B-1----:R-:W-:-:S03]  /*e7d0*/  FMNMX R61, R60, R61, !PT ;  /* 0x0000003d3c3d7209 */ /* 0x002fc60007800000 */
[----:B------:R-:W0:Y:S04]  /*e7e0*/  SHFL.BFLY PT, R60, R63, 0x1, 0x1f ;  /* 0x0c201f003f3c7f89 */ /* 0x000e2800000e0000 */
[----:B------:R-:W1:Y:S04]  /*e7f0*/  SHFL.BFLY PT, R62, R61, 0x1, 0x1f ;  /* 0x0c201f003d3e7f89 */ /* 0x000e6800000e0000 */
[----:B------:R-:W2:Y:S01]  /*e800*/  S2R R107, SR_TID.X ;  /* 0x00000000006b7919 */ /* 0x000ea20000002100 */
[----:B0-----:R-:W-:Y:S02]  /*e810*/  FMNMX R60, R63, R60, !PT ;  /* 0x0000003c3f3c7209 */ /* 0x001fe40007800000 */
[----:B-1----:R-:W-:-:S03]  /*e820*/  FMNMX R62, R61, R62, !PT ;  /* 0x0000003e3d3e7209 */ /* 0x002fc60007800000 */
[----:B------:R-:W-:Y:S04]  /*e830*/  @!P1 STS [R115.X4+0x20000], R60 ;  /* 0x0200003c73009388 */ /* 0x000fe80000004800 */
[----:B------:R-:W-:Y:S01]  /*e840*/  @!P1 STS [R115.X4+0x20400], R62 ;  /* 0x0204003e73009388 */ /* 0x000fe20000004800 */
[----:B--2---:R-:W-:-:S03]  /*e850*/  LOP3.LUT R113, R107, 0x1c, RZ, 0xc0, !PT ;  /* 0x0000001c6b717812 */ /* 0x004fc600078ec0ff */
[----:B------:R-:W-:Y:S06]  /*e860*/  BAR.SYNC.DEFER_BLOCKING 0x0 ;  /* 0x0000000000007b1d */ /* 0x000fec0000010000 */
[----:B------:R-:W0:Y:S04]  /*e870*/  LDS R63, [R113.X4+0x20000] ;  /* 0x02000000713f7984 */ /* 0x000e280000004800 */
[----:B------:R-:W1:Y:S04]  /*e880*/  LDS R62, [R113.X4+0x20080] ;  /* 0x02008000713e7984 */ /* 0x000e680000004800 */
[----:B------:R-:W2:Y:S04]  /*e890*/  LDS R61, [R113.X4+0x20100] ;  /* 0x02010000713d7984 */ /* 0x000ea80000004800 */
[----:B------:R-:W2:Y:S04]  /*e8a0*/  LDS R60, [R113.X4+0x20180] ;  /* 0x02018000713c7984 */ /* 0x000ea80000004800 */
[----:B------:R4:W-:Y:S04]  /*e8b0*/  STL [R1+0xab8], R3 ;  /* 0x000ab80301007387 */ /* 0x0009e80000100800 */
[----:B------:R-:W3:Y:S01]  /*e8c0*/  LDL.LU R0, [R1+0x640] ;  /* 0x0006400001007983 */ /* 0x000ee20000300800 */
[----:B0-----:R-:W-:-:S05]  /*e8d0*/  FMNMX R107, R63, R104, !PT ;  /* 0x000000683f6b7209 */ /* 0x001fca0007800000 */
[----:B------:R-:W-:-:S04]  /*e8e0*/  FFMA R57, R57, c[0x0][0x188], -R107 ;  /* 0x0000620039397a23 */ /* 0x000fc8000000086b */
[----:B------:R-:W-:Y:S02]  /*e8f0*/  FMUL R57, R57, 1.4426950216293334961 ;  /* 0x3fb8aa3b39397820 */ /* 0x000fe40000400000 */
[----:B------:R-:W-:Y:S02]  /*e900*/  FFMA R56, R56, c[0x0][0x188], -R107 ;  /* 0x0000620038387a23 */ /* 0x000fe4000000086b */
[----:B------:R0:W-:Y:S01]  /*e910*/  MUFU.EX2 R63, R57 ;  /* 0x00000039003f7308 */ /* 0x0001e20000000800 */
[----:B-1----:R-:W-:Y:S01]  /*e920*/  FMNMX R94, R62, R105, !PT ;  /* 0x000000693e5e7209 */ /* 0x002fe20007800000 */
[----:B------:R-:W-:Y:S01]  /*e930*/  FMUL R56, R56, 1.4426950216293334961 ;  /* 0x3fb8aa3b38387820 */ /* 0x000fe20000400000 */
[----:B0-----:R-:W0:Y:S05]  /*e940*/  LDS R57, [R113.X4+0x20280] ;  /* 0x0202800071397984 */ /* 0x001e2a0000004800 */
[----:B----4-:R1:W4:Y:S01]  /*e950*/  MUFU.EX2 R3, R56 ;  /* 0x0000003800037308 */ /* 0x0103220000000800 */
[----:B------:R-:W-:-:S02]  /*e960*/  FFMA R58, R58, c[0x0][0x188], -R94 ;  /* 0x000062003a3a7a23 */ /* 0x000fc4000000085e */
[----:B------:R-:W-:Y:S02]  /*e970*/  FFMA R59, R59, c[0x0][0x188], -R94 ;  /* 0x000062003b3b7a23 */ /* 0x000fe4000000085e */
[----:B------:R-:W-:Y:S01]  /*e980*/  FMUL R58, R58, 1.4426950216293334961 ;  /* 0x3fb8aa3b3a3a7820 */ /* 0x000fe20000400000 */
[----:B-1----:R-:W1:Y:S03]  /*e990*/  LDS R56, [R113.X4+0x20200] ;  /* 0x0202000071387984 */ /* 0x002e660000004800 */
[----:B------:R2:W-:Y:S02]  /*e9a0*/  MUFU.EX2 R85, R58 ;  /* 0x0000003a00557308 */ /* 0x0005e40000000800 */
[----:B--2---:R-:W-:-:S06]  /*e9b0*/  FMUL R58, R59, 1.4426950216293334961 ;  /* 0x3fb8aa3b3b3a7820 */ /* 0x004fcc0000400000 */
[----:B------:R2:W-:Y:S01]  /*e9c0*/  MUFU.EX2 R84, R58 ;  /* 0x0000003a00547308 */ /* 0x0005e20000000800 */
[----:B------:R-:W-:Y:S01]  /*e9d0*/  FMNMX R93, R61, R106, !PT ;  /* 0x0000006a3d5d7209 */ /* 0x000fe20007800000 */
[----:B--2---:R-:W2:Y:S04]  /*e9e0*/  LDS R58, [R113.X4+0x20300] ;  /* 0x02030000713a7984 */ /* 0x004ea80000004800 */
[--C-:B------:R-:W-:Y:S01]  /*e9f0*/  FFMA R59, R64, c[0x0][0x188], -R93.reuse ;  /* 0x00006200403b7a23 */ /* 0x100fe2000000085d */
[----:B------:R-:W-:Y:S01]  /*ea00*/  FMNMX R92, R60, R108, !PT ;  /* 0x0000006c3c5c7209 */ /* 0x000fe20007800000 */
[----:B------:R-:W-:Y:S01]  /*ea10*/  FFMA R60, R65, c[0x0][0x188], -R93 ;  /* 0x00006200413c7a23 */ /* 0x000fe2000000085d */
[----:B------:R-:W-:Y:S01]  /*ea20*/  STL [R1+0x3cc], R107 ;  /* 0x0003cc6b01007387 */ /* 0x000fe20000100800 */
[----:B------:R-:W-:Y:S01]  /*ea30*/  FMUL R59, R59, 1.4426950216293334961 ;  /* 0x3fb8aa3b3b3b7820 */ /* 0x000fe20000400000 */
[----:B0-----:R-:W-:-:S02]  /*ea40*/  FMNMX R90, R57, R110, !PT ;  /* 0x0000006e395a7209 */ /* 0x001fc40007800000 */
[----:B------:R-:W3:Y:S01]  /*ea50*/  LDL R70, [R1+0x62c] ;  /* 0x00062c0001467983 */ /* 0x000ee20000100800 */
[----:B------:R0:W-:Y:S02]  /*ea60*/  MUFU.EX2 R81, R59 ;  /* 0x0000003b00517308 */ /* 0x0001e40000000800 */
[--C-:B------:R-:W-:Y:S02]  /*ea70*/  FFMA R54, R54, c[0x0][0x188], -R90.reuse ;  /* 0x0000620036367a23 */ /* 0x100fe4000000085a */
[----:B------:R-:W-:Y:S02]  /*ea80*/  FFMA R55, R55, c[0x0][0x188], -R90 ;  /* 0x0000620037377a23 */ /* 0x000fe4000000085a */
[----:B0-----:R-:W-:Y:S01]  /*ea90*/  FMUL R59, R60, 1.4426950216293334961 ;  /* 0x3fb8aa3b3c3b7820 */ /* 0x001fe20000400000 */
[----:B-1----:R-:W-:Y:S01]  /*eaa0*/  FMNMX R91, R56, R109, !PT ;  /* 0x0000006d385b7209 */ /* 0x002fe20007800000 */
[----:B------:R-:W-:Y:S01]  /*eab0*/  FFMA R60, R66, c[0x0][0x188], -R92 ;  /* 0x00006200423c7a23 */ /* 0x000fe2000000085c */
[----:B----4-:R0:W-:Y:S01]  /*eac0*/  STL [R1+0x624], R3 ;  /* 0x0006240301007387 */ /* 0x0101e20000100800 */
[----:B------:R1:W-:Y:S01]  /*ead0*/  MUFU.EX2 R80, R59 ;  /* 0x0000003b00507308 */ /* 0x0003e20000000800 */
[----:B------:R-:W-:-:S02]  /*eae0*/  FMUL R54, R54, 1.4426950216293334961 ;  /* 0x3fb8aa3b36367820 */ /* 0x000fc40000400000 */
[----:B------:R-:W-:Y:S01]  /*eaf0*/  STL [R1+0x3c8], R94 ;  /* 0x0003c85e01007387 */ /* 0x000fe20000100800 */
[----:B------:R-:W-:Y:S02]  /*eb00*/  FMUL R60, R60, 1.4426950216293334961 ;  /* 0x3fb8aa3b3c3c7820 */ /* 0x000fe40000400000 */
[----:B------:R-:W-:Y:S01]  /*eb10*/  FMUL R55, R55, 1.4426950216293334961 ;  /* 0x3fb8aa3b37377820 */ /* 0x000fe20000400000 */
[----:B------:R-:W-:Y:S01]  /*eb20*/  STL [R1+0x620], R63 ;  /* 0x0006203f01007387 */ /* 0x000fe20000100800 */
[----:B------:R-:W-:-:S03]  /*eb30*/  FFMA R56, R52, c[0x0][0x188], -R91 ;  /* 0x0000620034387a23 */ /* 0x000fc6000000085b */
[----:B-1----:R-:W1:Y:S01]  /*eb40*/  LDS R59, [R113.X4+0x20380] ;  /* 0x02038000713b7984 */ /* 0x002e620000004800 */
[----:B0-----:R-:W0:Y:S03]  /*eb50*/  MUFU.EX2 R3, R54 ;  /* 0x0000003600037308 */ /* 0x001e260000000800 */
[----:B------:R-:W-:Y:S01]  /*eb60*/  STL [R1+0x3c4], R93 ;  /* 0x0003c45d01007387 */ /* 0x000fe20000100800 */
[----:B------:R-:W-:-:S03]  /*eb70*/  FMUL R56, R56, 1.4426950216293334961 ;  /* 0x3fb8aa3b38387820 */ /* 0x000fc60000400000 */
[----:B------:R-:W-:Y:S01]  /*eb80*/  STL [R1+0x3c0], R92 ;  /* 0x0003c05c01007387 */ /* 0x000fe20000100800 */
[----:B------:R4:W-:Y:S03]  /*eb90*/  MUFU.EX2 R73, R60 ;  /* 0x0000003c00497308 */ /* 0x0009e60000000800 */
[----:B------:R-:W-:Y:S04]  /*eba0*/  STL [R1+0x3bc], R91 ;  /* 0x0003bc5b01007387 */ /* 0x000fe80000100800 */
[----:B------:R-:W-:Y:S01]  /*ebb0*/  STL [R1+0x3b8], R90 ;  /* 0x0003b85a01007387 */ /* 0x000fe20000100800 */
[----:B------:R-:W0:Y:S03]  /*ebc0*/  MUFU.EX2 R57, R55 ;  /* 0x0000003700397308 */ /* 0x000e260000000800 */
[----:B----4-:R-:W4:Y:S01]  /*ebd0*/  LDL R60, [R1+0x630] ;  /* 0x00063000013c7983 */ /* 0x010f220000100800 */
[----:B--2---:R-:W-:-:S03]  /*ebe0*/  FMNMX R89, R58, R111, !PT ;  /* 0x0000006f3a597209 */ /* 0x004fc60007800000 */
[----:B------:R-:W3:Y:S01]  /*ebf0*/  LDS R52, [R113.X4+0x20400] ;  /* 0x0204000071347984 */ /* 0x000ee20000004800 */
[----:B------:R2:W-:Y:S01]  /*ec00*/  MUFU.EX2 R69, R56 ;  /* 0x0000003800457308 */ /* 0x0005e20000000800 */
[----:B------:R-:W-:Y:S02]  /*ec10*/  FFMA R54, R36, c[0x0][0x188], -R89 ;  /* 0x0000620024367a23 */ /* 0x000fe40000000859 */
[----:B------:R-:W-:Y:S01]  /*ec20*/  FFMA R53, R53, c[0x0][0x188], -R91 ;  /* 0x0000620035357a23 */ /* 0x000fe2000000085b */
[----:B------:R-:W-:Y:S04]  /*ec30*/  LDS R36, [R113.X4+0x20500] ;  /* 0x0205000071247984 */ /* 0x000fe80000004800 */
[----:B--2---:R-:W2:Y:S01]  /*ec40*/  LDL R56, [R1+0x634] ;  /* 0x0006340001387983 */ /* 0x004ea20000100800 */
[----:B------:R-:W-:-:S03]  /*ec50*/  FMUL R54, R54, 1.4426950216293334961 ;  /* 0x3fb8aa3b36367820 */ /* 0x000fc60000400000 */
[----:B0-----:R0:W-:Y:S04]  /*ec60*/  STL [R1+0x618], R3 ;  /* 0x0006180301007387 */ /* 0x0011e80000100800 */
[----:B------:R-:W-:Y:S04]  /*ec70*/  STL [R1+0x3b4], R89 ;  /* 0x0003b45901007387 */ /* 0x000fe80000100800 */
[----:B------:R-:W-:Y:S04]  /*ec80*/  STL [R1+0x614], R57 ;  /* 0x0006143901007387 */ /* 0x000fe80000100800 */
[----:B0-----:R-:W2:Y:S01]  /*ec90*/  LDL R3, [R1+0x638] ;  /* 0x0006380001037983 */ /* 0x001ea20000100800 */
[----:B------:R-:W0:Y:S01]  /*eca0*/  MUFU.EX2 R54, R54 ;  /* 0x0000003600367308 */ /* 0x000e220000000800 */
[----:B-1----:R-:W-:-:S02]  /*ecb0*/  FMNMX R88, R59, R114, !PT ;  /* 0x000000723b587209 */ /* 0x002fc40007800000 */
[----:B0-----:R0:W-:Y:S04]  /*ecc0*/  STL [R1+0x610], R54 ;  /* 0x0006103601007387 */ /* 0x0011e80000100800 */
[----:B------:R-:W-:Y:S04]  /*ecd0*/  STL [R1+0x3b0], R88 ;  /* 0x0003b05801007387 */ /* 0x000fe80000100800 */
[----:B0-----:R-:W2:Y:S01]  /*ece0*/  LDL R54, [R1+0x63c] ;  /* 0x00063c0001367983 */ /* 0x001ea20000100800 */
[----:B------:R-:W-:-:S04]  /*ecf0*/  FMUL R53, R53, 1.4426950216293334961 ;  /* 0x3fb8aa3b35357820 */ /* 0x000fc80000400000 */
[----:B------:R0:W-:Y:S01]  /*ed00*/  MUFU.EX2 R68, R53 ;  /* 0x0000003500447308 */ /* 0x0001e20000000800 */
[----:B------:R-:W-:Y:S01]  /*ed10*/  FFMA R37, R37, c[0x0][0x188], -R89 ;  /* 0x0000620025257a23 */ /* 0x000fe20000000859 */
[----:B0-----:R-:W4:Y:S03]  /*ed20*/  LDS R53, [R113.X4+0x20480] ;  /* 0x0204800071357984 */ /* 0x001f260000004800 */
[----:B------:R-:W-:-:S04]  /*ed30*/  FMUL R37, R37, 1.4426950216293334961 ;  /* 0x3fb8aa3b25257820 */ /* 0x000fc80000400000 */
[----:B------:R0:W-:Y:S01]  /*ed40*/  MUFU.EX2 R125, R37 ;  /* 0x00000025007d7308 */ /* 0x0001e20000000800 */
[--C-:B------:R-:W-:Y:S01]  /*ed50*/  FFMA R38, R38, c[0x0][0x188], -R88.reuse ;  /* 0x0000620026267a23 */ /* 0x100fe20000000858 */
[----:B0-----:R-:W0:Y:S03]  /*ed60*/  LDS R37, [R113.X4+0x20580] ;  /* 0x0205800071257984 */ /* 0x001e260000004800 */
[----:B------:R-:W-:Y:S02]  /*ed70*/  FMUL R38, R38, 1.4426950216293334961 ;  /* 0x3fb8aa3b26267820 */ /* 0x000fe40000400000 */
[----:B------:R-:W-:Y:S02]  /*ed80*/  FFMA R39, R39, c[0x0][0x188], -R88 ;  /* 0x0000620027277a23 */ /* 0x000fe40000000858 */
[----:B------:R1:W-:Y:S02]  /*ed90*/  MUFU.EX2 R87, R38 ;  /* 0x0000002600577308 */ /* 0x0003e40000000800 */
[----:B------:R-:W-:-:S06]  /*eda0*/  FMUL R39, R39, 1.4426950216293334961 ;  /* 0x3fb8aa3b27277820 */ /* 0x000fcc0000400000 */
[----:B------:R0:W-:Y:S01]  /*edb0*/  MUFU.EX2 R86, R39 ;  /* 0x0000002700567308 */ /* 0x0001e20000000800 */
[----:B---3--:R-:W-:-:S05]  /*edc0*/  FMNMX R52, R52, R70, !PT ;  /* 0x0000004634347209 */ /* 0x008fca0007800000 */
[----:B-1----:R-:W-:-:S04]  /*edd0*/  FFMA R38, R48, c[0x0][0x188], -R52 ;  /* 0x0000620030267a23 */ /* 0x002fc80000000834 */
[----:B------:R-:W-:Y:S02]  /*ede0*/  FMUL R38, R38, 1.4426950216293334961 ;  /* 0x3fb8aa3b26267820 */ /* 0x000fe40000400000 */
[----:B0-----:R-:W-:Y:S02]  /*edf0*/  FFMA R39, R49, c[0x0][0x188], -R52 ;  /* 0x0000620031277a23 */ /* 0x001fe40000000834 */
[----:B------:R0:W-:Y:S02]  /*ee00*/  MUFU.EX2 R83, R38 ;  /* 0x0000002600537308 */ /* 0x0001e40000000800 */
[----:B------:R-:W-:Y:S01]  /*ee10*/  FMUL R39, R39, 1.4426950216293334961 ;  /* 0x3fb8aa3b27277820 */ /* 0x000fe20000400000 */
[----:B------:R-:W-:Y:S04]  /*ee20*/  STL [R1+0x3ac], R52 ;  /* 0x0003ac3401007387 */ /* 0x000fe80000100800 */
[----:B0-----:R-:W0:Y:S01]  /*ee30*/  LDS R38, [R113.X4+0x20600] ;  /* 0x0206000071267984 */ /* 0x001e220000004800 */
[----:B------:R1:W-:Y:S03]  /*ee40*/  MUFU.EX2 R82, R39 ;  /* 0x0000002700527308 */ /* 0x0003e60000000800 */
[----:B-1----:R-:W1:Y:S01]  /*ee50*/  LDS R39, [R113.X4+0x20680] ;  /* 0x0206800071277984 */ /* 0x002e620000004800 */
[----:B----4-:R-:W-:-:S05]  /*ee60*/  FMNMX R48, R53, R60, !PT ;  /* 0x0000003c35307209 */ /* 0x010fca0007800000 */
[----:B------:R2:W-:Y:S01]  /*ee70*/  STL [R1+0x3a8], R48 ;  /* 0x0003a83001007387 */ /* 0x0005e20000100800 */
[--C-:B------:R-:W-:Y:S02]  /*ee80*/  FFMA R50, R50, c[0x0][0x188], -R48.reuse ;  /* 0x0000620032327a23 */ /* 0x100fe40000000830 */
[----:B------:R-:W-:Y:S01]  /*ee90*/  FFMA R51, R51, c[0x0][0x188], -R48 ;  /* 0x0000620033337a23 */ /* 0x000fe20000000830 */
[----:B--2---:R-:W-:-:S03]  /*eea0*/  FMNMX R48, R36, R56, !PT ;  /* 0x0000003824307209 */ /* 0x004fc60007800000 */
[----:B------:R-:W-:Y:S02]  /*eeb0*/  FMUL R36, R51, 1.4426950216293334961 ;  /* 0x3fb8aa3b33247820 */ /* 0x000fe40000400000 */
[----:B------:R-:W-:Y:S02]  /*eec0*/  FFMA R44, R44, c[0x0][0x188], -R48 ;  /* 0x000062002c2c7a23 */ /* 0x000fe40000000830 */
[----:B------:R2:W-:Y:S02]  /*eed0*/  MUFU.EX2 R74, R36 ;  /* 0x00000024004a7308 */ /* 0x0005e40000000800 */
[----:B--2---:R-:W-:Y:S01]  /*eee0*/  FMUL R36, R44, 1.4426950216293334961 ;  /* 0x3fb8aa3b2c247820 */ /* 0x004fe20000400000 */
[----:B------:R-:W-:-:S05]  /*eef0*/  FMNMX R44, R37, R3, !PT ;  /* 0x00000003252c7209 */ /* 0x000fca0007800000 */
[----:B------:R-:W-:-:S04]  /*ef00*/  FFMA R46, R46, c[0x0][0x188], -R44 ;  /* 0x000062002e2e7a23 */ /* 0x000fc8000000082c */
[----:B------:R-:W-:-:S04]  /*ef10*/  FMUL R46, R46, 1.4426950216293334961 ;  /* 0x3fb8aa3b2e2e7820 */ /* 0x000fc80000400000 */
[----:B------:R-:W2:Y:S01]  /*ef20*/  MUFU.EX2 R52, R46 ;  /* 0x0000002e00347308 */ /* 0x000ea20000000800 */
[----:B------:R-:W-:Y:S01]  /*ef30*/  FFMA R45, R45, c[0x0][0x188], -R48 ;  /* 0x000062002d2d7a23 */ /* 0x000fe20000000830 */
[----:B------:R-:W-:Y:S03]  /*ef40*/  STL [R1+0x3a4], R48 ;  /* 0x0003a43001007387 */ /* 0x000fe60000100800 */
[----:B------:R-:W-:Y:S01]  /*ef50*/  FMUL R37, R45, 1.4426950216293334961 ;  /* 0x3fb8aa3b2d257820 */ /* 0x000fe20000400000 */
[----:B------:R-:W3:Y:S01]  /*ef60*/  LDL R3, [R1+0x644] ;  /* 0x0006440001037983 */ /* 0x000ee20000100800 */
[----:B------:R-:W-:-:S03]  /*ef70*/  FFMA R47, R47, c[0x0][0x188], -R44 ;  /* 0x000062002f2f7a23 */ /* 0x000fc6000000082c */
[----:B------:R4:W-:Y:S01]  /*ef80*/  STL [R1+0x3a0], R44 ;  /* 0x0003a02c01007387 */ /* 0x0009e20000100800 */
[----:B0-----:R-:W-:-:S05]  /*ef90*/  FMNMX R45, R38, R54, !PT ;  /* 0x00000036262d7209 */ /* 0x001fca0007800000 */
[----:B------:R-:W-:Y:S01]  /*efa0*/  FFMA R40, R40, c[0x0][0x188], -R45 ;  /* 0x0000620028287a23 */ /* 0x000fe2000000082d */
[----:B----4-:R-:W4:Y:S04]  /*efb0*/  LDL R44, [R1+0x648] ;  /* 0x00064800012c7983 */ /* 0x010f280000100800 */
[----:B------:R1:W-:Y:S04]  /*efc0*/  STL [R1+0x39c], R45 ;  /* 0x00039c2d01007387 */ /* 0x0003e80000100800 */
[----:B--2---:R-:W-:Y:S04]  /*efd0*/  STL [R1+0x60c], R52 ;  /* 0x00060c3401007387 */ /* 0x004fe80000100800 */
[----:B------:R0:W-:Y:S01]  /*efe0*/  STL [R1+0xcf0], R0 ;  /* 0x000cf00001007387 */ /* 0x0001e20000100800 */
[----:B-1----:R-:W-:-:S03]  /*eff0*/  FMNMX R45, R39, R0, !PT ;  /* 0x00000000272d7209 */ /* 0x002fc60007800000 */
[----:B0-----:R-:W2:Y:S01]  /*f000*/  LDL R0, [R1+0x39c] ;  /* 0x00039c0001007983 */ /* 0x001ea20000100800 */
[----:B------:R0:W-:Y:S03]  /*f010*/  MUFU.EX2 R71, R36 ;  /* 0x0000002400477308 */ /* 0x0001e60000000800 */
[----:B0-----:R-:W3:Y:S05]  /*f020*/  LDS R36, [R113.X4+0x20700] ;  /* 0x0207000071247984 */ /* 0x001eea0000004800 */
[----:B------:R0:W-:Y:S01]  /*f030*/  MUFU.EX2 R70, R37 ;  /* 0x0000002500467308 */ /* 0x0001e20000000800 */
[----:B------:R-:W-:Y:S01]  /*f040*/  FMUL R38, R47, 1.4426950216293334961 ;  /* 0x3fb8aa3b2f267820 */ /* 0x000fe20000400000 */
[----:B0-----:R-:W4:Y:S06]  /*f050*/  LDS R37, [R113.X4+0x20780] ;  /* 0x0207800071257984 */ /* 0x001f2c0000004800 */
[----:B------:R0:W1:Y:S02]  /*f060*/  MUFU.EX2 R47, R38 ;  /* 0x00000026002f7308 */ /* 0x0000640000000800 */
[----:B0-----:R-:W-:Y:S01]  /*f070*/  FMUL R38, R40, 1.4426950216293334961 ;  /* 0x3fb8aa3b28267820 */ /* 0x001fe20000400000 */
[----:B-1----:R-:W-:Y:S05]  /*f080*/  STL [R1+0x608], R47 ;  /* 0x0006082f01007387 */ /* 0x002fea0000100800 */
[----:B------:R0:W1:Y:S01]  /*f090*/  MUFU.EX2 R48, R38 ;  /* 0x0000002600307308 */ /* 0x0000620000000800 */
[----:B------:R-:W-:Y:S01]  /*f0a0*/  STL [R1+0x398], R45 ;  /* 0x0003982d01007387 */ /* 0x000fe20000100800 */
[----:B------:R-:W-:-:S02]  /*f0b0*/  FFMA R43, R43, c[0x0][0x188], -R45 ;  /* 0x000062002b2b7a23 */ /* 0x000fc4000000082d */
[----:B0-----:R-:W-:Y:S02]  /*f0c0*/  FFMA R38, R42, c[0x0][0x188], -R45 ;  /* 0x000062002a267a23 */ /* 0x001fe4000000082d */
[----:B------:R-:W-:-:S04]  /*f0d0*/  FMUL R50, R50, 1.4426950216293334961 ;  /* 0x3fb8aa3b32327820 */ /* 0x000fc80000400000 */
[----:B------:R-:W-:Y:S01]  /*f0e0*/  MUFU.EX2 R75, R50 ;  /* 0x00000032004b7308 */ /* 0x000fe20000000800 */
[----:B---3--:R-:W-:-:S05]  /*f0f0*/  FMNMX R3, R36, R3, !PT ;  /* 0x0000000324037209 */ /* 0x008fca0007800000 */
[----:B------:R-:W-:Y:S01]  /*f100*/  FFMA R40, R76, c[0x0][0x188], -R3 ;  /* 0x000062004c287a23 */ /* 0x000fe20000000803 */
[----:B----4-:R-:W-:-:S03]  /*f110*/  FMNMX R113, R37, R44, !PT ;  /* 0x0000002c25717209 */ /* 0x010fc60007800000 */
[----:B------:R-:W-:Y:S02]  /*f120*/  FMUL R37, R40, 1.4426950216293334961 ;  /* 0x3fb8aa3b28257820 */ /* 0x000fe40000400000 */
[----:B--2---:R-:W-:Y:S01]  /*f130*/  FFMA R39, R41, c[0x0][0x188], -R0 ;  /* 0x0000620029277a23 */ /* 0x004fe20000000800 */
[----:B------:R0:W-:Y:S03]  /*f140*/  STL [R1+0xe00], R0 ;  /* 0x000e000001007387 */ /* 0x0001e60000100800 */
[----:B------:R-:W-:Y:S01]  /*f150*/  FMUL R39, R39, 1.4426950216293334961 ;  /* 0x3fb8aa3b27277820 */ /* 0x000fe20000400000 */
[----:B0-----:R-:W2:Y:S03]  /*f160*/  LDL.LU R0, [R1+0x624] ;  /* 0x0006240001007983 */ /* 0x001ea60000300800 */
[----:B------:R0:W3:Y:S02]  /*f170*/  MUFU.EX2 R51, R39 ;  /* 0x0000002700337308 */ /* 0x0000e40000000800 */
[----:B0-----:R-:W-:-:S06]  /*f180*/  FMUL R39, R38, 1.4426950216293334961 ;  /* 0x3fb8aa3b26277820 */ /* 0x001fcc0000400000 */
[----:B------:R0:W4:Y:S02]  /*f190*/  MUFU.EX2 R49, R39 ;  /* 0x0000002700317308 */ /* 0x0001240000000800 */
[----:B0-----:R-:W-:-:S06]  /*f1a0*/  FMUL R39, R43, 1.4426950216293334961 ;  /* 0x3fb8aa3b2b277820 */ /* 0x001fcc0000400000 */
[----:B------:R-:W-:Y:S08]  /*f1b0*/  MUFU.EX2 R53, R37 ;  /* 0x0000002500357308 */ /* 0x000ff00000000800 */
[----:B------:R0:W4:Y:S01]  /*f1c0*/  MUFU.EX2 R50, R39 ;  /* 0x0000002700327308 */ /* 0x0001220000000800 */
[----:B-1----:R-:W-:Y:S04]  /*f1d0*/  STL [R1+0x604], R48 ;  /* 0x0006043001007387 */ /* 0x002fe80000100800 */
[----:B---3--:R-:W-:Y:S01]  /*f1e0*/  STL [R1+0x600], R51 ;  /* 0x0006003301007387 */ /* 0x008fe20000100800 */
[----:B0-----:R-:W-:-:S03]  /*f1f0*/  FFMA R39, R77, c[0x0][0x188], -R3 ;  /* 0x000062004d277a23 */ /* 0x001fc60000000803 */
[----:B----4-:R0:W-:Y:S01]  /*f200*/  STL [R1+0x5fc], R49 ;  /* 0x0005fc3101007387 */ /* 0x0101e20000100800 */
[----:B------:R-:W-:-:S03]  /*f210*/  FMUL R39, R39, 1.4426950216293334961 ;  /* 0x3fb8aa3b27277820 */ /* 0x000fc60000400000 */
[----:B------:R-:W-:Y:S01]  /*f220*/  STL [R1+0x394], R3 ;  /* 0x0003940301007387 */ /* 0x000fe20000100800 */
[----:B------:R-:W-:-:S03]  /*f230*/  FFMA R37, R78, c[0x0][0x188], -R113 ;  /* 0x000062004e257a23 */ /* 0x000fc60000000871 */
[----:B------:R-:W-:Y:S01]  /*f240*/  STL [R1+0x5f8], R50 ;  /* 0x0005f83201007387 */ /* 0x000fe20000100800 */
[----:B------:R1:W3:Y:S03]  /*f250*/  MUFU.EX2 R56, R39 ;  /* 0x0000002700387308 */ /* 0x0002e60000000800 */
[----:B------:R-:W-:Y:S04]  /*f260*/  STL [R1+0xcf4], R3 ;  /* 0x000cf40301007387 */ /* 0x000fe80000100800 */
[----:B------:R-:W-:Y:S01]  /*f270*/  STL [R1+0x390], R113 ;  /* 0x0003907101007387 */ /* 0x000fe20000100800 */
[----:B-1----:R-:W-:-:S03]  /*f280*/  FFMA R39, R79, c[0x0][0x188], -R113 ;  /* 0x000062004f277a23 */ /* 0x002fc60000000871 */
[----:B------:R1:W-:Y:S04]  /*f290*/  STL [R1+0x5f4], R53 ;  /* 0x0005f43501007387 */ /* 0x0003e80000100800 */
[----:B------:R-:W4:Y:S04]  /*f2a0*/  LDL.LU R78, [R1+0x610] ;  /* 0x00061000014e7983 */ /* 0x000f280000300800 */
[----:B------:R-:W4:Y:S01]  /*f2b0*/  LDL.LU R79, [R1+0x618] ;  /* 0x00061800014f7983 */ /* 0x000f220000300800 */
[----:B------:R-:W-:Y:S02]  /*f2c0*/  FMUL R37, R37, 1.4426950216293334961 ;  /* 0x3fb8aa3b25257820 */ /* 0x000fe40000400000 */
[----:B------:R-:W-:-:S02]  /*f2d0*/  FMUL R39, R39, 1.4426950216293334961 ;  /* 0x3fb8aa3b27277820 */ /* 0x000fc40000400000 */
[----:B------:R-:W0:Y:S08]  /*f2e0*/  MUFU.EX2 R54, R37 ;  /* 0x0000002500367308 */ /* 0x000e300000000800 */
[----:B------:R-:W1:Y:S01]  /*f2f0*/  MUFU.EX2 R55, R39 ;  /* 0x0000002700377308 */ /* 0x000e620000000800 */
[----:B---3--:R-:W-:Y:S04]  /*f300*/  STL [R1+0x5f0], R56 ;  /* 0x0005f03801007387 */ /* 0x008fe80000100800 */
[----:B------:R-:W-:Y:S04]  /*f310*/  STL [R1+0xcf8], R113 ;  /* 0x000cf87101007387 */ /* 0x000fe80000100800 */
[----:B0-----:R0:W-:Y:S04]  /*f320*/  STL [R1+0x5ec], R54 ;  /* 0x0005ec3601007387 */ /* 0x0011e80000100800 */
[----:B-1----:R-:W-:Y:S04]  /*f330*/  STL [R1+0x5e8], R55 ;  /* 0x0005e83701007387 */ /* 0x002fe80000100800 */
[----:B------:R-:W3:Y:S04]  /*f340*/  LDL.64 R118, [R1+0x898] ;  /* 0x0008980001767983 */ /* 0x000ee80000100a00 */
[----:B------:R-:W3:Y:S04]  /*f350*/  LDL.64 R116, [R1+0x890] ;  /* 0x0008900001747983 */ /* 0x000ee80000100a00 */
[----:B------:R-:W3:Y:S04]  /*f360*/  LDL.64 R102, [R1+0x888] ;  /* 0x0008880001667983 */ /* 0x000ee80000100a00 */
[----:B------:R-:W3:Y:S04]  /*f370*/  LDL.64 R100, [R1+0x880] ;  /* 0x0008800001647983 */ /* 0x000ee80000100a00 */
[----:B------:R-:W3:Y:S04]  /*f380*/  LDL.64 R98, [R1+0x878] ;  /* 0x0008780001627983 */ /* 0x000ee80000100a00 */
[----:B------:R-:W3:Y:S01]  /*f390*/  LDL.64 R96, [R1+0x870] ;  /* 0x0008700001607983 */ /* 0x000ee20000100a00 */
[----:B------:R-:W-:-:S02]  /*f3a0*/  FFMA R61, R67, c[0x0][0x188], -R92 ;  /* 0x00006200433d7a23 */ /* 0x000fc4000000085c */
[----:B------:R-:W-:Y:S01]  /*f3b0*/  FADD R37, R85, R84 ;  /* 0x0000005455257221 */ /* 0x000fe20000000000 */
[----:B------:R-:W3:Y:S01]  /*f3c0*/  LDL.64 R76, [R1+0x868] ;  /* 0x00086800014c7983 */ /* 0x000ee20000100a00 */
[----:B------:R-:W-:-:S04]  /*f3d0*/  FMUL R61, R61, 1.4426950216293334961 ;  /* 0x3fb8aa3b3d3d7820 */ /* 0x000fc80000400000 */
[----:B------:R-:W1:Y:S01]  /*f3e0*/  MUFU.EX2 R72, R61 ;  /* 0x0000003d00487308 */ /* 0x000e620000000800 */
[----:B------:R-:W-:Y:S01]  /*f3f0*/  FADD R49, R49, R50 ;  /* 0x0000003231317221 */ /* 0x000fe20000000000 */
[----:B------:R-:W0:Y:S01]  /*f400*/  SHFL.BFLY PT, R66, R37, 0x2, 0x1f ;  /* 0x0c401f0025427f89 */ /* 0x000e2200000e0000 */
[----:B------:R-:W-:Y:S02]  /*f410*/  FADD R47, R52, R47 ;  /* 0x0000002f342f7221 */ /* 0x000fe40000000000 */
[----:B------:R-:W-:Y:S02]  /*f420*/  FADD R48, R48, R51 ;  /* 0x0000003330307221 */ /* 0x000fe40000000000 */
[----:B------:R-:W-:Y:S02]  /*f430*/  FADD R40, R69, R68 ;  /* 0x0000004445287221 */ /* 0x000fe40000000000 */
[----:B------:R-:W-:Y:S01]  /*f440*/  FADD R44, R83, R82 ;  /* 0x00000052532c7221 */ /* 0x000fe20000000000 */
[----:B------:R-:W0:Y:S01]  /*f450*/  SHFL.BFLY PT, R50, R49, 0x2, 0x1f ;  /* 0x0c401f0031327f89 */ /* 0x000e2200000e0000 */
[----:B------:R-:W-:-:S02]  /*f460*/  FADD R45, R75, R74 ;  /* 0x0000004a4b2d7221 */ /* 0x000fc40000000000 */
[----:B------:R-:W-:Y:S01]  /*f470*/  FADD R46, R71, R70 ;  /* 0x00000046472e7221 */ /* 0x000fe20000000000 */
[----:B------:R-:W0:Y:S01]  /*f480*/  SHFL.BFLY PT, R52, R47, 0x2, 0x1f ;  /* 0x0c401f002f347f89 */ /* 0x000e2200000e0000 */
[----:B------:R-:W-:Y:S02]  /*f490*/  FADD R43, R87, R86 ;  /* 0x00000056572b7221 */ /* 0x000fe40000000000 */
[----:B-1----:R-:W-:Y:S01]  /*f4a0*/  FADD R39, R73, R72 ;  /* 0x0000004849277221 */ /* 0x002fe20000000000 */
[----:B------:R-:W1:Y:S01]  /*f4b0*/  SHFL.BFLY PT, R51, R48, 0x2, 0x1f ;  /* 0x0c401f0030337f89 */ /* 0x000e6200000e0000 */
[----:B------:R-:W-:Y:S02]  /*f4c0*/  FADD R53, R53, R56 ;  /* 0x0000003835357221 */ /* 0x000fe40000000000 */
[----:B0-----:R-:W-:Y:S01]  /*f4d0*/  FADD R54, R54, R55 ;  /* 0x0000003736367221 */ /* 0x001fe20000000000 */
[----:B------:R-:W0:Y:S04]  /*f4e0*/  SHFL.BFLY PT, R59, R44, 0x2, 0x1f ;  /* 0x0c401f002c3b7f89 */ /* 0x000e2800000e0000 */
[----:B------:R-:W0:Y:S04]  /*f4f0*/  SHFL.BFLY PT, R58, R45, 0x2, 0x1f ;  /* 0x0c401f002d3a7f89 */ /* 0x000e2800000e0000 */
[----:B------:R-:W0:Y:S04]  /*f500*/  SHFL.BFLY PT, R64, R39, 0x2, 0x1f ;  /* 0x0c401f0027407f89 */ /* 0x000e2800000e0000 */
[----:B------:R-:W0:Y:S04]  /*f510*/  SHFL.BFLY PT, R60, R43, 0x2, 0x1f ;  /* 0x0c401f002b3c7f89 */ /* 0x000e2800000e0000 */
[----:B------:R-:W0:Y:S04]  /*f520*/  SHFL.BFLY PT, R56, R53, 0x2, 0x1f ;  /* 0x0c401f0035387f89 */ /* 0x000e2800000e0000 */
[----:B------:R-:W0:Y:S01]  /*f530*/  SHFL.BFLY PT, R55, R54, 0x2, 0x1f ;  /* 0x0c401f0036377f89 */ /* 0x000e2200000e0000 */
[----:B------:R-:W-:-:S02]  /*f540*/  FADD R37, R37, R66 ;  /* 0x0000004225257221 */ /* 0x000fc40000000000 */
[----:B------:R-:W-:Y:S02]  /*f550*/  FADD R49, R49, R50 ;  /* 0x0000003231317221 */ /* 0x000fe40000000000 */
[----:B------:R-:W-:Y:S02]  /*f560*/  FADD R47, R47, R52 ;  /* 0x000000342f2f7221 */ /* 0x000fe40000000000 */
[----:B-1----:R-:W-:Y:S02]  /*f570*/  FADD R48, R48, R51 ;  /* 0x0000003330307221 */ /* 0x002fe40000000000 */
[----:B------:R-:W-:Y:S01]  /*f580*/  SHFL.BFLY PT, R51, R37, 0x1, 0x1f ;  /* 0x0c201f0025337f89 */ /* 0x000fe200000e0000 */
[----:B0-----:R-:W-:Y:S02]  /*f590*/  FADD R44, R44, R59 ;  /* 0x0000003b2c2c7221 */ /* 0x001fe40000000000 */
[----:B------:R-:W-:Y:S02]  /*f5a0*/  FADD R45, R45, R58 ;  /* 0x0000003a2d2d7221 */ /* 0x000fe40000000000 */
[----:B------:R-:W-:-:S02]  /*f5b0*/  FADD R39, R39, R64 ;  /* 0x0000004027277221 */ /* 0x000fc40000000000 */
[----:B------:R-:W-:Y:S02]  /*f5c0*/  FADD R43, R43, R60 ;  /* 0x0000003c2b2b7221 */ /* 0x000fe40000000000 */
[----:B------:R-:W-:Y:S01]  /*f5d0*/  FADD R53, R53, R56 ;  /* 0x0000003835357221 */ /* 0x000fe20000000000 */
[----:B------:R-:W-:Y:S01]  /*f5e0*/  SHFL.BFLY PT, R60, R44, 0x1, 0x1f ;  /* 0x0c201f002c3c7f89 */ /* 0x000fe200000e0000 */
[----:B------:R-:W-:-:S03]  /*f5f0*/  FADD R54, R54, R55 ;  /* 0x0000003736367221 */ /* 0x000fc60000000000 */
[----:B------:R-:W-:Y:S04]  /*f600*/  SHFL.BFLY PT, R64, R48, 0x1, 0x1f ;  /* 0x0c201f0030407f89 */ /* 0x000fe800000e0000 */
[----:B------:R-:W-:Y:S04]  /*f610*/  SHFL.BFLY PT, R55, R39, 0x1, 0x1f ;  /* 0x0c201f0027377f89 */ /* 0x000fe800000e0000 */
[----:B------:R-:W-:Y:S04]  /*f620*/  SHFL.BFLY PT, R59, R43, 0x1, 0x1f ;  /* 0x0c201f002b3b7f89 */ /* 0x000fe800000e0000 */
[----:B------:R-:W-:Y:S04]  /*f630*/  SHFL.BFLY PT, R66, R53, 0x1, 0x1f ;  /* 0x0c201f0035427f89 */ /* 0x000fe800000e0000 */
[----:B------:R-:W-:Y:S01]  /*f640*/  SHFL.BFLY PT, R67, R54, 0x1, 0x1f ;  /* 0x0c201f0036437f89 */ /* 0x000fe200000e0000 */
[----:B--2---:R-:W-:-:S05]  /*f650*/  FADD R38, R0, R63 ;  /* 0x0000003f00267221 */ /* 0x004fca0000000000 */
[----:B------:R-:W0:Y:S04]  /*f660*/  SHFL.BFLY PT, R36, R38, 0x2, 0x1f ;  /* 0x0c401f0026247f89 */ /* 0x000e2800000e0000 */
[----:B------:R-:W1:Y:S01]  /*f670*/  SHFL.BFLY PT, R63, R40, 0x2, 0x1f ;  /* 0x0c401f00283f7f89 */ /* 0x000e6200000e0000 */
[----:B0-----:R-:W-:Y:S02]  /*f680*/  FADD R36, R38, R36 ;  /* 0x0000002426247221 */ /* 0x001fe40000000000 */
[----:B------:R-:W-:-:S05]  /*f690*/  FADD R38, R81, R80 ;  /* 0x0000005051267221 */ /* 0x000fca0000000000 */
[----:B------:R-:W0:Y:S01]  /*f6a0*/  SHFL.BFLY PT, R65, R38, 0x2, 0x1f ;  /* 0x0c401f0026417f89 */ /* 0x000e2200000e0000 */
[----:B-1----:R-:W-:Y:S02]  /*f6b0*/  FADD R40, R40, R63 ;  /* 0x0000003f28287221 */ /* 0x002fe40000000000 */
[----:B----4-:R-:W-:Y:S02]  /*f6c0*/  FADD R42, R78, R125 ;  /* 0x0000007d4e2a7221 */ /* 0x010fe40000000000 */
[----:B------:R-:W-:-:S03]  /*f6d0*/  FADD R41, R79, R57 ;  /* 0x000000394f297221 */ /* 0x000fc60000000000 */
[----:B------:R-:W1:Y:S04]  /*f6e0*/  SHFL.BFLY PT, R61, R42, 0x2, 0x1f ;  /* 0x0c401f002a3d7f89 */ /* 0x000e6800000e0000 */
[----:B------:R-:W2:Y:S04]  /*f6f0*/  SHFL.BFLY PT, R62, R41, 0x2, 0x1f ;  /* 0x0c401f00293e7f89 */ /* 0x000ea800000e0000 */
[----:B------:R-:W4:Y:S01]  /*f700*/  SHFL.BFLY PT, R57, R46, 0x2, 0x1f ;  /* 0x0c401f002e397f89 */ /* 0x000f2200000e0000 */
[----:B0-----:R-:W-:-:S03]  /*f710*/  FADD R38, R38, R65 ;  /* 0x0000004126267221 */ /* 0x001fc60000000000 */
[----:B------:R-:W0:Y:S04]  /*f720*/  SHFL.BFLY PT, R50, R36, 0x1, 0x1f ;  /* 0x0c201f0024327f89 */ /* 0x000e2800000e0000 */
[----:B------:R-:W0:Y:S04]  /*f730*/  SHFL.BFLY PT, R52, R38, 0x1, 0x1f ;  /* 0x0c201f0026347f89 */ /* 0x000e2800000e0000 */
[----:B------:R-:W-:Y:S01]  /*f740*/  SHFL.BFLY PT, R56, R40, 0x1, 0x1f ;  /* 0x0c201f0028387f89 */ /* 0x000fe200000e0000 */
[----:B-1----:R-:W-:Y:S02]  /*f750*/  FADD R42, R42, R61 ;  /* 0x0000003d2a2a7221 */ /* 0x002fe40000000000 */
[----:B--2---:R-:W-:-:S02]  /*f760*/  FADD R41, R41, R62 ;  /* 0x0000003e29297221 */ /* 0x004fc40000000000 */
[----:B----4-:R-:W-:Y:S01]  /*f770*/  FADD R46, R46, R57 ;  /* 0x000000392e2e7221 */ /* 0x010fe20000000000 */
[----:B------:R-:W-:Y:S04]  /*f780*/  SHFL.BFLY PT, R58, R42, 0x1, 0x1f ;  /* 0x0c201f002a3a7f89 */ /* 0x000fe800000e0000 */
[----:B------:R-:W-:Y:S04]  /*f790*/  SHFL.BFLY PT, R57, R41, 0x1, 0x1f ;  /* 0x0c201f0029397f89 */ /* 0x000fe800000e0000 */
[----:B------:R-:W-:Y:S04]  /*f7a0*/  SHFL.BFLY PT, R61, R45, 0x1, 0x1f ;  /* 0x0c201f002d3d7f89 */ /* 0x000fe800000e0000 */
[----:B------:R-:W-:Y:S04]  /*f7b0*/  SHFL.BFLY PT, R62, R46, 0x1, 0x1f ;  /* 0x0c201f002e3e7f89 */ /* 0x000fe800000e0000 */
[----:B------:R-:W1:Y:S04]  /*f7c0*/  SHFL.BFLY PT, R63, R47, 0x1, 0x1f ;  /* 0x0c201f002f3f7f89 */ /* 0x000e6800000e0000 */
[----:B------:R-:W2:Y:S01]  /*f7d0*/  SHFL.BFLY PT, R65, R49, 0x1, 0x1f ;  /* 0x0c201f0031417f89 */ /* 0x000ea200000e0000 */
[----:B0-----:R-:W-:-:S03]  /*f7e0*/  FADD R36, R36, R50 ;  /* 0x0000003224247221 */ /* 0x001fc60000000000 */
[----:B------:R-:W-:Y:S01]  /*f7f0*/  BAR.SYNC.DEFER_BLOCKING 0x0 ;  /* 0x0000000000007b1d */ /* 0x000fe20000010000 */
[----:B------:R-:W-:Y:S02]  /*f800*/  FADD R37, R37, R51 ;  /* 0x0000003325257221 */ /* 0x000fe40000000000 */
[----:B------:R-:W-:Y:S02]  /*f810*/  FADD R38, R38, R52 ;  /* 0x0000003426267221 */ /* 0x000fe40000000000 */
[----:B------:R-:W-:Y:S02]  /*f820*/  FADD R39, R39, R55 ;  /* 0x0000003727277221 */ /* 0x000fe40000000000 */
[----:B------:R-:W-:Y:S02]  /*f830*/  FADD R43, R43, R59 ;  /* 0x0000003b2b2b7221 */ /* 0x000fe40000000000 */
[----:B-1----:R-:W-:Y:S01]  /*f840*/  FADD R47, R47, R63 ;  /* 0x0000003f2f2f7221 */ /* 0x002fe20000000000 */
[----:B------:R0:W-:Y:S04]  /*f850*/  @P0 STS [R2+0x20000], R36 ;  /* 0x0200002402000388 */ /* 0x0001e80000000800 */
[----:B------:R1:W-:Y:S04]  /*f860*/  @P0 STS [R2+0x20080], R37 ;  /* 0x0200802502000388 */ /* 0x0003e80000000800 */
[----:B------:R4:W-:Y:S01]  /*f870*/  @P0 STS [R2+0x20100], R38 ;  /* 0x0201002602000388 */ /* 0x0009e20000000800 */
[----:B0-----:R-:W-:-:S02]  /*f880*/  FADD R36, R40, R56 ;  /* 0x0000003828247221 */ /* 0x001fc40000000000 */
[----:B------:R-:W-:Y:S02]  /*f890*/  FADD R40, R44, R60 ;  /* 0x0000003c2c287221 */ /* 0x000fe40000000000 */
[----:B-1----:R-:W-:Y:S02]  /*f8a0*/  FADD R37, R41, R57 ;  /* 0x0000003929257221 */ /* 0x002fe40000000000 */
[----:B------:R-:W-:Y:S02]  /*f8b0*/  FADD R41, R45, R61 ;  /* 0x0000003d2d297221 */ /* 0x000fe40000000000 */
[----:B----4-:R-:W-:Y:S02]  /*f8c0*/  FADD R38, R42, R58 ;  /* 0x0000003a2a267221 */ /* 0x010fe40000000000 */
[----:B------:R-:W-:Y:S02]  /*f8d0*/  FADD R42, R46, R62 ;  /* 0x0000003e2e2a7221 */ /* 0x000fe40000000000 */
[----:B------:R-:W-:-:S02]  /*f8e0*/  FADD R44, R48, R64 ;  /* 0x00000040302c7221 */ /* 0x000fc40000000000 */
[----:B--2---:R-:W-:Y:S02]  /*f8f0*/  FADD R45, R49, R65 ;  /* 0x00000041312d7221 */ /* 0x004fe40000000000 */
[----:B------:R-:W-:Y:S02]  /*f900*/  FADD R46, R53, R66 ;  /* 0x00000042352e7221 */ /* 0x000fe40000000000 */
[----:B------:R-:W-:Y:S01]  /*f910*/  FADD R48, R54, R67 ;  /* 0x0000004336307221 */ /* 0x000fe20000000000 */
        /* <DEDUP_REMOVED lines=12> */
[----:B------:R0:W-:Y:S04]  /*f9e0*/  @P0 STS [R2+0x20780], R48 ;  /* 0x0207803002000388 */ /* 0x0001e80000000800 */
[----:B------:R-:W-:Y:S06]  /*f9f0*/  BAR.SYNC.DEFER_BLOCKING 0x0 ;  /* 0x0000000000007b1d */ /* 0x000fec0000010000 */
[----:B------:R-:W1:Y:S04]  /*fa00*/  LDS R38, [R115.X4+0x20000] ;  /* 0x0200000073267984 */ /* 0x000e680000004800 */
[----:B------:R-:W2:Y:S04]  /*fa10*/  LDS R36, [R115.X4+0x20400] ;  /* 0x0204000073247984 */ /* 0x000ea80000004800 */
[----:B------:R-:W-:Y:S04]  /*fa20*/  STL [R1+0xabc], R2 ;  /* 0x000abc0201007387 */ /* 0x000fe80000100800 */
[----:B------:R-:W4:Y:S04]  /*fa30*/  LDL.64 R58, [R1+0x860] ;  /* 0x00086000013a7983 */ /* 0x000f280000100a00 */
[----:B------:R-:W4:Y:S04]  /*fa40*/  LDL.64 R56, [R1+0x858] ;  /* 0x0008580001387983 */ /* 0x000f280000100a00 */
[----:B0-----:R-:W4:Y:S01]  /*fa50*/  LDL.64 R48, [R1+0x850] ;  /* 0x0008500001307983 */ /* 0x001f220000100a00 */
[----:B---3--:R-:W-:-:S03]  /*fa60*/  IMAD.WIDE R40, R112, 0x2, R102 ;  /* 0x0000000270287825 */ /* 0x008fc600078e0266 */
[----:B------:R-:W3:Y:S04]  /*fa70*/  LDL.LU R47, [R1+0x69c] ;  /* 0x00069c00012f7983 */ /* 0x000ee80000300800 */
[----:B------:R-:W3:Y:S04]  /*fa80*/  LDL.LU R55, [R1+0x380] ;  /* 0x0003800001377983 */ /* 0x000ee80000300800 */
[----:B------:R-:W3:Y:S01]  /*fa90*/  LDL.LU R46, [R1+0x384] ;  /* 0x00038400012e7983 */ /* 0x000ee20000300800 */
[----:B------:R-:W-:-:S03]  /*faa0*/  IMAD.WIDE R42, R112, 0x2, R76 ;  /* 0x00000002702a7825 */ /* 0x000fc600078e024c */
[----:B------:R-:W3:Y:S04]  /*fab0*/  LDL.LU R54, [R1+0x370] ;  /* 0x0003700001367983 */ /* 0x000ee80000300800 */
[----:B-1----:R-:W0:Y:S04]  /*fac0*/  SHFL.BFLY PT, R39, R38, 0x2, 0x1f ;  /* 0x0c401f0026277f89 */ /* 0x002e2800000e0000 */
[----:B--2---:R-:W1:Y:S04]  /*fad0*/  SHFL.BFLY PT, R37, R36, 0x2, 0x1f ;  /* 0x0c401f0024257f89 */ /* 0x004e6800000e0000 */
[----:B------:R-:W2:Y:S04]  /*fae0*/  LDL.LU R53, [R1+0x374] ;  /* 0x0003740001357983 */ /* 0x000ea80000300800 */
[----:B------:R-:W2:Y:S04]  /*faf0*/  LDL.LU R52, [R1+0x360] ;  /* 0x0003600001347983 */ /* 0x000ea80000300800 */
[----:B------:R-:W2:Y:S04]  /*fb00*/  LDL.LU R51, [R1+0x364] ;  /* 0x0003640001337983 */ /* 0x000ea80000300800 */
[----:B------:R-:W2:Y:S01]  /*fb10*/  LDL.LU R3, [R1+0x350] ;  /* 0x0003500001037983 */ /* 0x000ea20000300800 */
[----:B0-----:R-:W-:Y:S01]  /*fb20*/  FADD R39, R38, R39 ;  /* 0x0000002726277221 */ /* 0x001fe20000000000 */
[----:B------:R-:W-:-:S02]  /*fb30*/  LOP3.LUT R113, R120, 0x1c, RZ, 0xc0, !PT ;  /* 0x0000001c78717812 */ /* 0x000fc400078ec0ff */
[----:B------:R-:W2:Y:S01]  /*fb40*/  LDL.LU R2, [R1+0x354] ;  /* 0x0003540001027983 */ /* 0x000ea20000300800 */
[----:B-1----:R-:W-:-:S03]  /*fb50*/  FADD R37, R36, R37 ;  /* 0x0000002524257221 */ /* 0x002fc60000000000 */
[----:B------:R-:W0:Y:S04]  /*fb60*/  SHFL.BFLY PT, R36, R39, 0x1, 0x1f ;  /* 0x0c201f0027247f89 */ /* 0x000e2800000e0000 */
[----:B------:R-:W1:Y:S01]  /*fb70*/  SHFL.BFLY PT, R38, R37, 0x1, 0x1f ;  /* 0x0c201f0025267f89 */ /* 0x000e6200000e0000 */
[----:B0-----:R-:W-:Y:S02]  /*fb80*/  FADD R36, R39, R36 ;  /* 0x0000002427247221 */ /* 0x001fe40000000000 */
[----:B-1----:R-:W-:-:S03]  /*fb90*/  FADD R38, R37, R38 ;  /* 0x0000002625267221 */ /* 0x002fc60000000000 */
[----:B------:R0:W-:Y:S04]  /*fba0*/  @!P1 STS [R115.X4+0x20000], R36 ;  /* 0x0200002473009388 */ /* 0x0001e80000004800 */
[----:B------:R1:W-:Y:S04]  /*fbb0*/  @!P1 STS [R115.X4+0x20400], R38 ;  /* 0x0204002673009388 */ /* 0x0003e80000004800 */
[----:B------:R-:W-:Y:S01]  /*fbc0*/  BAR.SYNC.DEFER_BLOCKING 0x0 ;  /* 0x0000000000007b1d */ /* 0x000fe20000010000 */
[----:B0-----:R-:W-:-:S04]  /*fbd0*/  IMAD.WIDE R36, R112, 0x2, R118 ;  /* 0x0000000270247825 */ /* 0x001fc800078e0276 */
[C---:B-1----:R-:W-:Y:S01]  /*fbe0*/  IMAD.WIDE R38, R112.reuse, 0x2, R116 ;  /* 0x0000000270267825 */ /* 0x042fe200078e0274 */
[----:B------:R0:W2:Y:S04]  /*fbf0*/  LDG.E.U16 R65, [R36.64] ;  /* 0x0000000424417981 */ /* 0x0000a8000c1e1500 */
[----:B------:R1:W2:Y:S04]  /*fc00*/  LDG.E.U16 R64, [R38.64] ;  /* 0x0000000426407981 */ /* 0x0002a8000c1e1500 */
[----:B------:R1:W2:Y:S01]  /*fc10*/  LDG.E.U16 R50, [R40.64] ;  /* 0x0000000428327981 */ /* 0x0002a2000c1e1500 */
[----:B0-----:R-:W-:-:S03]  /*fc20*/  IMAD.WIDE R36, R112, 0x2, R100 ;  /* 0x0000000270247825 */ /* 0x001fc600078e0264 */
[----:B------:R0:W2:Y:S01]  /*fc30*/  LDG.E.U16 R60, [R42.64] ;  /* 0x000000042a3c7981 */ /* 0x0000a2000c1e1500 */
[----:B-1----:R-:W-:-:S03]  /*fc40*/  IMAD.WIDE R38, R112, 0x2, R98 ;  /* 0x0000000270267825 */ /* 0x002fc600078e0262 */
[----:B------:R4:W2:Y:S01]  /*fc50*/  LDG.E.U16 R63, [R36.64] ;  /* 0x00000004243f7981 */ /* 0x0008a2000c1e1500 */
[----:B------:R-:W-:-:S03]  /*fc60*/  IMAD.WIDE R40, R112, 0x2, R96 ;  /* 0x0000000270287825 */ /* 0x000fc600078e0260 */
[----:B------:R1:W2:Y:S04]  /*fc70*/  LDG.E.U16 R62, [R38.64] ;  /* 0x00000004263e7981 */ /* 0x0002a8000c1e1500 */
[----:B------:R1:W2:Y:S04]  /*fc80*/  LDG.E.U16 R61, [R40.64] ;  /* 0x00000004283d7981 */ /* 0x0002a8000c1e1500 */
[----:B------:R-:W3:Y:S01]  /*fc90*/  LDS R45, [R113.X4+0x20000] ;  /* 0x02000000712d7984 */ /* 0x000ee20000004800 */
[----:B------:R-:W-:-:S03]  /*fca0*/  FADD R44, -R107, R104 ;  /* 0x000000686b2c7221 */ /* 0x000fc60000000100 */
[----:B0-----:R-:W2:Y:S01]  /*fcb0*/  LDL.LU R42, [R1+0x340] ;  /* 0x00034000012a7983 */ /* 0x001ea20000300800 */
[----:B------:R-:W-:-:S06]  /*fcc0*/  FMUL R44, R44, 1.4426950216293334961 ;  /* 0x3fb8aa3b2c2c7820 */ /* 0x000fcc0000400000 */
[----:B------:R-:W3:Y:S01]  /*fcd0*/  MUFU.EX2 R44, R44 ;  /* 0x0000002c002c7308 */ /* 0x000ee20000000800 */
[----:B----4-:R-:W-:-:S04]  /*fce0*/  IMAD.WIDE R36, R112, 0x2, R58 ;  /* 0x0000000270247825 */ /* 0x010fc800078e023a */
[C---:B-1----:R-:W-:Y:S01]  /*fcf0*/  IMAD.WIDE R38, R112.reuse, 0x2, R56 ;  /* 0x0000000270267825 */ /* 0x042fe200078e0238 */
[----:B------:R0:W4:Y:S03]  /*fd00*/  LDG.E.U16 R58, [R36.64] ;  /* 0x00000004243a7981 */ /* 0x000126000c1e1500 */
[----:B------:R-:W-:Y:S01]  /*fd10*/  IMAD.WIDE R40, R112, 0x2, R48 ;  /* 0x0000000270287825 */ /* 0x000fe200078e0230 */
[----:B------:R1:W4:Y:S04]  /*fd20*/  LDG.E.U16 R57, [R38.64] ;  /* 0x0000000426397981 */ /* 0x000328000c1e1500 */
[----:B------:R3:W4:Y:S02]  /*fd30*/  LDG.E.U16 R56, [R40.64] ;  /* 0x0000000428387981 */ /* 0x000724000c1e1500 */
[----:B---3--:R-:W-:-:S02]  /*fd40*/  FFMA R47, R44, R47, R45 ;  /* 0x0000002f2c2f7223 */ /* 0x008fc4000000002d */
[----:B0-----:R-:W-:Y:S02]  /*fd50*/  FADD R36, -R94, R105 ;  /* 0x000000695e247221 */ /* 0x001fe40000000100 */
[----:B------:R-:W-:Y:S01]  /*fd60*/  FADD R37, -R93, R106 ;  /* 0x0000006a5d257221 */ /* 0x000fe20000000100 */
[----:B-1----:R-:W0:Y:S01]  /*fd70*/  LDS R38, [R113.X4+0x20080] ;  /* 0x0200800071267984 */ /* 0x002e220000004800 */
[----:B------:R-:W-:Y:S02]  /*fd80*/  FMUL R36, R36, 1.4426950216293334961 ;  /* 0x3fb8aa3b24247820 */ /* 0x000fe40000400000 */
[----:B------:R-:W-:Y:S02]  /*fd90*/  FMUL R40, R37, 1.4426950216293334961 ;  /* 0x3fb8aa3b25287820 */ /* 0x000fe40000400000 */
[C---:B------:R-:W-:Y:S01]  /*fda0*/  FMUL R37, R44.reuse, R55 ;  /* 0x000000372c257220 */ /* 0x040fe20000400000 */
[----:B------:R1:W2:Y:S02]  /*fdb0*/  MUFU.EX2 R39, R36 ;  /* 0x0000002400277308 */ /* 0x0002a40000000800 */
[C---:B-1----:R-:W-:Y:S01]  /*fdc0*/  FMUL R36, R44.reuse, R46 ;  /* 0x0000002e2c247220 */ /* 0x042fe20000400000 */
[----:B--2---:R-:W-:Y:S04]  /*fdd0*/  STL [R1+0x5e0], R65 ;  /* 0x0005e04101007387 */ /* 0x004fe80000100800 */
[----:B------:R-:W-:Y:S04]  /*fde0*/  STL [R1+0x5dc], R64 ;  /* 0x0005dc4001007387 */ /* 0x000fe80000100800 */
[----:B------:R-:W2:Y:S04]  /*fdf0*/  LDL.LU R41, [R1+0x344] ;  /* 0x0003440001297983 */ /* 0x000ea80000300800 */
[----:B------:R1:W-:Y:S04]  /*fe00*/  STL [R1+0x5d8], R50 ;  /* 0x0005d83201007387 */ /* 0x0003e80000100800 */
[----:B-1----:R-:W2:Y:S04]  /*fe10*/  LDL.LU R50, [R1+0x330] ;  /* 0x0003300001327983 */ /* 0x002ea80000300800 */
[----:B------:R-:W2:Y:S04]  /*fe20*/  LDL.LU R49, [R1+0x334] ;  /* 0x0003340001317983 */ /* 0x000ea80000300800 */
[----:B------:R-:W2:Y:S04]  /*fe30*/  LDL.LU R48, [R1+0x320] ;  /* 0x0003200001307983 */ /* 0x000ea80000300800 */
[----:B------:R1:W-:Y:S04]  /*fe40*/  STL [R1+0x69c], R47 ;  /* 0x00069c2f01007387 */ /* 0x0003e80000100800 */
[----:B-1----:R-:W2:Y:S04]  /*fe50*/  LDL.LU R47, [R1+0x324] ;  /* 0x00032400012f7983 */ /* 0x002ea80000300800 */
[----:B------:R-:W-:Y:S04]  /*fe60*/  STL [R1+0x5d4], R63 ;  /* 0x0005d43f01007387 */ /* 0x000fe80000100800 */
[----:B------:R-:W-:Y:S04]  /*fe70*/  STL [R1+0x5d0], R62 ;  /* 0x0005d03e01007387 */ /* 0x000fe80000100800 */
[----:B------:R-:W-:Y:S04]  /*fe80*/  STL [R1+0x5cc], R61 ;  /* 0x0005cc3d01007387 */ /* 0x000fe80000100800 */
[----:B------:R-:W2:Y:S04]  /*fe90*/  LDL.LU R46, [R1+0x1d0] ;  /* 0x0001d000012e7983 */ /* 0x000ea80000300800 */
[----:B------:R-:W-:Y:S04]  /*fea0*/  STL [R1+0x160], R37 ;  /* 0x0001602501007387 */ /* 0x000fe80000100800 */
[----:B------:R-:W2:Y:S01]  /*feb0*/  LDL.LU R45, [R1+0x1d4] ;  /* 0x0001d400012d7983 */ /* 0x000ea20000300800 */
[----:B------:R-:W-:-:S02]  /*fec0*/  FMUL R54, R44, R54 ;  /* 0x000000362c367220 */ /* 0x000fc40000400000 */
[C---:B------:R-:W-:Y:S01]  /*fed0*/  FMUL R43, R44.reuse, R53 ;  /* 0x000000352c2b7220 */ /* 0x040fe20000400000 */
[----:B------:R1:W-:Y:S01]  /*fee0*/  STL [R1+0x164], R36 ;  /* 0x0001642401007387 */ /* 0x0003e20000100800 */
[C---:B------:R-:W-:Y:S02]  /*fef0*/  FMUL R52, R44.reuse, R52 ;  /* 0x000000342c347220 */ /* 0x040fe40000400000 */
[C---:B------:R-:W-:Y:S01]  /*ff00*/  FMUL R104, R44.reuse, R3 ;  /* 0x000000032c687220 */ /* 0x040fe20000400000 */
[----:B-1----:R-:W2:Y:S04]  /*ff10*/  LDL.64 R36, [R1+0x848] ;  /* 0x0008480001247983 */ /* 0x002ea80000100a00 */
[----:B------:R-:W-:Y:S04]  /*ff20*/  STL [R1+0x5c8], R60 ;  /* 0x0005c83c01007387 */ /* 0x000fe80000100800 */
[----:B------:R-:W-:Y:S04]  /*ff30*/  STL [R1+0x150], R54 ;  /* 0x0001503601007387 */ /* 0x000fe80000100800 */
[----:B------:R1:W-:Y:S01]  /*ff40*/  STL [R1+0x154], R43 ;  /* 0x0001542b01007387 */ /* 0x0003e20000100800 */
[----:B------:R-:W-:-:S02]  /*ff50*/  FMUL R105, R44, R2 ;  /* 0x000000022c697220 */ /* 0x000fc40000400000 */
[C---:B-1----:R-:W-:Y:S02]  /*ff60*/  FMUL R43, R44.reuse, R51 ;  /* 0x000000332c2b7220 */ /* 0x042fe40000400000 */
[C---:B------:R-:W-:Y:S01]  /*ff70*/  FMUL R100, R44.reuse, R42 ;  /* 0x0000002a2c647220 */ /* 0x040fe20000400000 */
[----:B----4-:R1:W-:Y:S04]  /*ff80*/  STL [R1+0x5c0], R58 ;  /* 0x0005c03a01007387 */ /* 0x0103e80000100800 */
[----:B------:R-:W-:Y:S04]  /*ff90*/  STL [R1+0x140], R52 ;  /* 0x0001403401007387 */ /* 0x000fe80000100800 */
[----:B------:R-:W-:Y:S04]  /*ffa0*/  STL [R1+0xdd4], R104 ;  /* 0x000dd46801007387 */ /* 0x000fe80000100800 */
[----:B------:R4:W-:Y:S04]  /*ffb0*/  STL [R1+0x43c], R57 ;  /* 0x00043c3901007387 */ /* 0x0009e80000100800 */
[----:B------:R-:W-:Y:S04]  /*ffc0*/  STL [R1+0x144], R43 ;  /* 0x0001442b01007387 */ /* 0x000fe80000100800 */
[----:B------:R0:W-:Y:S04]  /*ffd0*/  STL [R1+0x438], R56 ;  /* 0x0004383801007387 */ /* 0x0001e80000100800 */
[----:B------:R-:W3:Y:S04]  /*ffe0*/  LDL.LU R3, [R1+0x388] ;  /* 0x0003880001037983 */ /* 0x000ee80000300800 */
[----:B------:R-:W3:Y:S04]  /*fff0*/  LDL.LU R2, [R1+0x38c] ;  /* 0x00038c0001027983 */ /* 0x000ee80000300800 */
[----:B------:R-:W3:Y:S04]  /*10000*/  LDL.LU R59, [R1+0x378] ;  /* 0x00037800013b7983 */ /* 0x000ee80000300800 */
[----:B-1----:R-:W3:Y:S04]  /*10010*/  LDL.LU R58, [R1+0x37c] ;  /* 0x00037c00013a7983 */ /* 0x002ee80000300800 */
[----:B----4-:R-:W4:Y:S04]  /*10020*/  LDL.LU R57, [R1+0x368] ;  /* 0x0003680001397983 */ /* 0x010f280000300800 */
[----:B0-----:R-:W4:Y:S04]  /*10030*/  LDL.LU R56, [R1+0x36c] ;  /* 0x00036c0001387983 */ /* 0x001f280000300800 */
[----:B------:R-:W-:Y:S04]  /*10040*/  STL [R1+0xdd8], R105 ;  /* 0x000dd86901007387 */ /* 0x000fe80000100800 */
[----:B------:R-:W-:Y:S04]  /*10050*/  STL [R1+0xda8], R100 ;  /* 0x000da86401007387 */ /* 0x000fe80000100800 */
[----:B------:R-:W4:Y:S04]  /*10060*/  LDL.LU R43, [R1+0x358] ;  /* 0x00035800012b7983 */ /* 0x000f280000300800 */
[----:B------:R-:W4:Y:S01]  /*10070*/  LDL.LU R42, [R1+0x35c] ;  /* 0x00035c00012a7983 */ /* 0x000f220000300800 */
[----:B--2---:R-:W-:-:S03]  /*10080*/  FMUL R101, R44, R41 ;  /* 0x000000292c657220 */ /* 0x004fc60000400000 */
[----:B------:R-:W0:Y:S04]  /*10090*/  LDS R41, [R113.X4+0x20100] ;  /* 0x0201000071297984 */ /* 0x000e280000004800 */
[----:B------:R-:W-:Y:S04]  /*100a0*/  STL [R1+0xdac], R101 ;  /* 0x000dac6501007387 */ /* 0x000fe80000100800 */
[----:B------:R-:W2:Y:S01]  /*100b0*/  LDL.LU R55, [R1+0x348] ;  /* 0x0003480001377983 */ /* 0x000ea20000300800 */
[C---:B------:R-:W-:Y:S02]  /*100c0*/  FMUL R50, R44.reuse, R50 ;  /* 0x000000322c327220 */ /* 0x040fe40000400000 */
[----:B------:R-:W-:-:S03]  /*100d0*/  FMUL R49, R44, R49 ;  /* 0x000000312c317220 */ /* 0x000fc60000400000 */
[----:B------:R1:W-:Y:S01]  /*100e0*/  STL [R1+0x180], R50 ;  /* 0x0001803201007387 */ /* 0x0003e20000100800 */
[----:B------:R-:W-:-:S03]  /*100f0*/  FMUL R48, R44, R48 ;  /* 0x000000302c307220 */ /* 0x000fc60000400000 */
[----:B------:R0:W-:Y:S04]  /*10100*/  STL [R1+0x184], R49 ;  /* 0x0001843101007387 */ /* 0x0001e80000100800 */
[----:B------:R-:W2:Y:S04]  /*10110*/  LDL.LU R54, [R1+0x34c] ;  /* 0x00034c0001367983 */ /* 0x000ea80000300800 */
[----:B------:R0:W-:Y:S04]  /*10120*/  STL [R1+0x1b0], R48 ;  /* 0x0001b03001007387 */ /* 0x0001e80000100800 */
[----:B------:R-:W2:Y:S01]  /*10130*/  LDL.LU R53, [R1+0x338] ;  /* 0x0003380001357983 */ /* 0x000ea20000300800 */
[----:B------:R-:W-:-:S05]  /*10140*/  FMUL R47, R44, R47 ;  /* 0x0000002f2c2f7220 */ /* 0x000fca0000400000 */
[----:B------:R-:W-:Y:S04]  /*10150*/  STL [R1+0x1b4], R47 ;  /* 0x0001b42f01007387 */ /* 0x000fe80000100800 */
[----:B------:R-:W2:Y:S04]  /*10160*/  LDL.LU R52, [R1+0x33c] ;  /* 0x00033c0001347983 */ /* 0x000ea80000300800 */
[----:B------:R-:W2:Y:S01]  /*10170*/  LDL.LU R51, [R1+0x328] ;  /* 0x0003280001337983 */ /* 0x000ea20000300800 */
[C---:B------:R-:W-:Y:S02]  /*10180*/  FMUL R46, R44.reuse, R46 ;  /* 0x0000002e2c2e7220 */ /* 0x040fe40000400000 */
[----:B------:R-:W-:-:S03]  /*10190*/  FMUL R44, R44, R45 ;  /* 0x0000002d2c2c7220 */ /* 0x000fc60000400000 */
[----:B------:R0:W-:Y:S04]  /*101a0*/  STL [R1+0x1a0], R46 ;  /* 0x0001a02e01007387 */ /* 0x0001e80000100800 */
[----:B------:R3:W-:Y:S04]  /*101b0*/  STL [R1+0x1a4], R44 ;  /* 0x0001a42c01007387 */ /* 0x0007e80000100800 */
[----:B-1----:R-:W2:Y:S04]  /*101c0*/  LDL.LU R50, [R1+0x32c] ;  /* 0x00032c0001327983 */ /* 0x002ea80000300800 */
[----:B0-----:R-:W2:Y:S04]  /*101d0*/  LDL.LU R49, [R1+0x1d8] ;  /* 0x0001d80001317983 */ /* 0x001ea80000300800 */
[----:B------:R-:W2:Y:S04]  /*101e0*/  LDL.LU R48, [R1+0x1dc] ;  /* 0x0001dc0001307983 */ /* 0x000ea80000300800 */
[----:B------:R-:W2:Y:S04]  /*101f0*/  LDL.LU R45, [R1+0x698] ;  /* 0x00069800012d7983 */ /* 0x000ea80000300800 */
[----:B------:R-:W2:Y:S01]  /*10200*/  LDL.64 R46, [R1+0x840] ;  /* 0x00084000012e7983 */ /* 0x000ea20000100a00 */
[----:B------:R-:W-:-:S04]  /*10210*/  IMAD.WIDE R36, R112, 0x2, R36 ;  /* 0x0000000270247825 */ /* 0x000fc800078e0224 */
[C---:B---3--:R-:W-:Y:S02]  /*10220*/  FMUL R60, R39.reuse, R3 ;  /* 0x00000003273c7220 */ /* 0x048fe40000400000 */
[C---:B------:R-:W-:Y:S02]  /*10230*/  FMUL R44, R39.reuse, R2 ;  /* 0x00000002272c7220 */ /* 0x040fe40000400000 */
[----:B------:R-:W3:Y:S01]  /*10240*/  LDL.64 R2, [R1+0x838] ;  /* 0x0008380001027983 */ /* 0x000ee20000100a00 */
[----:B------:R-:W-:-:S03]  /*10250*/  FMUL R59, R39, R59 ;  /* 0x0000003b273b7220 */ /* 0x000fc60000400000 */
[----:B------:R-:W-:Y:S04]  /*10260*/  STL [R1+0x168], R60 ;  /* 0x0001683c01007387 */ /* 0x000fe80000100800 */
[----:B------:R0:W-:Y:S01]  /*10270*/  STL [R1+0x16c], R44 ;  /* 0x00016c2c01007387 */ /* 0x0001e20000100800 */
[----:B----4-:R-:W-:-:S03]  /*10280*/  FMUL R105, R39, R57 ;  /* 0x0000003927697220 */ /* 0x010fc60000400000 */
[----:B------:R-:W-:Y:S01]  /*10290*/  STL [R1+0x158], R59 ;  /* 0x0001583b01007387 */ /* 0x000fe20000100800 */
[C---:B------:R-:W-:Y:S02]  /*102a0*/  FMUL R104, R39.reuse, R56 ;  /* 0x0000003827687220 */ /* 0x040fe40000400000 */
[C---:B0-----:R-:W-:Y:S01]  /*102b0*/  FMUL R44, R39.reuse, R58 ;  /* 0x0000003a272c7220 */ /* 0x041fe20000400000 */
[----:B------:R-:W-:Y:S04]  /*102c0*/  STL [R1+0xddc], R105 ;  /* 0x000ddc6901007387 */ /* 0x000fe80000100800 */
[----:B------:R0:W-:Y:S01]  /*102d0*/  STL [R1+0x15c], R44 ;  /* 0x00015c2c01007387 */ /* 0x0001e20000100800 */
[----:B------:R-:W-:-:S03]  /*102e0*/  FMUL R106, R39, R43 ;  /* 0x0000002b276a7220 */ /* 0x000fc60000400000 */
[----:B0-----:R-:W4:Y:S04]  /*102f0*/  LDL.LU R44, [R1+0x694] ;  /* 0x00069400012c7983 */ /* 0x001f280000300800 */
[----:B------:R-:W-:Y:S01]  /*10300*/  STL [R1+0xde0], R104 ;  /* 0x000de06801007387 */ /* 0x000fe20000100800 */
[----:B------:R-:W-:-:S03]  /*10310*/  FMUL R107, R39, R42 ;  /* 0x0000002a276b7220 */ /* 0x000fc60000400000 */
[----:B------:R-:W-:Y:S04]  /*10320*/  STL [R1+0xde4], R106 ;  /* 0x000de46a01007387 */ /* 0x000fe80000100800 */
[----:B------:R-:W4:Y:S04]  /*10330*/  LDL.LU R43, [R1+0x1c0] ;  /* 0x0001c000012b7983 */ /* 0x000f280000300800 */
[----:B------:R-:W4:Y:S04]  /*10340*/  LDL.LU R42, [R1+0x1c4] ;  /* 0x0001c400012a7983 */ /* 0x000f280000300800 */
[----:B------:R-:W-:Y:S01]  /*10350*/  STL [R1+0xde8], R107 ;  /* 0x000de86b01007387 */ /* 0x000fe20000100800 */
[----:B--2---:R-:W-:-:S05]  /*10360*/  FMUL R102, R39, R55 ;  /* 0x0000003727667220 */ /* 0x004fca0000400000 */
[----:B------:R-:W-:Y:S01]  /*10370*/  STL [R1+0xdb0], R102 ;  /* 0x000db06601007387 */ /* 0x000fe20000100800 */
[----:B------:R-:W-:-:S05]  /*10380*/  FMUL R103, R39, R54 ;  /* 0x0000003627677220 */ /* 0x000fca0000400000 */
[----:B------:R0:W-:Y:S01]  /*10390*/  STL [R1+0xdb4], R103 ;  /* 0x000db46701007387 */ /* 0x0001e20000100800 */
[C---:B------:R-:W-:Y:S02]  /*103a0*/  FMUL R53, R39.reuse, R53 ;  /* 0x0000003527357220 */ /* 0x040fe40000400000 */
[C---:B0-----:R-:W-:Y:S02]  /*103b0*/  FMUL R103, R39.reuse, R52 ;  /* 0x0000003427677220 */ /* 0x041fe40000400000 */
[----:B------:R-:W-:-:S03]  /*103c0*/  FMUL R102, R39, R51 ;  /* 0x0000003327667220 */ /* 0x000fc60000400000 */
[----:B------:R-:W-:Y:S04]  /*103d0*/  STL [R1+0xdbc], R103 ;  /* 0x000dbc6701007387 */ /* 0x000fe80000100800 */
[----:B------:R-:W-:Y:S04]  /*103e0*/  STL [R1+0x188], R53 ;  /* 0x0001883501007387 */ /* 0x000fe80000100800 */
[----:B------:R0:W-:Y:S01]  /*103f0*/  STL [R1+0xdb8], R102 ;  /* 0x000db86601007387 */ /* 0x0001e20000100800 */
[C---:B------:R-:W-:Y:S02]  /*10400*/  FMUL R101, R39.reuse, R50 ;  /* 0x0000003227657220 */ /* 0x040fe40000400000 */
[----:B------:R-:W-:-:S02]  /*10410*/  FMUL R49, R39, R49 ;  /* 0x0000003127317220 */ /* 0x000fc40000400000 */
[C---:B0-----:R-:W-:Y:S02]  /*10420*/  FMUL R102, R39.reuse, R48 ;  /* 0x0000003027667220 */ /* 0x041fe40000400000 */
[----:B------:R-:W-:Y:S02]  /*10430*/  FFMA R45, R39, R45, R38 ;  /* 0x0000002d272d7223 */ /* 0x000fe40000000026 */
[----:B------:R-:W-:Y:S02]  /*10440*/  IMAD.WIDE R38, R112, 0x2, R46 ;  /* 0x0000000270267825 */ /* 0x000fe400078e022e */
[----:B------:R3:W2:Y:S04]  /*10450*/  LDG.E.U16 R47, [R36.64] ;  /* 0x00000004242f7981 */ /* 0x0006a8000c1e1500 */
[----:B------:R-:W-:Y:S04]  /*10460*/  STL [R1+0xdc0], R101 ;  /* 0x000dc06501007387 */ /* 0x000fe80000100800 */
[----:B------:R0:W-:Y:S04]  /*10470*/  STL [R1+0xdc4], R102 ;  /* 0x000dc46601007387 */ /* 0x0001e80000100800 */
[----:B------:R-:W-:Y:S04]  /*10480*/  STL [R1+0x1a8], R49 ;  /* 0x0001a83101007387 */ /* 0x000fe80000100800 */
[----:B------:R1:W-:Y:S04]  /*10490*/  STL [R1+0x698], R45 ;  /* 0x0006982d01007387 */ /* 0x0003e80000100800 */
[----:B------:R0:W2:Y:S01]  /*104a0*/  LDG.E.U16 R46, [R38.64] ;  /* 0x00000004262e7981 */ /* 0x0000a2000c1e1500 */
[----:B------:R-:W0:Y:S02]  /*104b0*/  MUFU.EX2 R40, R40 ;  /* 0x0000002800287308 */ /* 0x000e240000000800 */
[----:B0-----:R-:W-:-:S02]  /*104c0*/  FMUL R102, R40, R33 ;  /* 0x0000002128667220 */ /* 0x001fc40000400000 */
[C---:B------:R-:W-:Y:S02]  /*104d0*/  FMUL R29, R40.reuse, R29 ;  /* 0x0000001d281d7220 */ /* 0x040fe40000400000 */
[----:B------:R-:W-:Y:S02]  /*104e0*/  FMUL R25, R40, R25 ;  /* 0x0000001928197220 */ /* 0x000fe40000400000 */
[----:B---3--:R-:W-:Y:S02]  /*104f0*/  IMAD.WIDE R36, R112, 0x2, R2 ;  /* 0x0000000270247825 */ /* 0x008fe400078e0202 */
[----:B------:R-:W3:Y:S04]  /*10500*/  LDL.LU R3, [R1+0x1c8] ;  /* 0x0001c80001037983 */ /* 0x000ee80000300800 */
[----:B-1----:R0:W3:Y:S04]  /*10510*/  LDG.E.U16 R45, [R36.64] ;  /* 0x00000004242d7981 */ /* 0x0020e8000c1e1500 */
[----:B------:R-:W3:Y:S01]  /*10520*/  LDL.LU R2, [R1+0x1cc] ;  /* 0x0001cc0001027983 */ /* 0x000ee20000300800 */
[----:B------:R-:W-:-:S02]  /*10530*/  FADD R38, -R92, R108 ;  /* 0x0000006c5c267221 */ /* 0x000fc40000000100 */
[C---:B----4-:R-:W-:Y:S01]  /*10540*/  FFMA R44, R40.reuse, R44, R41 ;  /* 0x0000002c282c7223 */ /* 0x050fe20000000029 */
[----:B0-----:R-:W0:Y:S04]  /*10550*/  LDS R36, [R113.X4+0x20180] ;  /* 0x0201800071247984 */ /* 0x001e280000004800 */
[----:B------:R-:W-:Y:S01]  /*10560*/  STL [R1+0x694], R44 ;  /* 0x0006942c01007387 */ /* 0x000fe20000100800 */
[----:B------:R-:W-:-:S05]  /*10570*/  FMUL R100, R40, R43 ;  /* 0x0000002b28647220 */ /* 0x000fca0000400000 */
[----:B------:R1:W-:Y:S01]  /*10580*/  STL [R1+0xdc8], R100 ;  /* 0x000dc86401007387 */ /* 0x0003e20000100800 */
[C---:B------:R-:W-:Y:S02]  /*10590*/  FMUL R39, R40.reuse, R42 ;  /* 0x0000002a28277220 */ /* 0x040fe40000400000 */
[C---:B-1----:R-:W-:Y:S02]  /*105a0*/  FMUL R100, R40.reuse, R32 ;  /* 0x0000002028647220 */ /* 0x042fe40000400000 */
[C---:B------:R-:W-:Y:S02]  /*105b0*/  FMUL R32, R40.reuse, R28 ;  /* 0x0000001c28207220 */ /* 0x040fe40000400000 */
[----:B------:R-:W-:Y:S01]  /*105c0*/  FMUL R28, R40, R24 ;  /* 0x00000018281c7220 */ /* 0x000fe20000400000 */
[----:B------:R-:W-:Y:S04]  /*105d0*/  STL [R1+0xdd0], R100 ;  /* 0x000dd06401007387 */ /* 0x000fe80000100800 */
[----:B------:R-:W-:Y:S04]  /*105e0*/  STL [R1+0x194], R39 ;  /* 0x0001942701007387 */ /* 0x000fe80000100800 */
[----:B------:R-:W-:Y:S04]  /*105f0*/  STL [R1+0xdcc], R102 ;  /* 0x000dcc6601007387 */ /* 0x000fe80000100800 */
[----:B------:R1:W-:Y:S04]  /*10600*/  STL [R1+0x130], R32 ;  /* 0x0001302001007387 */ /* 0x0003e80000100800 */
[----:B------:R-:W-:Y:S04]  /*10610*/  STL [R1+0x134], R29 ;  /* 0x0001341d01007387 */ /* 0x000fe80000100800 */
[----:B------:R-:W0:Y:S04]  /*10620*/  LDL.LU R24, [R1+0x690] ;  /* 0x0006900001187983 */ /* 0x000e280000300800 */
[----:B------:R4:W-:Y:S04]  /*10630*/  STL [R1+0x120], R28 ;  /* 0x0001201c01007387 */ /* 0x0009e80000100800 */
[----:B------:R-:W3:Y:S04]  /*10640*/  LDL.64 R42, [R1+0x830] ;  /* 0x00083000012a7983 */ /* 0x000ee80000100a00 */
[----:B------:R1:W-:Y:S04]  /*10650*/  STL [R1+0x124], R25 ;  /* 0x0001241901007387 */ /* 0x0003e80000100800 */
[----:B--2---:R-:W-:Y:S04]  /*10660*/  STL [R1+0x23c], R47 ;  /* 0x00023c2f01007387 */ /* 0x004fe80000100800 */
[----:B-1----:R-:W2:Y:S04]  /*10670*/  LDL.64 R32, [R1+0x828] ;  /* 0x0008280001207983 */ /* 0x002ea80000100a00 */
[----:B----4-:R-:W4:Y:S01]  /*10680*/  LDL.64 R28, [R1+0x820] ;  /* 0x00082000011c7983 */ /* 0x010f220000100a00 */
[----:B------:R-:W-:-:S02]  /*10690*/  FMUL R37, R38, 1.4426950216293334961 ;  /* 0x3fb8aa3b26257820 */ /* 0x000fc40000400000 */
[C---:B------:R-:W-:Y:S02]  /*106a0*/  FMUL R25, R40.reuse, R20 ;  /* 0x0000001428197220 */ /* 0x040fe40000400000 */
[C---:B------:R-:W-:Y:S02]  /*106b0*/  FMUL R21, R40.reuse, R21 ;  /* 0x0000001528157220 */ /* 0x040fe40000400000 */
[----:B------:R-:W1:Y:S01]  /*106c0*/  MUFU.EX2 R37, R37 ;  /* 0x0000002500257308 */ /* 0x000e620000000800 */
[C---:B------:R-:W-:Y:S02]  /*106d0*/  FMUL R20, R40.reuse, R16 ;  /* 0x0000001028147220 */ /* 0x040fe40000400000 */
[C---:B------:R-:W-:Y:S01]  /*106e0*/  FMUL R17, R40.reuse, R17 ;  /* 0x0000001128117220 */ /* 0x040fe20000400000 */
[----:B------:R-:W-:Y:S01]  /*106f0*/  STL [R1+0x238], R46 ;  /* 0x0002382e01007387 */ /* 0x000fe20000100800 */
[----:B------:R-:W-:Y:S02]  /*10700*/  FMUL R16, R40, R12 ;  /* 0x0000000c28107220 */ /* 0x000fe40000400000 */
[----:B------:R-:W-:Y:S01]  /*10710*/  FADD R38, -R91, R109 ;  /* 0x0000006d5b267221 */ /* 0x000fe20000000100 */
[----:B------:R-:W0:Y:S01]  /*10720*/  LDS R12, [R113.X4+0x20200] ;  /* 0x02020000710c7984 */ /* 0x000e220000004800 */
[----:B-1----:R-:W-:-:S02]  /*10730*/  FMUL R101, R37, R34 ;  /* 0x0000002225657220 */ /* 0x002fc40000400000 */
[C---:B------:R-:W-:Y:S02]  /*10740*/  FMUL R103, R37.reuse, R35 ;  /* 0x0000002325677220 */ /* 0x040fe40000400000 */
[C---:B------:R-:W-:Y:S02]  /*10750*/  FMUL R100, R37.reuse, R26 ;  /* 0x0000001a25647220 */ /* 0x040fe40000400000 */
[----:B------:R-:W-:Y:S01]  /*10760*/  FMUL R102, R37, R27 ;  /* 0x0000001b25667220 */ /* 0x000fe20000400000 */
[----:B---3--:R-:W-:Y:S04]  /*10770*/  STL [R1+0x234], R45 ;  /* 0x0002342d01007387 */ /* 0x008fe80000100800 */
[----:B------:R-:W-:Y:S04]  /*10780*/  STL [R1+0x110], R25 ;  /* 0x0001101901007387 */ /* 0x000fe80000100800 */
[----:B------:R-:W-:Y:S04]  /*10790*/  STL [R1+0x114], R21 ;  /* 0x0001141501007387 */ /* 0x000fe80000100800 */
[----:B------:R-:W-:Y:S04]  /*107a0*/  STL [R1+0x100], R20 ;  /* 0x0001001401007387 */ /* 0x000fe80000100800 */
[----:B------:R1:W-:Y:S04]  /*107b0*/  STL [R1+0x104], R17 ;  /* 0x0001041101007387 */ /* 0x0003e80000100800 */
[----:B------:R3:W-:Y:S01]  /*107c0*/  STL [R1+0xf0], R16 ;  /* 0x0000f01001007387 */ /* 0x0007e20000100800 */
[----:B-1----:R-:W-:-:S02]  /*107d0*/  FMUL R17, R40, R13 ;  /* 0x0000000d28117220 */ /* 0x002fc40000400000 */
[C---:B------:R-:W-:Y:S02]  /*107e0*/  FMUL R13, R40.reuse, R9 ;  /* 0x00000009280d7220 */ /* 0x040fe40000400000 */
[----:B---3--:R-:W-:Y:S01]  /*107f0*/  FMUL R16, R40, R8 ;  /* 0x0000000828107220 */ /* 0x008fe20000400000 */
[----:B------:R-:W-:Y:S01]  /*10800*/  STL [R1+0xf4], R17 ;  /* 0x0000f41101007387 */ /* 0x000fe20000100800 */
[----:B------:R-:W-:-:S03]  /*10810*/  FMUL R9, R37, R3 ;  /* 0x0000000325097220 */ /* 0x000fc60000400000 */
[----:B------:R-:W-:Y:S04]  /*10820*/  STL [R1+0xc0], R16 ;  /* 0x0000c01001007387 */ /* 0x000fe80000100800 */
[----:B------:R-:W-:Y:S04]  /*10830*/  STL [R1+0xc4], R13 ;  /* 0x0000c40d01007387 */ /* 0x000fe80000100800 */
[----:B------:R-:W3:Y:S01]  /*10840*/  LDL.LU R3, [R1+0x68c] ;  /* 0x00068c0001037983 */ /* 0x000ee20000300800 */
[----:B------:R-:W-:-:S03]  /*10850*/  FMUL R2, R37, R2 ;  /* 0x0000000225027220 */ /* 0x000fc60000400000 */
[----:B------:R1:W-:Y:S04]  /*10860*/  STL [R1+0x198], R9 ;  /* 0x0001980901007387 */ /* 0x0003e80000100800 */
[----:B------:R1:W-:Y:S02]  /*10870*/  STL [R1+0x19c], R2 ;  /* 0x00019c0201007387 */ /* 0x0003e40000100800 */
[C---:B-1----:R-:W-:Y:S02]  /*10880*/  FMUL R9, R37.reuse, R30 ;  /* 0x0000001e25097220 */ /* 0x042fe40000400000 */
[----:B------:R-:W-:Y:S01]  /*10890*/  STL [R1+0xdec], R101 ;  /* 0x000dec6501007387 */ /* 0x000fe20000100800 */
[----:B------:R-:W-:-:S03]  /*108a0*/  FMUL R2, R37, R31 ;  /* 0x0000001f25027220 */ /* 0x000fc60000400000 */
[----:B------:R-:W-:Y:S01]  /*108b0*/  STL [R1+0xdf0], R103 ;  /* 0x000df06701007387 */ /* 0x000fe20000100800 */
[----:B------:R-:W-:-:S03]  /*108c0*/  FMUL R13, R37, R22 ;  /* 0x00000016250d7220 */ /* 0x000fc60000400000 */
[----:B------:R1:W-:Y:S04]  /*108d0*/  STL [R1+0x138], R9 ;  /* 0x0001380901007387 */ /* 0x0003e80000100800 */
[----:B------:R-:W-:Y:S04]  /*108e0*/  STL [R1+0xdf4], R100 ;  /* 0x000df46401007387 */ /* 0x000fe80000100800 */
[----:B------:R0:W-:Y:S01]  /*108f0*/  STL [R1+0x13c], R2 ;  /* 0x00013c0201007387 */ /* 0x0001e20000100800 */
[----:B-1----:R-:W-:-:S03]  /*10900*/  FMUL R9, R37, R23 ;  /* 0x0000001725097220 */ /* 0x002fc60000400000 */
[----:B------:R-:W-:Y:S01]  /*10910*/  STL [R1+0xdf8], R102 ;  /* 0x000df86601007387 */ /* 0x000fe20000100800 */
[----:B0-----:R-:W-:-:S03]  /*10920*/  FMUL R2, R37, R18 ;  /* 0x0000001225027220 */ /* 0x001fc60000400000 */
[----:B------:R0:W-:Y:S04]  /*10930*/  STL [R1+0x118], R13 ;  /* 0x0001180d01007387 */ /* 0x0001e80000100800 */
[----:B------:R1:W-:Y:S04]  /*10940*/  STL [R1+0x11c], R9 ;  /* 0x00011c0901007387 */ /* 0x0003e80000100800 */
[----:B------:R1:W-:Y:S01]  /*10950*/  STL [R1+0x108], R2 ;  /* 0x0001080201007387 */ /* 0x0003e20000100800 */
[C---:B0-----:R-:W-:Y:S02]  /*10960*/  FMUL R13, R37.reuse, R19 ;  /* 0x00000013250d7220 */ /* 0x041fe40000400000 */
[----:B-1----:R-:W-:-:S02]  /*10970*/  FMUL R9, R37, R14 ;  /* 0x0000000e25097220 */ /* 0x002fc40000400000 */
[----:B------:R-:W-:Y:S01]  /*10980*/  FMUL R2, R37, R15 ;  /* 0x0000000f25027220 */ /* 0x000fe20000400000 */
[----:B------:R0:W-:Y:S01]  /*10990*/  STL [R1+0x10c], R13 ;  /* 0x00010c0d01007387 */ /* 0x0001e20000100800 */
[----:B------:R-:W-:-:S03]  /*109a0*/  FMUL R8, R38, 1.4426950216293334961 ;  /* 0x3fb8aa3b26087820 */ /* 0x000fc60000400000 */
[----:B------:R1:W-:Y:S01]  /*109b0*/  STL [R1+0xdfc], R2 ;  /* 0x000dfc0201007387 */ /* 0x0003e20000100800 */
[----:B------:R-:W-:-:S03]  /*109c0*/  IMAD.WIDE R14, R112, 0x2, R42 ;  /* 0x00000002700e7825 */ /* 0x000fc600078e022a */
[----:B------:R1:W-:Y:S01]  /*109d0*/  STL [R1+0xf8], R9 ;  /* 0x0000f80901007387 */ /* 0x0003e20000100800 */
[----:B0-----:R4:W3:Y:S03]  /*109e0*/  MUFU.EX2 R13, R8 ;  /* 0x00000008000d7308 */ /* 0x0018e60000000800 */
[----:B------:R0:W3:Y:S01]  /*109f0*/  LDG.E.U16 R16, [R14.64] ;  /* 0x000000040e107981 */ /* 0x0000e2000c1e1500 */
[C---:B-1----:R-:W-:Y:S02]  /*10a00*/  FMUL R2, R37.reuse, R11 ;  /* 0x0000000b25027220 */ /* 0x042fe40000400000 */
[----:B------:R-:W-:-:S05]  /*10a10*/  FMUL R9, R37, R10 ;  /* 0x0000000a25097220 */ /* 0x000fca0000400000 */
[----:B------:R4:W-:Y:S01]  /*10a20*/  STL [R1+0xc8], R9 ;  /* 0x0000c80901007387 */ /* 0x0009e20000100800 */
[----:B--2---:R-:W-:-:S04]  /*10a30*/  IMAD.WIDE R10, R112, 0x2, R32 ;  /* 0x00000002700a7825 */ /* 0x004fc800078e0220 */
[----:B----4-:R-:W-:Y:S01]  /*10a40*/  IMAD.WIDE R8, R112, 0x2, R28 ;  /* 0x0000000270087825 */ /* 0x010fe200078e021c */
[----:B0-----:R0:W2:Y:S04]  /*10a50*/  LDG.E.U16 R15, [R10.64] ;  /* 0x000000040a0f7981 */ /* 0x0010a8000c1e1500 */
[----:B------:R1:W4:Y:S01]  /*10a60*/  LDG.E.U16 R14, [R8.64] ;  /* 0x00000004080e7981 */ /* 0x000322000c1e1500 */
[----:B------:R-:W-:-:S03]  /*10a70*/  FFMA R24, R37, R24, R36 ;  /* 0x0000001825187223 */ /* 0x000fc60000000024 */
[----:B------:R0:W-:Y:S04]  /*10a80*/  STL [R1+0xcc], R2 ;  /* 0x0000cc0201007387 */ /* 0x0001e80000100800 */
[----:B------:R0:W-:Y:S04]  /*10a90*/  STL [R1+0x690], R24 ;  /* 0x0006901801007387 */ /* 0x0001e80000100800 */
[----:B------:R-:W4:Y:S04]  /*10aa0*/  LDL.LU R41, [R1+0x2a0] ;  /* 0x0002a00001297983 */ /* 0x000f280000300800 */
[----:B------:R-:W4:Y:S04]  /*10ab0*/  LDL.LU R40, [R1+0x2a4] ;  /* 0x0002a40001287983 */ /* 0x000f280000300800 */
[----:B------:R-:W4:Y:S01]  /*10ac0*/  LDL.LU R39, [R1+0x290] ;  /* 0x0002900001277983 */ /* 0x000f220000300800 */
[----:B---3--:R-:W-:-:S03]  /*10ad0*/  FFMA R3, R13, R3, R12 ;  /* 0x000000030d037223 */ /* 0x008fc6000000000c */
[----:B0-----:R-:W0:Y:S04]  /*10ae0*/  LDS R10, [R113.X4+0x20280] ;  /* 0x02028000710a7984 */ /* 0x001e280000004800 */
[----:B------:R-:W-:Y:S04]  /*10af0*/  STL [R1+0x68c], R3 ;  /* 0x00068c0301007387 */ /* 0x000fe80000100800 */
[----:B-1----:R-:W3:Y:S04]  /*10b00*/  LDL.LU R9, [R1+0x294] ;  /* 0x0002940001097983 */ /* 0x002ee80000300800 */
        /* <DEDUP_REMOVED lines=18> */
[----:B------:R1:W-:Y:S04]  /*10c30*/  STL [R1+0x230], R16 ;  /* 0x0002301001007387 */ /* 0x0003e80000100800 */
[----:B------:R-:W3:Y:S04]  /*10c40*/  LDL.LU R19, [R1+0x268] ;  /* 0x0002680001137983 */ /* 0x000ee80000300800 */
[----:B--2---:R2:W-:Y:S04]  /*10c50*/  STL [R1+0x22c], R15 ;  /* 0x00022c0f01007387 */ /* 0x0045e80000100800 */
[----:B------:R-:W3:Y:S04]  /*10c60*/  LDL.LU R18, [R1+0x26c] ;  /* 0x00026c0001127983 */ /* 0x000ee80000300800 */
[----:B----4-:R4:W-:Y:S04]  /*10c70*/  STL [R1+0x228], R14 ;  /* 0x0002280e01007387 */ /* 0x0109e80000100800 */
[----:B------:R-:W3:Y:S04]  /*10c80*/  LDL.LU R17, [R1+0x258] ;  /* 0x0002580001117983 */ /* 0x000ee80000300800 */
[----:B-1----:R-:W3:Y:S04]  /*10c90*/  LDL.LU R16, [R1+0x25c] ;  /* 0x00025c0001107983 */ /* 0x002ee80000300800 */
[----:B--2---:R-:W2:Y:S04]  /*10ca0*/  LDL.LU R15, [R1+0x248] ;  /* 0x00024800010f7983 */ /* 0x004ea80000300800 */
[----:B----4-:R-:W4:Y:S04]  /*10cb0*/  LDL.LU R14, [R1+0x24c] ;  /* 0x00024c00010e7983 */ /* 0x010f280000300800 */
[----:B------:R-:W0:Y:S04]  /*10cc0*/  LDL.LU R3, [R1+0x688] ;  /* 0x0006880001037983 */ /* 0x000e280000300800 */
[----:B------:R-:W4:Y:S01]  /*10cd0*/  LDL.64 R20, [R1+0x818] ;  /* 0x0008180001147983 */ /* 0x000f220000100a00 */
[----:B------:R-:W-:-:S02]  /*10ce0*/  FMUL R12, R13, R41 ;  /* 0x000000290d0c7220 */ /* 0x000fc40000400000 */
[C---:B------:R-:W-:Y:S02]  /*10cf0*/  FMUL R40, R13.reuse, R40 ;  /* 0x000000280d287220 */ /* 0x040fe40000400000 */
[----:B------:R-:W-:Y:S01]  /*10d00*/  FMUL R39, R13, R39 ;  /* 0x000000270d277220 */ /* 0x000fe20000400000 */
[----:B------:R3:W-:Y:S01]  /*10d10*/  STL [R1+0xb0], R12 ;  /* 0x0000b00c01007387 */ /* 0x0007e20000100800 */
[----:B------:R-:W-:-:S03]  /*10d20*/  FADD R11, -R90, R110 ;  /* 0x0000006e5a0b7221 */ /* 0x000fc60000000100 */
[----:B------:R-:W-:Y:S01]  /*10d30*/  STL [R1+0xb4], R40 ;  /* 0x0000b42801007387 */ /* 0x000fe20000100800 */
[----:B------:R-:W-:-:S03]  /*10d40*/  FMUL R11, R11, 1.4426950216293334961 ;  /* 0x3fb8aa3b0b0b7820 */ /* 0x000fc60000400000 */
[----:B------:R-:W-:Y:S03]  /*10d50*/  STL [R1+0xa0], R39 ;  /* 0x0000a02701007387 */ /* 0x000fe60000100800 */
[----:B------:R-:W1:Y:S01]  /*10d60*/  MUFU.EX2 R11, R11 ;  /* 0x0000000b000b7308 */ /* 0x000e620000000800 */
[C---:B---3--:R-:W-:Y:S02]  /*10d70*/  FMUL R12, R13.reuse, R9 ;  /* 0x000000090d0c7220 */ /* 0x048fe40000400000 */
[----:B------:R-:W3:Y:S01]  /*10d80*/  LDS R9, [R113.X4+0x20300] ;  /* 0x0203000071097984 */ /* 0x000ee20000004800 */
[----:B------:R-:W-:-:S03]  /*10d90*/  FMUL R38, R13, R38 ;  /* 0x000000260d267220 */ /* 0x000fc60000400000 */
[----:B------:R1:W-:Y:S04]  /*10da0*/  STL [R1+0xa4], R12 ;  /* 0x0000a40c01007387 */ /* 0x0003e80000100800 */
[----:B------:R-:W-:Y:S01]  /*10db0*/  STL [R1+0x90], R38 ;  /* 0x0000902601007387 */ /* 0x000fe20000100800 */
[C---:B------:R-:W-:Y:S02]  /*10dc0*/  FMUL R36, R13.reuse, R36 ;  /* 0x000000240d247220 */ /* 0x040fe40000400000 */
[C---:B-1----:R-:W-:Y:S02]  /*10dd0*/  FMUL R12, R13.reuse, R37 ;  /* 0x000000250d0c7220 */ /* 0x042fe40000400000 */
[----:B------:R-:W-:-:S03]  /*10de0*/  FMUL R35, R13, R35 ;  /* 0x000000230d237220 */ /* 0x000fc60000400000 */
[----:B------:R1:W-:Y:S01]  /*10df0*/  STL [R1+0x94], R12 ;  /* 0x0000940c01007387 */ /* 0x0003e20000100800 */
[----:B------:R-:W-:-:S03]  /*10e00*/  FMUL R33, R13, R33 ;  /* 0x000000210d217220 */ /* 0x000fc60000400000 */
[----:B------:R-:W-:Y:S01]  /*10e10*/  STL [R1+0x80], R36 ;  /* 0x0000802401007387 */ /* 0x000fe20000100800 */
[----:B-1----:R-:W-:-:S03]  /*10e20*/  FMUL R12, R13, R34 ;  /* 0x000000220d0c7220 */ /* 0x002fc60000400000 */
[----:B------:R-:W-:Y:S01]  /*10e30*/  STL [R1+0x84], R35 ;  /* 0x0000842301007387 */ /* 0x000fe20000100800 */
[----:B------:R-:W-:-:S03]  /*10e40*/  FMUL R32, R13, R32 ;  /* 0x000000200d207220 */ /* 0x000fc60000400000 */
[----:B------:R1:W-:Y:S01]  /*10e50*/  STL [R1+0x70], R12 ;  /* 0x0000700c01007387 */ /* 0x0003e20000100800 */
[----:B------:R-:W-:-:S03]  /*10e60*/  FMUL R30, R13, R30 ;  /* 0x0000001e0d1e7220 */ /* 0x000fc60000400000 */
[----:B------:R-:W-:Y:S01]  /*10e70*/  STL [R1+0x74], R33 ;  /* 0x0000742101007387 */ /* 0x000fe20000100800 */
[C---:B------:R-:W-:Y:S02]  /*10e80*/  FMUL R29, R13.reuse, R29 ;  /* 0x0000001d0d1d7220 */ /* 0x040fe40000400000 */
[C---:B-1----:R-:W-:Y:S01]  /*10e90*/  FMUL R12, R13.reuse, R31 ;  /* 0x0000001f0d0c7220 */ /* 0x042fe20000400000 */
[----:B------:R-:W-:Y:S04]  /*10ea0*/  STL [R1+0xe0], R32 ;  /* 0x0000e02001007387 */ /* 0x000fe80000100800 */
[----:B------:R1:W-:Y:S04]  /*10eb0*/  STL [R1+0xe4], R12 ;  /* 0x0000e40c01007387 */ /* 0x0003e80000100800 */
[----:B------:R-:W-:Y:S01]  /*10ec0*/  STL [R1+0xd0], R30 ;  /* 0x0000d01e01007387 */ /* 0x000fe20000100800 */
[----:B-1----:R-:W-:-:S02]  /*10ed0*/  FMUL R12, R13, R4 ;  /* 0x000000040d0c7220 */ /* 0x002fc40000400000 */
[----:B------:R-:W-:Y:S01]  /*10ee0*/  FMUL R4, R13, R5 ;  /* 0x000000050d047220 */ /* 0x000fe20000400000 */
[----:B------:R-:W-:Y:S01]  /*10ef0*/  STL [R1+0xd4], R29 ;  /* 0x0000d41d01007387 */ /* 0x000fe20000100800 */
[----:B------:R-:W-:-:S03]  /*10f00*/  FMUL R5, R11, R28 ;  /* 0x0000001c0b057220 */ /* 0x000fc60000400000 */
[----:B------:R-:W-:Y:S04]  /*10f10*/  STL [R1+0x60], R12 ;  /* 0x0000600c01007387 */ /* 0x000fe80000100800 */
[----:B------:R1:W-:Y:S02]  /*10f20*/  STL [R1+0x64], R4 ;  /* 0x0000640401007387 */ /* 0x0003e40000100800 */
[C---:B-1----:R-:W-:Y:S02]  /*10f30*/  FMUL R4, R11.reuse, R2 ;  /* 0x000000020b047220 */ /* 0x042fe40000400000 */
[----:B------:R-:W3:Y:S04]  /*10f40*/  LDL.LU R2, [R1+0x684] ;  /* 0x0006840001027983 */ /* 0x000ee80000300800 */
[----:B------:R1:W-:Y:S01]  /*10f50*/  STL [R1+0xb8], R5 ;  /* 0x0000b80501007387 */ /* 0x0003e20000100800 */
[----:B------:R-:W-:-:S03]  /*10f60*/  FMUL R12, R11, R25 ;  /* 0x000000190b0c7220 */ /* 0x000fc60000400000 */
[----:B------:R1:W-:Y:S02]  /*10f70*/  STL [R1+0xbc], R4 ;  /* 0x0000bc0401007387 */ /* 0x0003e40000100800 */
[C---:B-1----:R-:W-:Y:S02]  /*10f80*/  FMUL R5, R11.reuse, R27 ;  /* 0x0000001b0b057220 */ /* 0x042fe40000400000 */
[----:B------:R-:W-:-:S03]  /*10f90*/  FMUL R4, R11, R26 ;  /* 0x0000001a0b047220 */ /* 0x000fc60000400000 */
[----:B------:R1:W-:Y:S04]  /*10fa0*/  STL [R1+0xa8], R5 ;  /* 0x0000a80501007387 */ /* 0x0003e80000100800 */
[----:B------:R1:W-:Y:S02]  /*10fb0*/  STL [R1+0xac], R4 ;  /* 0x0000ac0401007387 */ /* 0x0003e40000100800 */
[C---:B-1----:R-:W-:Y:S02]  /*10fc0*/  FMUL R5, R11.reuse, R24 ;  /* 0x000000180b057220 */ /* 0x042fe40000400000 */
[----:B------:R1:W-:Y:S01]  /*10fd0*/  STL [R1+0x98], R12 ;  /* 0x0000980c01007387 */ /* 0x0003e20000100800 */
[----:B------:R-:W-:-:S03]  /*10fe0*/  FMUL R4, R11, R23 ;  /* 0x000000170b047220 */ /* 0x000fc60000400000 */
        /* <DEDUP_REMOVED lines=8> */
[----:B------:R2:W-:Y:S01]  /*11070*/  STL [R1+0x7c], R4 ;  /* 0x00007c0401007387 */ /* 0x0005e20000100800 */
[----:B-1----:R-:W-:-:S03]  /*11080*/  FMUL R5, R11, R16 ;  /* 0x000000100b057220 */ /* 0x002fc60000400000 */
[----:B------:R4:W-:Y:S01]  /*11090*/  STL [R1+0xe8], R12 ;  /* 0x0000e80c01007387 */ /* 0x0009e20000100800 */
[----:B--2---:R-:W-:-:S03]  /*110a0*/  FMUL R4, R11, R15 ;  /* 0x0000000f0b047220 */ /* 0x004fc60000400000 */
[----:B------:R1:W-:Y:S01]  /*110b0*/  STL [R1+0xec], R5 ;  /* 0x0000ec0501007387 */ /* 0x0003e20000100800 */
[----:B----4-:R-:W-:-:S03]  /*110c0*/  FMUL R12, R11, R14 ;  /* 0x0000000e0b0c7220 */ /* 0x010fc60000400000 */
[----:B------:R2:W-:Y:S01]  /*110d0*/  STL [R1+0xd8], R4 ;  /* 0x0000d80401007387 */ /* 0x0005e20000100800 */
[----:B-1----:R-:W-:-:S03]  /*110e0*/  FMUL R5, R11, R6 ;  /* 0x000000060b057220 */ /* 0x002fc60000400000 */
[----:B------:R-:W-:Y:S01]  /*110f0*/  STL [R1+0xdc], R12 ;  /* 0x0000dc0c01007387 */ /* 0x000fe20000100800 */
[----:B--2---:R-:W-:-:S03]  /*11100*/  FMUL R4, R11, R7 ;  /* 0x000000070b047220 */ /* 0x004fc60000400000 */
[----:B------:R-:W2:Y:S04]  /*11110*/  LDL.LU R29, [R1+0x2e0] ;  /* 0x0002e000011d7983 */ /* 0x000ea80000300800 */
[----:B------:R-:W-:Y:S04]  /*11120*/  STL [R1+0x68], R5 ;  /* 0x0000680501007387 */ /* 0x000fe80000100800 */
[----:B------:R-:W2:Y:S04]  /*11130*/  LDL.LU R24, [R1+0x2e4] ;  /* 0x0002e40001187983 */ /* 0x000ea80000300800 */
[----:B------:R-:W-:Y:S04]  /*11140*/  STL [R1+0x6c], R4 ;  /* 0x00006c0401007387 */ /* 0x000fe80000100800 */
[----:B------:R-:W2:Y:S04]  /*11150*/  LDL.LU R23, [R1+0x2d0] ;  /* 0x0002d00001177983 */ /* 0x000ea80000300800 */
[----:B------:R-:W2:Y:S01]  /*11160*/  LDL.LU R22, [R1+0x2d4] ;  /* 0x0002d40001167983 */ /* 0x000ea20000300800 */
[----:B------:R-:W-:-:S03]  /*11170*/  IMAD.WIDE R6, R112, 0x2, R20 ;  /* 0x0000000270067825 */ /* 0x000fc600078e0214 */
[----:B------:R-:W2:Y:S04]  /*11180*/  LDL.LU R19, [R1+0x2c0] ;  /* 0x0002c00001137983 */ /* 0x000ea80000300800 */
[----:B------:R-:W2:Y:S04]  /*11190*/  LDL.LU R18, [R1+0x2c4] ;  /* 0x0002c40001127983 */ /* 0x000ea80000300800 */
[----:B------:R-:W2:Y:S04]  /*111a0*/  LDL.LU R17, [R1+0x2b0] ;  /* 0x0002b00001117983 */ /* 0x000ea80000300800 */
[----:B------:R-:W2:Y:S04]  /*111b0*/  LDL.LU R16, [R1+0x2b4] ;  /* 0x0002b40001107983 */ /* 0x000ea80000300800 */
[----:B------:R1:W2:Y:S04]  /*111c0*/  LDG.E.U16 R30, [R6.64] ;  /* 0x00000004061e7981 */ /* 0x0002a8000c1e1500 */
[----:B------:R-:W2:Y:S04]  /*111d0*/  LDL.LU R15, [R1+0x210] ;  /* 0x00021000010f7983 */ /* 0x000ea80000300800 */
[----:B------:R-:W2:Y:S01]  /*111e0*/  LDL.LU R14, [R1+0x214] ;  /* 0x00021400010e7983 */ /* 0x000ea20000300800 */
[----:B------:R-:W-:-:S02]  /*111f0*/  FADD R8, -R89, R111 ;  /* 0x0000006f59087221 */ /* 0x000fc40000000100 */
[----:B0-----:R-:W-:Y:S01]  /*11200*/  FFMA R3, R11, R3, R10 ;  /* 0x000000030b037223 */ /* 0x001fe2000000000a */
[----:B------:R-:W0:Y:S01]  /*11210*/  LDS R5, [R113.X4+0x20380] ;  /* 0x0203800071057984 */ /* 0x000e220000004800 */
[----:B------:R-:W-:-:S06]  /*11220*/  FMUL R8, R8, 1.4426950216293334961 ;  /* 0x3fb8aa3b08087820 */ /* 0x000fcc0000400000 */
[----:B------:R-:W3:Y:S01]  /*11230*/  MUFU.EX2 R8, R8 ;  /* 0x0000000800087308 */ /* 0x000ee20000000800 */
[----:B------:R0:W-:Y:S04]  /*11240*/  STL [R1+0x688], R3 ;  /* 0x0006880301007387 */ /* 0x0001e80000100800 */
[----:B------:R-:W2:Y:S04]  /*11250*/  LDL.LU R28, [R1+0x200] ;  /* 0x00020000011c7983 */ /* 0x000ea80000300800 */
[----:B------:R-:W2:Y:S04]  /*11260*/  LDL.LU R27, [R1+0x204] ;  /* 0x00020400011b7983 */ /* 0x000ea80000300800 */
[----:B------:R-:W2:Y:S01]  /*11270*/  LDL.LU R26, [R1+0x1f0] ;  /* 0x0001f000011a7983 */ /* 0x000ea20000300800 */
[----:B---3--:R-:W-:-:S05]  /*11280*/  FFMA R2, R8, R2, R9 ;  /* 0x0000000208027223 */ /* 0x008fca0000000009 */
[----:B------:R3:W-:Y:S04]  /*11290*/  STL [R1+0x684], R2 ;  /* 0x0006840201007387 */ /* 0x0007e80000100800 */
[----:B------:R-:W4:Y:S04]  /*112a0*/  LDL.LU R25, [R1+0x1f4] ;  /* 0x0001f40001197983 */ /* 0x000f280000300800 */
[----:B-1----:R-:W4:Y:S04]  /*112b0*/  LDL.LU R7, [R1+0x1e0] ;  /* 0x0001e00001077983 */ /* 0x002f280000300800 */
[----:B------:R-:W4:Y:S04]  /*112c0*/  LDL.LU R6, [R1+0x1e4] ;  /* 0x0001e40001067983 */ /* 0x000f280000300800 */
[----:B0-----:R-:W4:Y:S04]  /*112d0*/  LDL.LU R3, [R1+0x2e8] ;  /* 0x0002e80001037983 */ /* 0x001f280000300800 */
[----:B---3--:R-:W3:Y:S04]  /*112e0*/  LDL.LU R2, [R1+0x2ec] ;  /* 0x0002ec0001027983 */ /* 0x008ee80000300800 */
[----:B------:R-:W3:Y:S04]  /*112f0*/  LDL.LU R21, [R1+0x2d8] ;  /* 0x0002d80001157983 */ /* 0x000ee80000300800 */
[----:B------:R-:W3:Y:S04]  /*11300*/  LDL.LU R20, [R1+0x2dc] ;  /* 0x0002dc0001147983 */ /* 0x000ee80000300800 */
[----:B------:R-:W3:Y:S04]  /*11310*/  LDL.LU R13, [R1+0x2c8] ;  /* 0x0002c800010d7983 */ /* 0x000ee80000300800 */
[----:B------:R-:W3:Y:S04]  /*11320*/  LDL.LU R12, [R1+0x2cc] ;  /* 0x0002cc00010c7983 */ /* 0x000ee80000300800 */
[----:B------:R-:W3:Y:S01]  /*11330*/  LDL.LU R10, [R1+0x2bc] ;  /* 0x0002bc00010a7983 */ /* 0x000ee20000300800 */
[----:B--2---:R-:W-:-:S02]  /*11340*/  FMUL R29, R8, R29 ;  /* 0x0000001d081d7220 */ /* 0x004fc40000400000 */
[----:B------:R-:W-:-:S03]  /*11350*/  FMUL R9, R8, R24 ;  /* 0x0000001808097220 */ /* 0x000fc60000400000 */
[----:B------:R-:W-:Y:S04]  /*11360*/  STL [R1+0x50], R29 ;  /* 0x0000501d01007387 */ /* 0x000fe80000100800 */
[----:B------:R0:W-:Y:S01]  /*11370*/  STL [R1+0x54], R9 ;  /* 0x0000540901007387 */ /* 0x0001e20000100800 */
[C---:B------:R-:W-:Y:S02]  /*11380*/  FMUL R11, R8.reuse, R23 ;  /* 0x00000017080b7220 */ /* 0x040fe40000400000 */
[----:B------:R-:W-:-:S03]  /*11390*/  FMUL R22, R8, R22 ;  /* 0x0000001608167220 */ /* 0x000fc60000400000 */
[----:B------:R1:W-:Y:S01]  /*113a0*/  STL [R1+0x40], R11 ;  /* 0x0000400b01007387 */ /* 0x0003e20000100800 */
[----:B0-----:R-:W-:-:S03]  /*113b0*/  FMUL R9, R8, R19 ;  /* 0x0000001308097220 */ /* 0x001fc60000400000 */
[----:B------:R-:W-:Y:S01]  /*113c0*/  STL [R1+0x44], R22 ;  /* 0x0000441601007387 */ /* 0x000fe20000100800 */
[----:B-1----:R-:W-:-:S03]  /*113d0*/  FMUL R11, R8, R18 ;  /* 0x00000012080b7220 */ /* 0x002fc60000400000 */
[----:B------:R0:W-:Y:S01]  /*113e0*/  STL [R1+0x30], R9 ;  /* 0x0000300901007387 */ /* 0x0001e20000100800 */
[----:B------:R-:W-:-:S03]  /*113f0*/  FMUL R17, R8, R17 ;  /* 0x0000001108117220 */ /* 0x000fc60000400000 */
[----:B------:R1:W-:Y:S04]  /*11400*/  STL [R1+0x34], R11 ;  /* 0x0000340b01007387 */ /* 0x0003e80000100800 */
[----:B------:R-:W-:Y:S01]  /*11410*/  STL [R1+0x224], R30 ;  /* 0x0002241e01007387 */ /* 0x000fe20000100800 */
[C---:B0-----:R-:W-:Y:S02]  /*11420*/  FMUL R9, R8.reuse, R16 ;  /* 0x0000001008097220 */ /* 0x041fe40000400000 */
[C---:B------:R-:W-:Y:S01]  /*11430*/  FMUL R15, R8.reuse, R15 ;  /* 0x0000000f080f7220 */ /* 0x040fe20000400000 */
[----:B-1----:R-:W2:Y:S04]  /*11440*/  LDL.LU R11, [R1+0x2b8] ;  /* 0x0002b800010b7983 */ /* 0x002ea80000300800 */
[----:B------:R-:W-:Y:S04]  /*11450*/  STL [R1+0x20], R17 ;  /* 0x0000201101007387 */ /* 0x000fe80000100800 */
[----:B------:R0:W-:Y:S04]  /*11460*/  STL [R1+0x24], R9 ;  /* 0x0000240901007387 */ /* 0x0001e80000100800 */
[----:B------:R-:W2:Y:S01]  /*11470*/  LDL.LU R24, [R1+0x218] ;  /* 0x0002180001187983 */ /* 0x000ea20000300800 */
[----:B0-----:R-:W-:-:S03]  /*11480*/  FMUL R9, R8, R14 ;  /* 0x0000000e08097220 */ /* 0x001fc60000400000 */
[----:B------:R0:W-:Y:S04]  /*11490*/  STL [R1+0x10], R15 ;  /* 0x0000100f01007387 */ /* 0x0001e80000100800 */
[----:B------:R-:W2:Y:S04]  /*114a0*/  LDL.LU R23, [R1+0x21c] ;  /* 0x00021c0001177983 */ /* 0x000ea80000300800 */
[----:B------:R1:W-:Y:S04]  /*114b0*/  STL [R1+0x14], R9 ;  /* 0x0000140901007387 */ /* 0x0003e80000100800 */
[----:B------:R-:W2:Y:S04]  /*114c0*/  LDL.LU R22, [R1+0x208] ;  /* 0x0002080001167983 */ /* 0x000ea80000300800 */
[----:B------:R-:W2:Y:S04]  /*114d0*/  LDL.LU R19, [R1+0x20c] ;  /* 0x00020c0001137983 */ /* 0x000ea80000300800 */
[----:B------:R-:W2:Y:S04]  /*114e0*/  LDL.LU R18, [R1+0x1f8] ;  /* 0x0001f80001127983 */ /* 0x000ea80000300800 */
[----:B------:R-:W2:Y:S04]  /*114f0*/  LDL.LU R17, [R1+0x1fc] ;  /* 0x0001fc0001117983 */ /* 0x000ea80000300800 */
[----:B------:R-:W2:Y:S01]  /*11500*/  LDL.LU R16, [R1+0x1e8] ;  /* 0x0001e80001107983 */ /* 0x000ea20000300800 */
[----:B------:R-:W-:-:S02]  /*11510*/  FADD R4, -R88, R114 ;  /* 0x0000007258047221 */ /* 0x000fc40000000100 */
[----:B------:R-:W-:Y:S01]  /*11520*/  FMUL R28, R8, R28 ;  /* 0x0000001c081c7220 */ /* 0x000fe20000400000 */
[----:B0-----:R-:W2:Y:S01]  /*11530*/  LDL.LU R15, [R1+0x1ec] ;  /* 0x0001ec00010f7983 */ /* 0x001ea20000300800 */
[----:B------:R-:W-:Y:S02]  /*11540*/  FMUL R4, R4, 1.4426950216293334961 ;  /* 0x3fb8aa3b04047820 */ /* 0x000fe40000400000 */
[C---:B------:R-:W-:Y:S01]  /*11550*/  FMUL R120, R8.reuse, R26 ;  /* 0x0000001a08787220 */ /* 0x040fe20000400000 */
[----:B------:R-:W2:Y:S03]  /*11560*/  LDL.LU R14, [R1+0x680] ;  /* 0x00068000010e7983 */ /* 0x000ea60000300800 */
[----:B------:R-:W0:Y:S01]  /*11570*/  MUFU.EX2 R4, R4 ;  /* 0x0000000400047308 */ /* 0x000e220000000800 */
[C---:B-1----:R-:W-:Y:S01]  /*11580*/  FMUL R9, R8.reuse, R27 ;  /* 0x0000001b08097220 */ /* 0x042fe20000400000 */
[----:B------:R-:W-:Y:S04]  /*11590*/  STL [R1], R28 ;  /* 0x0000001c01007387 */ /* 0x000fe80000100800 */
[----:B------:R-:W-:Y:S04]  /*115a0*/  STL [R1+0xd10], R120 ;  /* 0x000d107801007387 */ /* 0x000fe80000100800 */
[----:B------:R1:W-:Y:S01]  /*115b0*/  STL [R1+0x4], R9 ;  /* 0x0000040901007387 */ /* 0x0003e20000100800 */
[----:B----4-:R-:W-:-:S02]  /*115c0*/  FMUL R121, R8, R25 ;  /* 0x0000001908797220 */ /* 0x010fc40000400000 */
[----:B------:R-:W-:-:S03]  /*115d0*/  FMUL R116, R8, R7 ;  /* 0x0000000708747220 */ /* 0x000fc60000400000 */
[----:B------:R-:W-:Y:S01]  /*115e0*/  STL [R1+0xd14], R121 ;  /* 0x000d147901007387 */ /* 0x000fe20000100800 */
[----:B------:R-:W-:-:S03]  /*115f0*/  FMUL R117, R8, R6 ;  /* 0x0000000608757220 */ /* 0x000fc60000400000 */
[----:B-1----:R-:W4:Y:S01]  /*11600*/  LDL.64 R8, [R1+0x810] ;  /* 0x0008100001087983 */ /* 0x002f220000100a00 */
[C---:B0-----:R-:W-:Y:S02]  /*11610*/  FMUL R3, R4.reuse, R3 ;  /* 0x0000000304037220 */ /* 0x041fe40000400000 */
[----:B---3--:R-:W-:-:S03]  /*11620*/  FMUL R2, R4, R2 ;  /* 0x0000000204027220 */ /* 0x008fc60000400000 */
[----:B------:R-:W-:Y:S01]  /*11630*/  STL [R1+0x58], R3 ;  /* 0x0000580301007387 */ /* 0x000fe20000100800 */
[----:B------:R-:W-:-:S03]  /*11640*/  FMUL R21, R4, R21 ;  /* 0x0000001504157220 */ /* 0x000fc60000400000 */
[----:B------:R-:W3:Y:S01]  /*11650*/  LDL.64 R6, [R1+0x808] ;  /* 0x0008080001067983 */ /* 0x000ee20000100a00 */
[----:B------:R-:W-:-:S03]  /*11660*/  FMUL R20, R4, R20 ;  /* 0x0000001404147220 */ /* 0x000fc60000400000 */
[----:B------:R0:W-:Y:S01]  /*11670*/  STL [R1+0x5c], R2 ;  /* 0x00005c0201007387 */ /* 0x0001e20000100800 */
[----:B------:R-:W-:-:S03]  /*11680*/  FMUL R13, R4, R13 ;  /* 0x0000000d040d7220 */ /* 0x000fc60000400000 */
[----:B0-----:R-:W4:Y:S01]  /*11690*/  LDL.64 R2, [R1+0x800] ;  /* 0x0008000001027983 */ /* 0x001f220000100a00 */
[----:B------:R-:W-:-:S03]  /*116a0*/  FMUL R25, R4, R12 ;  /* 0x0000000c04197220 */ /* 0x000fc60000400000 */
[----:B------:R-:W-:Y:S04]  /*116b0*/  STL [R1+0x48], R21 ;  /* 0x0000481501007387 */ /* 0x000fe80000100800 */
[----:B------:R0:W-:Y:S04]  /*116c0*/  STL [R1+0x4c], R20 ;  /* 0x00004c1401007387 */ /* 0x0001e80000100800 */
[----:B0-----:R-:W4:Y:S04]  /*116d0*/  LDL.64 R20, [R1+0x7f8] ;  /* 0x0007f80001147983 */ /* 0x001f280000100a00 */
[----:B------:R0:W-:Y:S04]  /*116e0*/  STL [R1+0x38], R13 ;  /* 0x0000380d01007387 */ /* 0x0001e80000100800 */
[----:B0-----:R-:W4:Y:S04]  /*116f0*/  LDL.64 R12, [R1+0x7f0] ;  /* 0x0007f000010c7983 */ /* 0x001f280000100a00 */
[----:B------:R0:W-:Y:S02]  /*11700*/  STL [R1+0x3c], R25 ;  /* 0x00003c1901007387 */ /* 0x0001e40000100800 */
[----:B0-----:R-:W-:-:S02]  /*11710*/  FMUL R25, R4, R10 ;  /* 0x0000000a04197220 */ /* 0x001fc40000400000 */
[C---:B--2---:R-:W-:Y:S02]  /*11720*/  FMUL R26, R4.reuse, R11 ;  /* 0x0000000b041a7220 */ /* 0x044fe40000400000 */
[----:B------:R-:W2:Y:S04]  /*11730*/  LDL.64 R10, [R1+0x7e8] ;  /* 0x0007e800010a7983 */ /* 0x000ea80000100a00 */
[----:B------:R-:W-:Y:S04]  /*11740*/  STL [R1+0x28], R26 ;  /* 0x0000281a01007387 */ /* 0x000fe80000100800 */
[----:B------:R-:W-:Y:S01]  /*11750*/  STL [R1+0x2c], R25 ;  /* 0x00002c1901007387 */ /* 0x000fe20000100800 */
[----:B------:R-:W-:-:S02]  /*11760*/  FMUL R121, R4, R24 ;  /* 0x0000001804797220 */ /* 0x000fc40000400000 */
[C---:B------:R-:W-:Y:S02]  /*11770*/  FMUL R120, R4.reuse, R23 ;  /* 0x0000001704787220 */ /* 0x040fe40000400000 */
[C---:B------:R-:W-:Y:S02]  /*11780*/  FMUL R22, R4.reuse, R22 ;  /* 0x0000001604167220 */ /* 0x040fe40000400000 */
[----:B------:R-:W-:-:S03]  /*11790*/  FMUL R19, R4, R19 ;  /* 0x0000001304137220 */ /* 0x000fc60000400000 */
[----:B------:R-:W-:Y:S01]  /*117a0*/  STL [R1+0x8], R22 ;  /* 0x0000081601007387 */ /* 0x000fe20000100800 */
[----:B------:R-:W-:-:S03]  /*117b0*/  FMUL R122, R4, R18 ;  /* 0x00000012047a7220 */ /* 0x000fc60000400000 */
[----:B------:R0:W-:Y:S01]  /*117c0*/  STL [R1+0xc], R19 ;  /* 0x00000c1301007387 */ /* 0x0001e20000100800 */
[----:B------:R-:W-:-:S03]  /*117d0*/  FMUL R123, R4, R17 ;  /* 0x00000011047b7220 */ /* 0x000fc60000400000 */
[----:B------:R-:W2:Y:S04]  /*117e0*/  LDL.64 R28, [R1+0x7d8] ;  /* 0x0007d800011c7983 */ /* 0x000ea80000100a00 */
[----:B------:R-:W2:Y:S01]  /*117f0*/  LDL.64 R30, [R1+0x7e0] ;  /* 0x0007e000011e7983 */ /* 0x000ea20000100a00 */
[----:B------:R-:W-:-:S03]  /*11800*/  FMUL R118, R4, R16 ;  /* 0x0000001004767220 */ /* 0x000fc60000400000 */
[----:B0-----:R-:W2:Y:S04]  /*11810*/  LDL.64 R18, [R1+0x7d0] ;  /* 0x0007d00001127983 */ /* 0x001ea80000100a00 */
[----:B------:R-:W-:Y:S04]  /*11820*/  STL.64 [R1+0xd20], R122 ;  /* 0x000d207a01007387 */ /* 0x000fe80000100a00 */
[----:B------:R-:W-:Y:S04]  /*11830*/  STL.64 [R1+0xd18], R120 ;  /* 0x000d187801007387 */ /* 0x000fe80000100a00 */
[----:B------:R-:W2:Y:S01]  /*11840*/  LDL.64 R16, [R1+0x7c0] ;  /* 0x0007c00001107983 */ /* 0x000ea20000100a00 */
[----:B------:R-:W-:-:S02]  /*11850*/  FMUL R119, R4, R15 ;  /* 0x0000000f04777220 */ /* 0x000fc40000400000 */
[----:B------:R-:W-:Y:S01]  /*11860*/  FFMA R14, R4, R14, R5 ;  /* 0x0000000e040e7223 */ /* 0x000fe20000000005 */
[----:B------:R-:W2:Y:S04]  /*11870*/  LDL.64 R26, [R1+0x7c8] ;  /* 0x0007c800011a7983 */ /* 0x000ea80000100a00 */
[----:B------:R-:W-:Y:S04]  /*11880*/  STL.64 [R1+0xd30], R118 ;  /* 0x000d307601007387 */ /* 0x000fe80000100a00 */
[----:B------:R-:W-:Y:S04]  /*11890*/  STL.64 [R1+0xd28], R116 ;  /* 0x000d287401007387 */ /* 0x000fe80000100a00 */
[----:B------:R0:W-:Y:S04]  /*118a0*/  STL [R1+0x680], R14 ;  /* 0x0006800e01007387 */ /* 0x0001e80000100800 */
[----:B------:R-:W2:Y:S04]  /*118b0*/  LDL.64 R22, [R1+0x7a8] ;  /* 0x0007a80001167983 */ /* 0x000ea80000100a00 */
[----:B------:R-:W2:Y:S04]  /*118c0*/  LDL.64 R24, [R1+0x7b0] ;  /* 0x0007b00001187983 */ /* 0x000ea80000100a00 */
[----:B0-----:R-:W2:Y:S04]  /*118d0*/  LDL.64 R14, [R1+0x7b8] ;  /* 0x0007b800010e7983 */ /* 0x001ea80000100a00 */
[----:B------:R-:W2:Y:S04]  /*118e0*/  LDL.64 R34, [R1+0x7a0] ;  /* 0x0007a00001227983 */ /* 0x000ea80000100a00 */
[----:B------:R-:W2:Y:S01]  /*118f0*/  LDL.64 R32, [R1+0x780] ;  /* 0x0007800001207983 */ /* 0x000ea20000100a00 */
[----:B---3--:R-:W-:-:S05]  /*11900*/  IMAD.WIDE R6, R112, 0x2, R6 ;  /* 0x0000000270067825 */ /* 0x008fca00078e0206 */
[----:B------:R0:W3:Y:S01]  /*11910*/  LDG.E.U16 R102, [R6.64] ;  /* 0x0000000406667981 */ /* 0x0000e2000c1e1500 */
[----:B----4-:R-:W-:-:S04]  /*11920*/  IMAD.WIDE R8, R112, 0x2, R8 ;  /* 0x0000000270087825 */ /* 0x010fc800078e0208 */
[C---:B------:R-:W-:Y:S02]  /*11930*/  IMAD.WIDE R4, R112.reuse, 0x2, R2 ;  /* 0x0000000270047825 */ /* 0x040fe400078e0202 */
[----:B------:R1:W4:Y:S04]  /*11940*/  LDG.E.U16 R2, [R8.64] ;  /* 0x0000000408027981 */ /* 0x000328000c1e1500 */
[----:B------:R2:W3:Y:S01]  /*11950*/  LDG.E.U16 R100, [R4.64] ;  /* 0x0000000404647981 */ /* 0x0004e2000c1e1500 */
[----:B0-----:R-:W-:-:S03]  /*11960*/  IMAD.WIDE R6, R112, 0x2, R12 ;  /* 0x0000000270067825 */ /* 0x001fc600078e020c */
[----:B------:R-:W3:Y:S01]  /*11970*/  LDL.64 R12, [R1+0x790] ;  /* 0x00079000010c7983 */ /* 0x000ee20000100a00 */
[----:B-1----:R-:W-:-:S03]  /*11980*/  IMAD.WIDE R8, R112, 0x2, R20 ;  /* 0x0000000270087825 */ /* 0x002fc600078e0214 */
[----:B------:R-:W4:Y:S04]  /*11990*/  LDL.64 R20, [R1+0x798] ;  /* 0x0007980001147983 */ /* 0x000f280000100a00 */
[----:B------:R0:W4:Y:S04]  /*119a0*/  LDG.E.U16 R101, [R6.64] ;  /* 0x0000000406657981 */ /* 0x000128000c1e1500 */
[----:B------:R1:W4:Y:S01]  /*119b0*/  LDG.E.U16 R103, [R8.64] ;  /* 0x0000000408677981 */ /* 0x000322000c1e1500 */
[----:B--2---:R-:W-:-:S03]  /*119c0*/  IMAD.WIDE R4, R112, 0x2, R10 ;  /* 0x0000000270047825 */ /* 0x004fc600078e020a */
[----:B------:R-:W2:Y:S04]  /*119d0*/  LDL.64 R10, [R1+0x788] ;  /* 0x00078800010a7983 */ /* 0x000ea80000100a00 */
[----:B------:R0:W2:Y:S02]  /*119e0*/  LDG.E.U16 R107, [R4.64] ;  /* 0x00000004046b7981 */ /* 0x0000a4000c1e1500 */
[C---:B0-----:R-:W-:Y:S02]  /*119f0*/  IMAD.WIDE R6, R112.reuse, 0x2, R28 ;  /* 0x0000000270067825 */ /* 0x041fe400078e021c */
[----:B------:R-:W2:Y:S04]  /*11a00*/  LDL.64 R28, [R1+0x758] ;  /* 0x00075800011c7983 */ /* 0x000ea80000100a00 */
[----:B------:R0:W2:Y:S01]  /*11a10*/  LDG.E.U16 R104, [R6.64] ;  /* 0x0000000406687981 */ /* 0x0000a2000c1e1500 */
[----:B------:R-:W-:-:S03]  /*11a20*/  IMAD.WIDE R4, R112, 0x2, R18 ;  /* 0x0000000270047825 */ /* 0x000fc600078e0212 */
[----:B------:R-:W2:Y:S01]  /*11a30*/  LDL.64 R18, [R1+0x770] ;  /* 0x0007700001127983 */ /* 0x000ea20000100a00 */
[----:B-1----:R-:W-:-:S03]  /*11a40*/  IMAD.WIDE R8, R112, 0x2, R30 ;  /* 0x0000000270087825 */ /* 0x002fc600078e021e */
[----:B------:R-:W2:Y:S04]  /*11a50*/  LDL.64 R30, [R1+0x778] ;  /* 0x00077800011e7983 */ /* 0x000ea80000100a00 */
[----:B------:R1:W2:Y:S01]  /*11a60*/  LDG.E.U16 R106, [R8.64] ;  /* 0x00000004086a7981 */ /* 0x0002a2000c1e1500 */
[----:B0-----:R-:W-:-:S03]  /*11a70*/  IMAD.WIDE R6, R112, 0x2, R16 ;  /* 0x0000000270067825 */ /* 0x001fc600078e0210 */
[----:B------:R-:W2:Y:S04]  /*11a80*/  LDL.64 R16, [R1+0x768] ;  /* 0x0007680001107983 */ /* 0x000ea80000100a00 */
[----:B------:R0:W2:Y:S01]  /*11a90*/  LDG.E.U16 R122, [R6.64] ;  /* 0x00000004067a7981 */ /* 0x0000a2000c1e1500 */
[----:B-1----:R-:W-:-:S03]  /*11aa0*/  IMAD.WIDE R8, R112, 0x2, R26 ;  /* 0x0000000270087825 */ /* 0x002fc600078e021a */
[----:B------:R-:W2:Y:S04]  /*11ab0*/  LDL.64 R26, [R1+0x750] ;  /* 0x00075000011a7983 */ /* 0x000ea80000100a00 */
[----:B------:R1:W2:Y:S04]  /*11ac0*/  LDG.E.U16 R105, [R4.64] ;  /* 0x0000000404697981 */ /* 0x0002a8000c1e1500 */
[----:B------:R1:W2:Y:S01]  /*11ad0*/  LDG.E.U16 R123, [R8.64] ;  /* 0x00000004087b7981 */ /* 0x0002a2000c1e1500 */
[----:B0-----:R-:W-:-:S03]  /*11ae0*/  IMAD.WIDE R6, R112, 0x2, R22 ;  /* 0x0000000270067825 */ /* 0x001fc600078e0216 */
[----:B------:R-:W2:Y:S04]  /*11af0*/  LDL.64 R22, [R1+0x740] ;  /* 0x0007400001167983 */ /* 0x000ea80000100a00 */
[----:B------:R3:W2:Y:S01]  /*11b00*/  LDG.E.U16 R119, [R6.64] ;  /* 0x0000000406777981 */ /* 0x0006a2000c1e1500 */
[----:B-1----:R-:W-:-:S03]  /*11b10*/  IMAD.WIDE R4, R112, 0x2, R14 ;  /* 0x0000000270047825 */ /* 0x002fc600078e020e */
[----:B------:R-:W2:Y:S01]  /*11b20*/  LDL.64 R14, [R1+0x760] ;  /* 0x00076000010e7983 */ /* 0x000ea20000100a00 */
[----:B------:R-:W-:-:S03]  /*11b30*/  IMAD.WIDE R8, R112, 0x2, R24 ;  /* 0x0000000270087825 */ /* 0x000fc600078e0218 */
[----:B------:R-:W2:Y:S04]  /*11b40*/  LDL.64 R24, [R1+0x748] ;  /* 0x0007480001187983 */ /* 0x000ea80000100a00 */
[----:B------:R0:W2:Y:S04]  /*11b50*/  LDG.E.U16 R121, [R4.64] ;  /* 0x0000000404797981 */ /* 0x0000a8000c1e1500 */
[----:B------:R4:W2:Y:S01]  /*11b60*/  LDG.E.U16 R120, [R8.64] ;  /* 0x0000000408787981 */ /* 0x0008a2000c1e1500 */
[----:B0-----:R-:W-:-:S05]  /*11b70*/  IMAD.WIDE R4, R112, 0x2, R34 ;  /* 0x0000000270047825 */ /* 0x001fca00078e0222 */
[----:B------:R2:W2:Y:S01]  /*11b80*/  LDG.E.U16 R118, [R4.64] ;  /* 0x0000000404767981 */ /* 0x0004a2000c1e1500 */
[----:B---3--:R-:W-:-:S03]  /*11b90*/  IMAD.WIDE R6, R112, 0x2, R12 ;  /* 0x0000000270067825 */ /* 0x008fc600078e020c */
[----:B------:R-:W3:Y:S01]  /*11ba0*/  LDL.64 R12, [R1+0x738] ;  /* 0x00073800010c7983 */ /* 0x000ee20000100a00 */
[----:B----4-:R-:W-:-:S03]  /*11bb0*/  IMAD.WIDE R8, R112, 0x2, R20 ;  /* 0x0000000270087825 */ /* 0x010fc600078e0214 */
[----:B------:R-:W4:Y:S04]  /*11bc0*/  LDL.64 R20, [R1+0x730] ;  /* 0x0007300001147983 */ /* 0x000f280000100a00 */
[----:B------:R0:W4:Y:S04]  /*11bd0*/  LDG.E.U16 R117, [R8.64] ;  /* 0x0000000408757981 */ /* 0x000128000c1e1500 */
[----:B------:R1:W4:Y:S01]  /*11be0*/  LDG.E.U16 R116, [R6.64] ;  /* 0x0000000406747981 */ /* 0x000322000c1e1500 */
[----:B0-----:R-:W-:-:S03]  /*11bf0*/  IMAD.WIDE R8, R112, 0x2, R32 ;  /* 0x0000000270087825 */ /* 0x001fc600078e0220 */
[----:B------:R-:W4:Y:S04]  /*11c00*/  LDL.64 R32, [R1+0x708] ;  /* 0x0007080001207983 */ /* 0x000f280000100a00 */
[----:B------:R0:W4:Y:S01]  /*11c10*/  LDG.E.U16 R115, [R8.64] ;  /* 0x0000000408737981 */ /* 0x000122000c1e1500 */
[----:B--2---:R-:W-:-:S03]  /*11c20*/  IMAD.WIDE R4, R112, 0x2, R10 ;  /* 0x0000000270047825 */ /* 0x004fc600078e020a */
[----:B------:R-:W2:Y:S04]  /*11c30*/  LDL.64 R10, [R1+0x728] ;  /* 0x00072800010a7983 */ /* 0x000ea80000100a00 */
[----:B------:R0:W2:Y:S02]  /*11c40*/  LDG.E.U16 R124, [R4.64] ;  /* 0x00000004047c7981 */ /* 0x0000a4000c1e1500 */
[C---:B0-----:R-:W-:Y:S02]  /*11c50*/  IMAD.WIDE R4, R112.reuse, 0x2, R18 ;  /* 0x0000000270047825 */ /* 0x041fe400078e0212 */
[----:B------:R-:W2:Y:S02]  /*11c60*/  LDL.64 R18, [R1+0x720] ;  /* 0x0007200001127983 */ /* 0x000ea40000100a00 */
[----:B-1----:R-:W-:-:S02]  /*11c70*/  IMAD.WIDE R6, R112, 0x2, R30 ;  /* 0x0000000270067825 */ /* 0x002fc400078e021e */
[----:B------:R-:W2:Y:S04]  /*11c80*/  LDL.64 R30, [R1+0x700] ;  /* 0x00070000011e7983 */ /* 0x000ea80000100a00 */
[----:B------:R0:W2:Y:S01]  /*11c90*/  LDG.E.U16 R114, [R6.64] ;  /* 0x0000000406727981 */ /* 0x0000a2000c1e1500 */
[----:B------:R-:W-:-:S03]  /*11ca0*/  IMAD.WIDE R8, R112, 0x2, R16 ;  /* 0x0000000270087825 */ /* 0x000fc600078e0210 */
[----:B------:R-:W2:Y:S04]  /*11cb0*/  LDL.64 R16, [R1+0x718] ;  /* 0x0007180001107983 */ /* 0x000ea80000100a00 */
[----:B------:R1:W2:Y:S04]  /*11cc0*/  LDG.E.U16 R98, [R8.64] ;  /* 0x0000000408627981 */ /* 0x0002a8000c1e1500 */
[----:B------:R0:W2:Y:S01]  /*11cd0*/  LDG.E.U16 R99, [R4.64] ;  /* 0x0000000404637981 */ /* 0x0000a2000c1e1500 */
[----:B-1----:R-:W-:-:S03]  /*11ce0*/  IMAD.WIDE R8, R112, 0x2, R26 ;  /* 0x0000000270087825 */ /* 0x002fc600078e021a */
[----:B------:R-:W2:Y:S04]  /*11cf0*/  LDL.64 R26, [R1+0x6e8] ;  /* 0x0006e800011a7983 */ /* 0x000ea80000100a00 */
[----:B------:R3:W2:Y:S01]  /*11d00*/  LDG.E.U16 R95, [R8.64] ;  /* 0x00000004085f7981 */ /* 0x0006a2000c1e1500 */
[----:B0-----:R-:W-:-:S03]  /*11d10*/  IMAD.WIDE R4, R112, 0x2, R28 ;  /* 0x0000000270047825 */ /* 0x001fc600078e021c */
[----:B------:R-:W2:Y:S01]  /*11d20*/  LDL.64 R28, [R1+0x6f8] ;  /* 0x0006f800011c7983 */ /* 0x000ea20000100a00 */
[----:B------:R-:W-:-:S03]  /*11d30*/  IMAD.WIDE R6, R112, 0x2, R14 ;  /* 0x0000000270067825 */ /* 0x000fc600078e020e */
[----:B------:R0:W2:Y:S04]  /*11d40*/  LDG.E.U16 R96, [R4.64] ;  /* 0x0000000404607981 */ /* 0x0000a8000c1e1500 */
[----:B------:R1:W2:Y:S04]  /*11d50*/  LDG.E.U16 R97, [R6.64] ;  /* 0x0000000406617981 */ /* 0x0002a8000c1e1500 */
[----:B------:R-:W2:Y:S01]  /*11d60*/  LDL.64 R14, [R1+0x710] ;  /* 0x00071000010e7983 */ /* 0x000ea20000100a00 */
[----:B0-----:R-:W-:-:S03]  /*11d70*/  IMAD.WIDE R4, R112, 0x2, R22 ;  /* 0x0000000270047825 */ /* 0x001fc600078e0216 */
[----:B------:R-:W2:Y:S01]  /*11d80*/  LDL.64 R22, [R1+0x6d8] ;  /* 0x0006d80001167983 */ /* 0x000ea20000100a00 */
[----:B-1----:R-:W-:-:S03]  /*11d90*/  IMAD.WIDE R6, R112, 0x2, R24 ;  /* 0x0000000270067825 */ /* 0x002fc600078e0218 */
[----:B------:R-:W2:Y:S04]  /*11da0*/  LDL.64 R24, [R1+0x6e0] ;  /* 0x0006e00001187983 */ /* 0x000ea80000100a00 */
[----:B------:R4:W2:Y:S04]  /*11db0*/  LDG.E.U16 R94, [R6.64] ;  /* 0x00000004065e7981 */ /* 0x0008a8000c1e1500 */
[----:B------:R2:W2:Y:S01]  /*11dc0*/  LDG.E.U16 R93, [R4.64] ;  /* 0x00000004045d7981 */ /* 0x0004a2000c1e1500 */
[----:B---3--:R-:W-:-:S03]  /*11dd0*/  IMAD.WIDE R8, R112, 0x2, R12 ;  /* 0x0000000270087825 */ /* 0x008fc600078e020c */
[----:B------:R-:W3:Y:S04]  /*11de0*/  LDL.64 R12, [R1+0x6f0] ;  /* 0x0006f000010c7983 */ /* 0x000ee80000100a00 */
[----:B------:R-:W3:Y:S04]  /*11df0*/  LDL.LU R51, [R1+0x62c] ;  /* 0x00062c0001337983 */ /* 0x000ee80000300800 */
[----:B------:R-:W3:Y:S01]  /*11e00*/  LDL R50, [R1+0x3ac] ;  /* 0x0003ac0001327983 */ /* 0x000ee20000100800 */
[----:B----4-:R-:W-:-:S03]  /*11e10*/  IMAD.WIDE R6, R112, 0x2, R20 ;  /* 0x0000000270067825 */ /* 0x010fc600078e0214 */
[----:B------:R0:W4:Y:S04]  /*11e20*/  LDG.E.U16 R92, [R8.64] ;  /* 0x00000004085c7981 */ /* 0x000128000c1e1500 */
[----:B------:R1:W4:Y:S04]  /*11e30*/  LDG.E.U16 R91, [R6.64] ;  /* 0x00000004065b7981 */ /* 0x000328000c1e1500 */
[----:B------:R-:W4:Y:S01]  /*11e40*/  LDL.64 R20, [R1+0x6c8] ;  /* 0x0006c80001147983 */ /* 0x000f220000100a00 */
[----:B--2---:R-:W-:-:S03]  /*11e50*/  IMAD.WIDE R4, R112, 0x2, R10 ;  /* 0x0000000270047825 */ /* 0x004fc600078e020a */
[----:B------:R-:W2:Y:S04]  /*11e60*/  LDL.64 R10, [R1+0x6d0] ;  /* 0x0006d000010a7983 */ /* 0x000ea80000100a00 */
[----:B------:R0:W2:Y:S02]  /*11e70*/  LDG.E.U16 R90, [R4.64] ;  /* 0x00000004045a7981 */ /* 0x0000a4000c1e1500 */
[C---:B0-----:R-:W-:Y:S02]  /*11e80*/  IMAD.WIDE R8, R112.reuse, 0x2, R18 ;  /* 0x0000000270087825 */ /* 0x041fe400078e0212 */
[----:B------:R-:W2:Y:S04]  /*11e90*/  LDL.64 R18, [R1+0x6c0] ;  /* 0x0006c00001127983 */ /* 0x000ea80000100a00 */
[----:B------:R0:W2:Y:S01]  /*11ea0*/  LDG.E.U16 R89, [R8.64] ;  /* 0x0000000408597981 */ /* 0x0000a2000c1e1500 */
[----:B-1----:R-:W-:-:S03]  /*11eb0*/  IMAD.WIDE R6, R112, 0x2, R16 ;  /* 0x0000000270067825 */ /* 0x002fc600078e0210 */
[----:B------:R-:W2:Y:S04]  /*11ec0*/  LDL.64 R16, [R1+0x6b8] ;  /* 0x0006b80001107983 */ /* 0x000ea80000100a00 */
[----:B------:R-:W2:Y:S01]  /*11ed0*/  LDL.LU R3, [R1+0x67c] ;  /* 0x00067c0001037983 */ /* 0x000ea20000300800 */
[----:B0-----:R-:W-:-:S03]  /*11ee0*/  IMAD.WIDE R8, R112, 0x2, R32 ;  /* 0x0000000270087825 */ /* 0x001fc600078e0220 */
[----:B------:R0:W4:Y:S04]  /*11ef0*/  LDG.E.U16 R88, [R6.64] ;  /* 0x0000000406587981 */ /* 0x000128000c1e1500 */
[----:B------:R3:W4:Y:S04]  /*11f00*/  LDG.E.U16 R66, [R8.64] ;  /* 0x0000000408427981 */ /* 0x000728000c1e1500 */
[----:B------:R-:W4:Y:S01]  /*11f10*/  LDL.LU R77, [R1+0x630] ;  /* 0x00063000014d7983 */ /* 0x000f220000300800 */
[----:B0-----:R-:W-:-:S03]  /*11f20*/  IMAD.WIDE R6, R112, 0x2, R30 ;  /* 0x0000000270067825 */ /* 0x001fc600078e021e */
[----:B------:R-:W4:Y:S04]  /*11f30*/  LDL R76, [R1+0x3a8] ;  /* 0x0003a800014c7983 */ /* 0x000f280000100800 */
[----:B------:R0:W4:Y:S02]  /*11f40*/  LDG.E.U16 R65, [R6.64] ;  /* 0x0000000406417981 */ /* 0x000124000c1e1500 */
[----:B0-----:R-:W-:-:S05]  /*11f50*/  IMAD.WIDE R6, R112, 0x2, R26 ;  /* 0x0000000270067825 */ /* 0x001fca00078e021a */
[----:B------:R0:W4:Y:S01]  /*11f60*/  LDG.E.U16 R62, [R6.64] ;  /* 0x00000004063e7981 */ /* 0x000122000c1e1500 */
[----:B------:R-:W-:-:S03]  /*11f70*/  IMAD.WIDE R4, R112, 0x2, R14 ;  /* 0x0000000270047825 */ /* 0x000fc600078e020e */
[----:B------:R-:W4:Y:S04]  /*11f80*/  LDL.64 R14, [R1+0x6b0] ;  /* 0x0006b000010e7983 */ /* 0x000f280000100a00 */
[----:B------:R-:W4:Y:S04]  /*11f90*/  LDL.LU R38, [R1+0x420] ;  /* 0x0004200001267983 */ /* 0x000f280000300800 */
[----:B------:R1:W4:Y:S01]  /*11fa0*/  LDG.E.U16 R67, [R4.64] ;  /* 0x0000000404437981 */ /* 0x000322000c1e1500 */
[----:B---3--:R-:W-:-:S03]  /*11fb0*/  IMAD.WIDE R8, R112, 0x2, R12 ;  /* 0x0000000270087825 */ /* 0x008fc600078e020c */
[----:B------:R-:W2:Y:S01]  /*11fc0*/  LDS R12, [R113.X4+0x20400] ;  /* 0x02040000710c7984 */ /* 0x000ea20000004800 */
[----:B0-----:R-:W-:-:S03]  /*11fd0*/  FADD R6, -R50, R51 ;  /* 0x0000003332067221 */ /* 0x001fc60000000100 */
[----:B------:R4:W3:Y:S01]  /*11fe0*/  LDG.E.U16 R63, [R8.64] ;  /* 0x00000004083f7981 */ /* 0x0008e2000c1e1500 */
[----:B------:R-:W-:-:S06]  /*11ff0*/  FMUL R6, R6, 1.4426950216293334961 ;  /* 0x3fb8aa3b06067820 */ /* 0x000fcc0000400000 */
[----:B------:R-:W2:Y:S02]  /*12000*/  MUFU.EX2 R6, R6 ;  /* 0x0000000600067308 */ /* 0x000ea40000000800 */
[----:B--2---:R-:W-:-:S05]  /*12010*/  FFMA R3, R6, R3, R12 ;  /* 0x0000000306037223 */ /* 0x004fca000000000c */
[----:B------:R0:W-:Y:S04]  /*12020*/  STL [R1+0x67c], R3 ;  /* 0x00067c0301007387 */ /* 0x0001e80000100800 */
[----:B------:R-:W2:Y:S01]  /*12030*/  LDL.LU R32, [R1+0x424] ;  /* 0x0004240001207983 */ /* 0x000ea20000300800 */
[----:B-1----:R-:W-:-:S03]  /*12040*/  IMAD.WIDE R4, R112, 0x2, R28 ;  /* 0x0000000270047825 */ /* 0x002fc600078e021c */
[----:B------:R-:W3:Y:S04]  /*12050*/  LDL.LU R29, [R1+0x410] ;  /* 0x00041000011d7983 */ /* 0x000ee80000300800 */
[----:B------:R1:W3:Y:S01]  /*12060*/  LDG.E.U16 R64, [R4.64] ;  /* 0x0000000404407981 */ /* 0x0002e2000c1e1500 */
[----:B----4-:R-:W-:-:S03]  /*12070*/  IMAD.WIDE R8, R112, 0x2, R20 ;  /* 0x0000000270087825 */ /* 0x010fc600078e0214 */
[----:B------:R-:W4:Y:S04]  /*12080*/  LDL.LU R27, [R1+0x414] ;  /* 0x00041400011b7983 */ /* 0x000f280000300800 */
[----:B------:R0:W4:Y:S01]  /*12090*/  LDG.E.U16 R58, [R8.64] ;  /* 0x00000004083a7981 */ /* 0x000122000c1e1500 */
[----:B-1----:R-:W-:-:S05]  /*120a0*/  IMAD.WIDE R4, R112, 0x2, R24 ;  /* 0x0000000270047825 */ /* 0x002fca00078e0218 */
[----:B------:R1:W4:Y:S04]  /*120b0*/  LDG.E.U16 R61, [R4.64] ;  /* 0x00000004043d7981 */ /* 0x000328000c1e1500 */
[----:B0-----:R-:W4:Y:S04]  /*120c0*/  LDL.LU R8, [R1+0x400] ;  /* 0x0004000001087983 */ /* 0x001f280000300800 */
[----:B------:R-:W4:Y:S01]  /*120d0*/  LDL.LU R9, [R1+0x404] ;  /* 0x0004040001097983 */ /* 0x000f220000300800 */
[----:B-1----:R-:W-:-:S03]  /*120e0*/  IMAD.WIDE R4, R112, 0x2, R22 ;  /* 0x0000000270047825 */ /* 0x002fc600078e0216 */
[----:B------:R-:W4:Y:S04]  /*120f0*/  LDL.LU R12, [R1+0x3f0] ;  /* 0x0003f000010c7983 */ /* 0x000f280000300800 */
[----:B------:R0:W4:Y:S04]  /*12100*/  LDG.E.U16 R60, [R4.64] ;  /* 0x00000004043c7981 */ /* 0x000128000c1e1500 */
[----:B------:R-:W4:Y:S01]  /*12110*/  LDL.LU R13, [R1+0x3f4] ;  /* 0x0003f400010d7983 */ /* 0x000f220000300800 */
[----:B0-----:R-:W-:-:S05]  /*12120*/  IMAD.WIDE R4, R112, 0x2, R18 ;  /* 0x0000000270047825 */ /* 0x001fca00078e0212 */
[----:B------:R0:W4:Y:S02]  /*12130*/  LDG.E.U16 R57, [R4.64] ;  /* 0x0000000404397981 */ /* 0x000124000c1e1500 */
[C---:B0-----:R-:W-:Y:S02]  /*12140*/  IMAD.WIDE R4, R112.reuse, 0x2, R16 ;  /* 0x0000000270047825 */ /* 0x041fe400078e0210 */
[----:B------:R-:W4:Y:S04]  /*12150*/  LDL.LU R16, [R1+0x3e0] ;  /* 0x0003e00001107983 */ /* 0x000f280000300800 */
[----:B------:R-:W4:Y:S04]  /*12160*/  LDL.LU R17, [R1+0x3e4] ;  /* 0x0003e40001117983 */ /* 0x000f280000300800 */
[----:B------:R-:W4:Y:S04]  /*12170*/  LDL.LU R20, [R1+0x310] ;  /* 0x0003100001147983 */ /* 0x000f280000300800 */
[----:B------:R-:W4:Y:S04]  /*12180*/  LDL.LU R21, [R1+0x314] ;  /* 0x0003140001157983 */ /* 0x000f280000300800 */
[----:B------:R-:W4:Y:S04]  /*12190*/  LDL.LU R24, [R1+0x300] ;  /* 0x0003000001187983 */ /* 0x000f280000300800 */
[----:B------:R-:W4:Y:S04]  /*121a0*/  LDL.LU R25, [R1+0x304] ;  /* 0x0003040001197983 */ /* 0x000f280000300800 */
[----:B------:R-:W4:Y:S04]  /*121b0*/  LDL.LU R28, [R1+0x2f0] ;  /* 0x0002f000011c7983 */ /* 0x000f280000300800 */
[----:B------:R-:W4:Y:S01]  /*121c0*/  LDL.LU R3, [R1+0x2f4] ;  /* 0x0002f40001037983 */ /* 0x000f220000300800 */
[----:B------:R-:W-:-:S03]  /*121d0*/  IMAD.WIDE R10, R112, 0x2, R10 ;  /* 0x00000002700a7825 */ /* 0x000fc600078e020a */
[----:B------:R-:W4:Y:S04]  /*121e0*/  LDL.64 R36, [R1+0x6a8] ;  /* 0x0006a80001247983 */ /* 0x000f280000100a00 */
[----:B------:R-:W4:Y:S04]  /*121f0*/  LDL.LU R33, [R1+0x678] ;  /* 0x0006780001217983 */ /* 0x000f280000300800 */
[----:B------:R-:W4:Y:S04]  /*12200*/  LDL.64 R34, [R1+0x6a0] ;  /* 0x0006a00001227983 */ /* 0x000f280000100a00 */
[----:B------:R-:W4:Y:S04]  /*12210*/  LDL.LU R30, [R1+0x42c] ;  /* 0x00042c00011e7983 */ /* 0x000f280000300800 */
[----:B------:R-:W4:Y:S04]  /*12220*/  LDL.LU R26, [R1+0x41c] ;  /* 0x00041c00011a7983 */ /* 0x000f280000300800 */
[----:B------:R0:W4:Y:S04]  /*12230*/  LDG.E.U16 R59, [R10.64] ;  /* 0x000000040a3b7981 */ /* 0x000128000c1e1500 */
[----:B------:R1:W4:Y:S04]  /*12240*/  LDG.E.U16 R56, [R4.64] ;  /* 0x0000000404387981 */ /* 0x000328000c1e1500 */
[----:B------:R-:W4:Y:S04]  /*12250*/  LDL.LU R22, [R1+0x408] ;  /* 0x0004080001167983 */ /* 0x000f280000300800 */
[----:B0-----:R-:W4:Y:S01]  /*12260*/  LDL.LU R11, [R1+0x40c] ;  /* 0x00040c00010b7983 */ /* 0x001f220000300800 */
[----:B-1----:R-:W-:-:S03]  /*12270*/  IMAD.WIDE R4, R112, 0x2, R14 ;  /* 0x0000000270047825 */ /* 0x002fc600078e020e */
[----:B------:R-:W4:Y:S04]  /*12280*/  LDL.LU R14, [R1+0x3f8] ;  /* 0x0003f800010e7983 */ /* 0x000f280000300800 */
[----:B------:R-:W4:Y:S04]  /*12290*/  LDL.LU R15, [R1+0x3fc] ;  /* 0x0003fc00010f7983 */ /* 0x000f280000300800 */
[----:B------:R-:W4:Y:S04]  /*122a0*/  LDL.LU R18, [R1+0x3e8] ;  /* 0x0003e80001127983 */ /* 0x000f280000300800 */
[----:B------:R-:W4:Y:S04]  /*122b0*/  LDL.LU R19, [R1+0x3ec] ;  /* 0x0003ec0001137983 */ /* 0x000f280000300800 */
[----:B------:R-:W4:Y:S04]  /*122c0*/  LDL.LU R23, [R1+0x31c] ;  /* 0x00031c0001177983 */ /* 0x000f280000300800 */
[----:B------:R3:W4:Y:S04]  /*122d0*/  LDG.E.U16 R55, [R4.64] ;  /* 0x0000000404377981 */ /* 0x000728000c1e1500 */
[----:B------:R-:W0:Y:S01]  /*122e0*/  LDS R10, [R113.X4+0x20480] ;  /* 0x02048000710a7984 */ /* 0x000e220000004800 */
[----:B--2---:R-:W-:-:S03]  /*122f0*/  FMUL R109, R6, R32 ;  /* 0x00000020066d7220 */ /* 0x004fc60000400000 */
[----:B------:R-:W2:Y:S01]  /*12300*/  LDL.LU R32, [R1+0x428] ;  /* 0x0004280001207983 */ /* 0x000ea20000300800 */
[----:B---3--:R-:W-:-:S05]  /*12310*/  FMUL R4, R6, R29 ;  /* 0x0000001d06047220 */ /* 0x008fca0000400000 */
[----:B------:R-:W-:Y:S01]  /*12320*/  STL [R1+0xd04], R4 ;  /* 0x000d040401007387 */ /* 0x000fe20000100800 */
[----:B----4-:R-:W-:-:S03]  /*12330*/  FMUL R5, R6, R27 ;  /* 0x0000001b06057220 */ /* 0x010fc60000400000 */
[----:B------:R-:W3:Y:S04]  /*12340*/  LDL.LU R27, [R1+0x418] ;  /* 0x00041800011b7983 */ /* 0x000ee80000300800 */
[----:B------:R-:W-:Y:S01]  /*12350*/  STL [R1+0xd08], R5 ;  /* 0x000d080501007387 */ /* 0x000fe20000100800 */
[C---:B------:R-:W-:Y:S02]  /*12360*/  FMUL R8, R6.reuse, R8 ;  /* 0x0000000806087220 */ /* 0x040fe40000400000 */
[----:B------:R-:W-:-:S03]  /*12370*/  FMUL R9, R6, R9 ;  /* 0x0000000906097220 */ /* 0x000fc60000400000 */
[----:B------:R-:W-:Y:S01]  /*12380*/  STL [R1+0xcfc], R8 ;  /* 0x000cfc0801007387 */ /* 0x000fe20000100800 */
[----:B------:R-:W-:-:S03]  /*12390*/  FMUL R12, R6, R12 ;  /* 0x0000000c060c7220 */ /* 0x000fc60000400000 */
[----:B------:R1:W-:Y:S04]  /*123a0*/  STL [R1+0xd00], R9 ;  /* 0x000d000901007387 */ /* 0x0003e80000100800 */
[----:B------:R-:W-:Y:S04]  /*123b0*/  STL [R1+0xd0c], R12 ;  /* 0x000d0c0c01007387 */ /* 0x000fe80000100800 */
[----:B-1----:R-:W4:Y:S04]  /*123c0*/  LDL.LU R9, [R1+0x318] ;  /* 0x0003180001097983 */ /* 0x002f280000300800 */
[----:B------:R-:W3:Y:S01]  /*123d0*/  LDL.LU R5, [R1+0x308] ;  /* 0x0003080001057983 */ /* 0x000ee20000300800 */
[----:B------:R-:W-:-:S04]  /*123e0*/  FADD R7, -R76, R77 ;  /* 0x0000004d4c077221 */ /* 0x000fc80000000100 */
[----:B------:R-:W-:Y:S02]  /*123f0*/  FMUL R7, R7, 1.4426950216293334961 ;  /* 0x3fb8aa3b07077820 */ /* 0x000fe40000400000 */
[C---:B------:R-:W-:Y:S02]  /*12400*/  FMUL R29, R6.reuse, R3 ;  /* 0x00000003061d7220 */ /* 0x040fe40000400000 */
[----:B------:R-:W4:Y:S04]  /*12410*/  LDL.LU R3, [R1+0x30c] ;  /* 0x00030c0001037983 */ /* 0x000f280000300800 */
[----:B------:R-:W4:Y:S04]  /*12420*/  LDL.LU R8, [R1+0x2f8] ;  /* 0x0002f80001087983 */ /* 0x000f280000300800 */
[----:B------:R-:W4:Y:S01]  /*12430*/  LDL.LU R4, [R1+0x2fc] ;  /* 0x0002fc0001047983 */ /* 0x000f220000300800 */
[----:B------:R-:W0:Y:S01]  /*12440*/  MUFU.EX2 R31, R7 ;  /* 0x00000007001f7308 */ /* 0x000e220000000800 */
[----:B------:R-:W-:-:S02]  /*12450*/  FMUL R108, R6, R38 ;  /* 0x00000026066c7220 */ /* 0x000fc40000400000 */
[C---:B------:R-:W-:Y:S02]  /*12460*/  FMUL R16, R6.reuse, R16 ;  /* 0x0000001006107220 */ /* 0x040fe40000400000 */
[----:B------:R-:W-:Y:S02]  /*12470*/  FMUL R17, R6, R17 ;  /* 0x0000001106117220 */ /* 0x000fe40000400000 */
[C---:B0-----:R-:W-:Y:S02]  /*12480*/  FFMA R33, R31.reuse, R33, R10 ;  /* 0x000000211f217223 */ /* 0x041fe4000000000a */
[----:B------:R-:W-:-:S03]  /*12490*/  FMUL R111, R31, R30 ;  /* 0x0000001e1f6f7220 */ /* 0x000fc60000400000 */
[----:B------:R-:W-:Y:S04]  /*124a0*/  STL [R1+0x678], R33 ;  /* 0x0006782101007387 */ /* 0x000fe80000100800 */
[----:B------:R-:W-:Y:S01]  /*124b0*/  STL [R1+0xb14], R112 ;  /* 0x000b147001007387 */ /* 0x000fe20000100800 */
[C---:B------:R-:W-:Y:S02]  /*124c0*/  FMUL R18, R31.reuse, R18 ;  /* 0x000000121f127220 */ /* 0x040fe40000400000 */
[C---:B------:R-:W-:Y:S02]  /*124d0*/  FMUL R19, R31.reuse, R19 ;  /* 0x000000131f137220 */ /* 0x040fe40000400000 */
[----:B--2---:R-:W-:-:S05]  /*124e0*/  FMUL R110, R31, R32 ;  /* 0x000000201f6e7220 */ /* 0x004fca0000400000 */
[----:B------:R-:W-:Y:S04]  /*124f0*/  STL.64 [R1+0xd40], R110 ;  /* 0x000d406e01007387 */ /* 0x000fe80000100a00 */
[----:B------:R-:W-:Y:S04]  /*12500*/  STL.64 [R1+0xd38], R108 ;  /* 0x000d386c01007387 */ /* 0x000fe80000100a00 */
[----:B------:R-:W2:Y:S04]  /*12510*/  LDL.LU R51, [R1+0x634] ;  /* 0x0006340001337983 */ /* 0x000ea80000300800 */
[----:B------:R-:W2:Y:S04]  /*12520*/  LDL R50, [R1+0x3a4] ;  /* 0x0003a40001327983 */ /* 0x000ea80000100800 */
[----:B------:R-:W-:Y:S04]  /*12530*/  STL.64 [R1+0xd50], R18 ;  /* 0x000d501201007387 */ /* 0x000fe80000100a00 */
[----:B------:R-:W-:Y:S04]  /*12540*/  STL.64 [R1+0xd48], R16 ;  /* 0x000d481001007387 */ /* 0x000fe80000100a00 */
[----:B------:R-:W2:Y:S01]  /*12550*/  LDL.LU R113, [R1+0x620] ;  /* 0x0006200001717983 */ /* 0x000ea20000300800 */
[----:B------:R-:W-:-:S02]  /*12560*/  FMUL R13, R6, R13 ;  /* 0x0000000d060d7220 */ /* 0x000fc40000400000 */
[C---:B------:R-:W-:Y:S02]  /*12570*/  FMUL R20, R6.reuse, R20 ;  /* 0x0000001406147220 */ /* 0x040fe40000400000 */
[C---:B------:R-:W-:Y:S02]  /*12580*/  FMUL R21, R6.reuse, R21 ;  /* 0x0000001506157220 */ /* 0x040fe40000400000 */
[C---:B------:R-:W-:Y:S02]  /*12590*/  FMUL R24, R6.reuse, R24 ;  /* 0x0000001806187220 */ /* 0x040fe40000400000 */
[C---:B------:R-:W-:Y:S02]  /*125a0*/  FMUL R25, R6.reuse, R25 ;  /* 0x0000001906197220 */ /* 0x040fe40000400000 */
[----:B------:R-:W-:Y:S02]  /*125b0*/  FMUL R28, R6, R28 ;  /* 0x0000001c061c7220 */ /* 0x000fe40000400000 */
[----:B------:R-:W-:-:S05]  /*125c0*/  IMAD.WIDE R6, R112, 0x2, R36 ;  /* 0x0000000270067825 */ /* 0x000fca00078e0224 */
[----:B------:R0:W2:Y:S02]  /*125d0*/  LDG.E.U16 R54, [R6.64] ;  /* 0x0000000406367981 */ /* 0x0000a4000c1e1500 */
[----:B0-----:R-:W-:-:S05]  /*125e0*/  IMAD.WIDE R6, R112, 0x2, R34 ;  /* 0x0000000270067825 */ /* 0x001fca00078e0222 */
[----:B------:R3:W2:Y:S02]  /*125f0*/  LDG.E.U16 R53, [R6.64] ;  /* 0x0000000406357981 */ /* 0x0006a4000c1e1500 */
[C---:B---3--:R-:W-:Y:S02]  /*12600*/  FMUL R6, R31.reuse, R27 ;  /* 0x0000001b1f067220 */ /* 0x048fe40000400000 */
[C---:B------:R-:W-:Y:S02]  /*12610*/  FMUL R10, R31.reuse, R22 ;  /* 0x000000161f0a7220 */ /* 0x040fe40000400000 */
[C---:B----4-:R-:W-:Y:S02]  /*12620*/  FMUL R22, R31.reuse, R9 ;  /* 0x000000091f167220 */ /* 0x050fe40000400000 */
[C---:B------:R-:W-:Y:S02]  /*12630*/  FMUL R23, R31.reuse, R23 ;  /* 0x000000171f177220 */ /* 0x040fe40000400000 */
[----:B------:R-:W-:-:S02]  /*12640*/  FMUL R7, R31, R26 ;  /* 0x0000001a1f077220 */ /* 0x000fc40000400000 */
[C---:B------:R-:W-:Y:S02]  /*12650*/  FMUL R27, R31.reuse, R3 ;  /* 0x000000031f1b7220 */ /* 0x040fe40000400000 */
[----:B------:R-:W0:Y:S01]  /*12660*/  S2R R3, SR_TID.X ;  /* 0x0000000000037919 */ /* 0x000e220000002100 */
[C---:B------:R-:W-:Y:S02]  /*12670*/  FMUL R26, R31.reuse, R5 ;  /* 0x000000051f1a7220 */ /* 0x040fe40000400000 */
[C---:B------:R-:W-:Y:S01]  /*12680*/  FMUL R11, R31.reuse, R11 ;  /* 0x0000000b1f0b7220 */ /* 0x040fe20000400000 */
[----:B------:R-:W-:Y:S01]  /*12690*/  STL.64 [R1+0xd60], R22 ;  /* 0x000d601601007387 */ /* 0x000fe20000100a00 */
[C---:B------:R-:W-:Y:S02]  /*126a0*/  FMUL R14, R31.reuse, R14 ;  /* 0x0000000e1f0e7220 */ /* 0x040fe40000400000 */
[C---:B------:R-:W-:Y:S01]  /*126b0*/  FMUL R15, R31.reuse, R15 ;  /* 0x0000000f1f0f7220 */ /* 0x040fe20000400000 */
[----:B------:R-:W-:Y:S01]  /*126c0*/  STL.64 [R1+0xd58], R20 ;  /* 0x000d581401007387 */ /* 0x000fe20000100a00 */
[----:B------:R-:W-:-:S02]  /*126d0*/  FMUL R30, R31, R8 ;  /* 0x000000081f1e7220 */ /* 0x000fc40000400000 */
[----:B------:R-:W-:Y:S01]  /*126e0*/  FMUL R31, R31, R4 ;  /* 0x000000041f1f7220 */ /* 0x000fe20000400000 */
[----:B------:R-:W3:Y:S04]  /*126f0*/  LDL.LU R5, [R1+0x674] ;  /* 0x0006740001057983 */ /* 0x000ee80000300800 */
[----:B------:R-:W4:Y:S04]  /*12700*/  LDL.LU R77, [R1+0x638] ;  /* 0x00063800014d7983 */ /* 0x000f280000300800 */
[----:B------:R-:W4:Y:S04]  /*12710*/  LDL R76, [R1+0x3a0] ;  /* 0x0003a000014c7983 */ /* 0x000f280000100800 */
[----:B------:R-:W-:Y:S04]  /*12720*/  STL.64 [R1+0xd70], R26 ;  /* 0x000d701a01007387 */ /* 0x000fe80000100a00 */
[----:B------:R1:W-:Y:S04]  /*12730*/  STL.64 [R1+0xd68], R24 ;  /* 0x000d681801007387 */ /* 0x0003e80000100a00 */
[----:B------:R0:W-:Y:S04]  /*12740*/  STL.64 [R1+0xd80], R30 ;  /* 0x000d801e01007387 */ /* 0x0001e80000100a00 */
[----:B-1----:R-:W4:Y:S04]  /*12750*/  LDL.LU R25, [R1+0x4b0] ;  /* 0x0004b00001197983 */ /* 0x002f280000300800 */
[----:B------:R-:W4:Y:S01]  /*12760*/  LDL.LU R24, [R1+0x4b4] ;  /* 0x0004b40001187983 */ /* 0x000f220000300800 */
[----:B0-----:R-:W-:-:S03]  /*12770*/  LOP3.LUT R31, R3, 0x1c, RZ, 0xc0, !PT ;  /* 0x0000001c031f7812 */ /* 0x001fc600078ec0ff */
        /* <DEDUP_REMOVED lines=10> */
[----:B------:R-:W-:Y:S04]  /*12820*/  STL.64 [R1+0xd78], R28 ;  /* 0x000d781c01007387 */ /* 0x000fe80000100a00 */
[----:B------:R-:W4:Y:S04]  /*12830*/  LDL.LU R8, [R1+0x450] ;  /* 0x0004500001087983 */ /* 0x000f280000300800 */
[----:B------:R-:W4:Y:S04]  /*12840*/  LDL.LU R4, [R1+0x454] ;  /* 0x0004540001047983 */ /* 0x000f280000300800 */
[----:B------:R-:W3:Y:S01]  /*12850*/  LDS R33, [R31.X4+0x20500] ;  /* 0x020500001f217984 */ /* 0x000ee20000004800 */
[----:B------:R-:W-:-:S02]  /*12860*/  F2FP.BF16.PACK_AB R47, R68, R69 ;  /* 0x00000045442f723e */ /* 0x000fc400000010ff */
[----:B------:R-:W-:Y:S01]  /*12870*/  F2FP.BF16.PACK_AB R48, R72, R73 ;  /* 0x000000494830723e */ /* 0x000fe200000010ff */
[----:B------:R-:W0:Y:S01]  /*12880*/  LDS R35, [R31.X4+0x20580] ;  /* 0x020580001f237984 */ /* 0x000e220000004800 */
[----:B------:R-:W-:Y:S02]  /*12890*/  F2FP.BF16.PACK_AB R49, R80, R81 ;  /* 0x000000515031723e */ /* 0x000fe400000010ff */
[----:B------:R-:W-:Y:S01]  /*128a0*/  F2FP.BF16.PACK_AB R45, R125, R78 ;  /* 0x0000004e7d2d723e */ /* 0x000fe200000010ff */
[----:B------:R-:W1:Y:S01]  /*128b0*/  LDS R52, [R31.X4+0x20600] ;  /* 0x020600001f347984 */ /* 0x000e620000004800 */
[----:B--2---:R-:W-:Y:S01]  /*128c0*/  FADD R32, -R50, R51 ;  /* 0x0000003332207221 */ /* 0x004fe20000000100 */
[----:B------:R-:W-:Y:S02]  /*128d0*/  F2FP.BF16.PACK_AB R51, R113, R0 ;  /* 0x000000007133723e */ /* 0x000fe400000010ff */
[----:B------:R-:W2:Y:S04]  /*128e0*/  LDL.LU R0, [R1+0xe00] ;  /* 0x000e000001007983 */ /* 0x000ea80000300800 */
[----:B------:R-:W2:Y:S01]  /*128f0*/  LDL.LU R12, [R1+0x440] ;  /* 0x00044000010c7983 */ /* 0x000ea20000300800 */
[----:B------:R-:W-:-:S04]  /*12900*/  FMUL R32, R32, 1.4426950216293334961 ;  /* 0x3fb8aa3b20207820 */ /* 0x000fc80000400000 */
[----:B------:R-:W3:Y:S01]  /*12910*/  MUFU.EX2 R34, R32 ;  /* 0x0000002000227308 */ /* 0x000ee20000000800 */
[----:B------:R-:W-:Y:S01]  /*12920*/  F2FP.BF16.PACK_AB R50, R84, R85 ;  /* 0x000000555432723e */ /* 0x000fe200000010ff */
[----:B---3--:R-:W-:-:S05]  /*12930*/  FFMA R5, R34, R5, R33 ;  /* 0x0000000522057223 */ /* 0x008fca0000000021 */
[----:B------:R3:W-:Y:S01]  /*12940*/  STL [R1+0x674], R5 ;  /* 0x0006740501007387 */ /* 0x0007e20000100800 */
[----:B----4-:R-:W-:-:S03]  /*12950*/  FADD R32, -R76, R77 ;  /* 0x0000004d4c207221 */ /* 0x010fc60000000100 */
[----:B---3--:R-:W3:Y:S04]  /*12960*/  LDL.LU R5, [R1+0x444] ;  /* 0x0004440001057983 */ /* 0x008ee80000300800 */
[----:B------:R-:W3:Y:S01]  /*12970*/  LDL.LU R46, [R1+0x614] ;  /* 0x00061400012e7983 */ /* 0x000ee20000300800 */
[----:B------:R-:W-:Y:S02]  /*12980*/  FMUL R36, R32, 1.4426950216293334961 ;  /* 0x3fb8aa3b20247820 */ /* 0x000fe40000400000 */
[C---:B------:R-:W-:Y:S02]  /*12990*/  FMUL R32, R34.reuse, R25 ;  /* 0x0000001922207220 */ /* 0x040fe40000400000 */
[C---:B------:R-:W-:Y:S02]  /*129a0*/  FMUL R33, R34.reuse, R24 ;  /* 0x0000001822217220 */ /* 0x040fe40000400000 */
[----:B------:R-:W-:-:S02]  /*129b0*/  FMUL R69, R34, R3 ;  /* 0x0000000322457220 */ /* 0x000fc40000400000 */
[----:B------:R-:W3:Y:S01]  /*129c0*/  LDL.LU R3, [R1+0x63c] ;  /* 0x00063c0001037983 */ /* 0x000ee20000300800 */
[----:B------:R-:W-:-:S03]  /*129d0*/  FMUL R68, R34, R23 ;  /* 0x0000001722447220 */ /* 0x000fc60000400000 */
[----:B------:R-:W0:Y:S01]  /*129e0*/  LDL.LU R25, [R1+0x66c] ;  /* 0x00066c0001197983 */ /* 0x000e220000300800 */
[----:B------:R-:W-:-:S03]  /*129f0*/  FMUL R72, R34, R22 ;  /* 0x0000001622487220 */ /* 0x000fc60000400000 */
[----:B------:R-:W3:Y:S01]  /*12a00*/  LDL.LU R24, [R1+0x4b8] ;  /* 0x0004b80001187983 */ /* 0x000ee20000300800 */
[----:B------:R-:W-:-:S03]  /*12a10*/  FMUL R73, R34, R21 ;  /* 0x0000001522497220 */ /* 0x000fc60000400000 */
[----:B------:R-:W3:Y:S01]  /*12a20*/  LDL.LU R23, [R1+0x4bc] ;  /* 0x0004bc0001177983 */ /* 0x000ee20000300800 */
[----:B------:R-:W-:-:S03]  /*12a30*/  FMUL R76, R34, R20 ;  /* 0x00000014224c7220 */ /* 0x000fc60000400000 */
[----:B------:R-:W3:Y:S01]  /*12a40*/  LDL.LU R22, [R1+0x4a8] ;  /* 0x0004a80001167983 */ /* 0x000ee20000300800 */
[----:B------:R-:W-:-:S03]  /*12a50*/  FMUL R77, R34, R19 ;  /* 0x00000013224d7220 */ /* 0x000fc60000400000 */
[----:B------:R-:W3:Y:S04]  /*12a60*/  LDL.LU R21, [R1+0x4ac] ;  /* 0x0004ac0001157983 */ /* 0x000ee80000300800 */
[----:B------:R-:W3:Y:S04]  /*12a70*/  LDL.LU R20, [R1+0x498] ;  /* 0x0004980001147983 */ /* 0x000ee80000300800 */
[----:B------:R-:W3:Y:S01]  /*12a80*/  LDL.LU R19, [R1+0x49c] ;  /* 0x00049c0001137983 */ /* 0x000ee20000300800 */
[----:B------:R-:W-:-:S03]  /*12a90*/  FMUL R85, R34, R9 ;  /* 0x0000000922557220 */ /* 0x000fc60000400000 */
[----:B------:R-:W3:Y:S01]  /*12aa0*/  LDL.LU R9, [R1+0x488] ;  /* 0x0004880001097983 */ /* 0x000ee20000300800 */
[----:B------:R-:W-:-:S03]  /*12ab0*/  FMUL R113, R34, R4 ;  /* 0x0000000422717220 */ /* 0x000fc60000400000 */
[----:B------:R-:W3:Y:S01]  /*12ac0*/  LDL.LU R4, [R1+0x48c] ;  /* 0x00048c0001047983 */ /* 0x000ee20000300800 */
[----:B------:R-:W-:-:S03]  /*12ad0*/  FMUL R80, R34, R18 ;  /* 0x0000001222507220 */ /* 0x000fc60000400000 */
[----:B------:R-:W-:Y:S01]  /*12ae0*/  STL.64 [R1+0xd90], R14 ;  /* 0x000d900e01007387 */ /* 0x000fe20000100a00 */
[C---:B------:R-:W-:Y:S02]  /*12af0*/  FMUL R81, R34.reuse, R17 ;  /* 0x0000001122517220 */ /* 0x040fe40000400000 */
[C---:B------:R-:W-:Y:S02]  /*12b00*/  FMUL R84, R34.reuse, R16 ;  /* 0x0000001022547220 */ /* 0x040fe40000400000 */
[----:B--2---:R-:W-:-:S05]  /*12b10*/  FMUL R12, R34, R12 ;  /* 0x0000000c220c7220 */ /* 0x004fca0000400000 */
[----:B------:R2:W-:Y:S04]  /*12b20*/  STL.64 [R1+0xd88], R12 ;  /* 0x000d880c01007387 */ /* 0x0005e80000100a00 */
[----:B------:R-:W4:Y:S04]  /*12b30*/  LDL.LU R18, [R1+0x478] ;  /* 0x0004780001127983 */ /* 0x000f280000300800 */
[----:B------:R-:W4:Y:S04]  /*12b40*/  LDL.LU R17, [R1+0x47c] ;  /* 0x00047c0001117983 */ /* 0x000f280000300800 */
[----:B------:R-:W4:Y:S04]  /*12b50*/  LDL.LU R16, [R1+0x468] ;  /* 0x0004680001107983 */ /* 0x000f280000300800 */
[----:B--2---:R-:W2:Y:S01]  /*12b60*/  LDL.LU R12, [R1+0x46c] ;  /* 0x00046c00010c7983 */ /* 0x004ea20000300800 */
[----:B------:R-:W0:Y:S01]  /*12b70*/  MUFU.EX2 R36, R36 ;  /* 0x0000002400247308 */ /* 0x000e220000000800 */
[----:B------:R-:W-:Y:S01]  /*12b80*/  FMUL R8, R34, R8 ;  /* 0x0000000822087220 */ /* 0x000fe20000400000 */
[----:B------:R-:W-:Y:S01]  /*12b90*/  F2FP.BF16.PACK_AB R44, R86, R87 ;  /* 0x00000057562c723e */ /* 0x000fe200000010ff */
[----:B---3--:R-:W-:Y:S01]  /*12ba0*/  FMUL R5, R34, R5 ;  /* 0x0000000522057220 */ /* 0x008fe20000400000 */
[----:B------:R-:W-:Y:S01]  /*12bb0*/  F2FP.BF16.PACK_AB R46, R46, R79 ;  /* 0x0000004f2e2e723e */ /* 0x000fe200000010ff */
[----:B------:R-:W-:-:S02]  /*12bc0*/  FADD R34, -R0, R3 ;  /* 0x0000000300227221 */ /* 0x000fc40000000100 */
[----:B------:R-:W3:Y:S02]  /*12bd0*/  LDL.LU R3, [R1+0x458] ;  /* 0x0004580001037983 */ /* 0x000ee40000300800 */
[----:B------:R-:W-:Y:S02]  /*12be0*/  FMUL R34, R34, 1.4426950216293334961 ;  /* 0x3fb8aa3b22227820 */ /* 0x000fe40000400000 */
[C---:B0-----:R-:W-:Y:S01]  /*12bf0*/  FFMA R25, R36.reuse, R25, R35 ;  /* 0x0000001924197223 */ /* 0x041fe20000000023 */
[----:B------:R-:W3:Y:S01]  /*12c00*/  LDL.LU R0, [R1+0x45c] ;  /* 0x00045c0001007983 */ /* 0x000ee20000300800 */
[----:B------:R0:W1:Y:S01]  /*12c10*/  MUFU.EX2 R125, R34 ;  /* 0x00000022007d7308 */ /* 0x0000620000000800 */
[C---:B------:R-:W-:Y:S02]  /*12c20*/  FMUL R35, R36.reuse, R23 ;  /* 0x0000001724237220 */ /* 0x040fe40000400000 */
[----:B------:R1:W-:Y:S01]  /*12c30*/  STL [R1+0x66c], R25 ;  /* 0x00066c1901007387 */ /* 0x0003e20000100800 */
[----:B0-----:R-:W-:-:S05]  /*12c40*/  FMUL R34, R36, R24 ;  /* 0x0000001824227220 */ /* 0x001fca0000400000 */
[----:B------:R-:W-:Y:S04]  /*12c50*/  STL.64 [R1+0xda0], R34 ;  /* 0x000da02201007387 */ /* 0x000fe80000100a00 */
[----:B------:R-:W-:Y:S01]  /*12c60*/  STL.64 [R1+0xd98], R32 ;  /* 0x000d982001007387 */ /* 0x000fe20000100a00 */
[C---:B------:R-:W-:Y:S02]  /*12c70*/  FMUL R78, R36.reuse, R9 ;  /* 0x00000009244e7220 */ /* 0x040fe40000400000 */
[----:B------:R-:W-:Y:S02]  /*12c80*/  FMUL R79, R36, R4 ;  /* 0x00000004244f7220 */ /* 0x000fe40000400000 */
        /* <DEDUP_REMOVED lines=11> */
[----:B------:R-:W3:Y:S01]  /*12d40*/  LDL.LU R30, [R1+0x5ec] ;  /* 0x0005ec00011e7983 */ /* 0x000ee20000300800 */
[----:B------:R-:W-:Y:S01]  /*12d50*/  F2FP.BF16.PACK_AB R42, R74, R75 ;  /* 0x0000004b4a2a723e */ /* 0x000fe200000010ff */
[----:B------:R-:W-:Y:S01]  /*12d60*/  FMUL R74, R36, R20 ;  /* 0x00000014244a7220 */ /* 0x000fe20000400000 */
[----:B------:R-:W-:Y:S01]  /*12d70*/  F2FP.BF16.PACK_AB R41, R70, R71 ;  /* 0x000000474629723e */ /* 0x000fe200000010ff */
[----:B------:R-:W-:-:S02]  /*12d80*/  FMUL R71, R36, R21 ;  /* 0x0000001524477220 */ /* 0x000fc40000400000 */
[----:B------:R-:W-:Y:S01]  /*12d90*/  FMUL R70, R36, R22 ;  /* 0x0000001624467220 */ /* 0x000fe20000400000 */
[----:B------:R-:W-:Y:S01]  /*12da0*/  F2FP.BF16.PACK_AB R43, R82, R83 ;  /* 0x00000053522b723e */ /* 0x000fe200000010ff */
[C---:B------:R-:W-:Y:S02]  /*12db0*/  FMUL R75, R36.reuse, R19 ;  /* 0x00000013244b7220 */ /* 0x040fe40000400000 */
[C---:B--2---:R-:W-:Y:S02]  /*12dc0*/  FMUL R87, R36.reuse, R12 ;  /* 0x0000000c24577220 */ /* 0x044fe40000400000 */
[----:B------:R-:W2:Y:S04]  /*12dd0*/  LDL.LU R12, [R1+0x668] ;  /* 0x00066800010c7983 */ /* 0x000ea80000300800 */
[----:B------:R-:W2:Y:S04]  /*12de0*/  LDL.LU R24, [R1+0x5e0] ;  /* 0x0005e00001187983 */ /* 0x000ea80000300800 */
[----:B-1----:R-:W2:Y:S04]  /*12df0*/  LDL.LU R25, [R1+0x5dc] ;  /* 0x0005dc0001197983 */ /* 0x002ea80000300800 */
[----:B------:R-:W2:Y:S04]  /*12e00*/  LDL.LU R26, [R1+0x5d8] ;  /* 0x0005d800011a7983 */ /* 0x000ea80000300800 */
[----:B------:R-:W2:Y:S01]  /*12e10*/  LDL.LU R27, [R1+0x5d4] ;  /* 0x0005d400011b7983 */ /* 0x000ea20000300800 */
[----:B----4-:R-:W-:-:S03]  /*12e20*/  FMUL R86, R36, R16 ;  /* 0x0000001024567220 */ /* 0x010fc60000400000 */
[----:B------:R-:W4:Y:S01]  /*12e30*/  LDL.LU R20, [R1+0x5d0] ;  /* 0x0005d00001147983 */ /* 0x000f220000300800 */
[----:B------:R-:W-:-:S03]  /*12e40*/  FMUL R83, R36, R17 ;  /* 0x0000001124537220 */ /* 0x000fc60000400000 */
[----:B------:R-:W4:Y:S01]  /*12e50*/  LDL.LU R21, [R1+0x5cc] ;  /* 0x0005cc0001157983 */ /* 0x000f220000300800 */
[----:B------:R-:W-:-:S03]  /*12e60*/  FMUL R82, R36, R18 ;  /* 0x0000001224527220 */ /* 0x000fc60000400000 */
        /* <DEDUP_REMOVED lines=11> */
[----:B---3--:R-:W-:-:S02]  /*12f20*/  FMUL R3, R36, R3 ;  /* 0x0000000324037220 */ /* 0x008fc40000400000 */
[----:B------:R-:W-:Y:S01]  /*12f30*/  FMUL R0, R36, R0 ;  /* 0x0000000024007220 */ /* 0x000fe20000400000 */
[----:B------:R-:W-:Y:S02]  /*12f40*/  F2FP.BF16.PACK_AB R40, R13, R40 ;  /* 0x000000280d28723e */ /* 0x000fe400000010ff */
[----:B------:R-:W0:Y:S01]  /*12f50*/  LDS R13, [R31.X4+0x20680] ;  /* 0x020680001f0d7984 */ /* 0x000e220000004800 */
[----:B------:R-:W-:-:S03]  /*12f60*/  F2FP.BF16.PACK_AB R39, R29, R39 ;  /* 0x000000271d27723e */ /* 0x000fc600000010ff */
[----:B------:R-:W1:Y:S01]  /*12f70*/  S2R R29, SR_TID.X ;  /* 0x00000000001d7919 */ /* 0x000e620000002100 */
[C---:B------:R-:W-:Y:S02]  /*12f80*/  FMUL R4, R36.reuse, R4 ;  /* 0x0000000424047220 */ /* 0x040fe40000400000 */
[----:B------:R-:W-:Y:S01]  /*12f90*/  FMUL R9, R36, R9 ;  /* 0x0000000924097220 */ /* 0x000fe20000400000 */
[----:B------:R-:W-:Y:S02]  /*12fa0*/  F2FP.BF16.PACK_AB R38, R14, R38 ;  /* 0x000000260e26723e */ /* 0x000fe400000010ff */
[----:B------:R-:W-:Y:S02]  /*12fb0*/  F2FP.BF16.PACK_AB R36, R28, R30 ;  /* 0x0000001e1c24723e */ /* 0x000fe400000010ff */
[----:B-1----:R-:W-:Y:S02]  /*12fc0*/  LOP3.LUT R30, R29, 0xff, RZ, 0xc0, !PT ;  /* 0x000000ff1d1e7812 */ /* 0x002fe400078ec0ff */
[----:B------:R-:W-:Y:S01]  /*12fd0*/  SHF.R.U32.HI R14, RZ, 0x2, R29 ;  /* 0x00000002ff0e7819 */ /* 0x000fe2000001161d */
[----:B--2---:R-:W-:-:S05]  /*12fe0*/  FFMA R12, R125, R12, R52 ;  /* 0x0000000c7d0c7223 */ /* 0x004fca0000000034 */
[----:B------:R1:W-:Y:S04]  /*12ff0*/  STL [R1+0x668], R12 ;  /* 0x0006680c01007387 */ /* 0x0003e80000100800 */
[----:B0-----:R-:W-:Y:S04]  /*13000*/  STL [R1+0x5f0], R13 ;  /* 0x0005f00d01007387 */ /* 0x001fe80000100800 */
[----:B------:R-:W-:Y:S01]  /*13010*/  LDS R13, [R31.X4+0x20780] ;  /* 0x020780001f0d7984 */ /* 0x000fe20000004800 */
[----:B-1----:R-:W-:-:S05]  /*13020*/  IMAD.SHL.U32 R12, R30, 0x2, RZ ;  /* 0x000000021e0c7824 */ /* 0x002fca00078e00ff */
[----:B------:R-:W-:Y:S02]  /*13030*/  LOP3.LUT R12, R12, 0x30, R14, 0x78, !PT ;  /* 0x000000300c0c7812 */ /* 0x000fe400078e780e */
[----:B------:R-:W0:Y:S04]  /*13040*/  LDS R14, [R31.X4+0x20700] ;  /* 0x020700001f0e7984 */ /* 0x000e280000004800 */
[----:B------:R-:W-:Y:S06]  /*13050*/  BAR.SYNC.DEFER_BLOCKING 0x0 ;  /* 0x0000000000007b1d */ /* 0x000fec0000010000 */
        /* <DEDUP_REMOVED lines=16> */
[----:B0-----:R-:W-:Y:S04]  /*13160*/  STL [R1+0x5ec], R14 ;  /* 0x0005ec0e01007387 */ /* 0x001fe80000100800 */
[----:B------:R-:W-:Y:S04]  /*13170*/  STS.U16 [R12+0x22000], R112 ;  /* 0x022000700c007388 */ /* 0x000fe80000000400 */
[----:B------:R-:W-:Y:S04]  /*13180*/  STL [R1+0x5e8], R13 ;  /* 0x0005e80d01007387 */ /* 0x000fe80000100800 */
[----:B------:R0:W-:Y:S04]  /*13190*/  STS.U16 [R12+0x22200], R2 ;  /* 0x022200020c007388 */ /* 0x0001e80000000400 */
[----:B------:R1:W-:Y:S04]  /*131a0*/  STS.U16 [R12+0x22400], R102 ;  /* 0x022400660c007388 */ /* 0x0003e80000000400 */
[----:B------:R2:W-:Y:S04]  /*131b0*/  STS.U16 [R12+0x22600], R100 ;  /* 0x022600640c007388 */ /* 0x0005e80000000400 */
[----:B0-----:R-:W3:Y:S04]  /*131c0*/  LDL.LU R2, [R1+0xdfc] ;  /* 0x000dfc0001027983 */ /* 0x001ee80000300800 */
[----:B-1----:R-:W4:Y:S04]  /*131d0*/  LDL.LU R102, [R1+0xdf8] ;  /* 0x000df80001667983 */ /* 0x002f280000300800 */
[----:B--2---:R-:W2:Y:S04]  /*131e0*/  LDL.LU R100, [R1+0xdf4] ;  /* 0x000df40001647983 */ /* 0x004ea80000300800 */
[----:B------:R0:W-:Y:S04]  /*131f0*/  STS.U16 [R12+0x22800], R103 ;  /* 0x022800670c007388 */ /* 0x0001e80000000400 */
[----:B------:R1:W-:Y:S04]  /*13200*/  STS.U16 [R12+0x22a00], R101 ;  /* 0x022a00650c007388 */ /* 0x0003e80000000400 */
[----:B------:R1:W-:Y:S04]  /*13210*/  STS.U16 [R12+0x22c00], R107 ;  /* 0x022c006b0c007388 */ /* 0x0003e80000000400 */
[----:B0-----:R-:W2:Y:S04]  /*13220*/  LDL.LU R103, [R1+0xdf0] ;  /* 0x000df00001677983 */ /* 0x001ea80000300800 */
[----:B-1----:R-:W2:Y:S04]  /*13230*/  LDL.LU R101, [R1+0xdec] ;  /* 0x000dec0001657983 */ /* 0x002ea80000300800 */
[----:B------:R-:W2:Y:S04]  /*13240*/  LDL.LU R107, [R1+0xde8] ;  /* 0x000de800016b7983 */ /* 0x000ea80000300800 */
[----:B------:R0:W-:Y:S04]  /*13250*/  STS.U16 [R12+0x22e00], R106 ;  /* 0x022e006a0c007388 */ /* 0x0001e80000000400 */
[----:B------:R1:W-:Y:S04]  /*13260*/  STS.U16 [R12+0x23000], R104 ;  /* 0x023000680c007388 */ /* 0x0003e80000000400 */
[----:B------:R1:W-:Y:S04]  /*13270*/  STS.U16 [R12+0x23200], R105 ;  /* 0x023200690c007388 */ /* 0x0003e80000000400 */
[----:B0-----:R-:W2:Y:S04]  /*13280*/  LDL.LU R106, [R1+0xde4] ;  /* 0x000de400016a7983 */ /* 0x001ea80000300800 */
[----:B-1----:R-:W2:Y:S04]  /*13290*/  LDL.LU R104, [R1+0xde0] ;  /* 0x000de00001687983 */ /* 0x002ea80000300800 */
[----:B------:R-:W2:Y:S04]  /*132a0*/  LDL.LU R105, [R1+0xddc] ;  /* 0x000ddc0001697983 */ /* 0x000ea80000300800 */
[----:B------:R-:W2:Y:S04]  /*132b0*/  LDL R13, [R1+0x3d0] ;  /* 0x0003d000010d7983 */ /* 0x000ea80000100800 */
        /* <DEDUP_REMOVED lines=38> */
[----:B0-----:R-:W3:Y:S04]  /*13520*/  LDL R12, [R1+0x5e4] ;  /* 0x0005e400010c7983 */ /* 0x001ee80000100800 */
        /* <DEDUP_REMOVED lines=10> */
[----:B------:R-:W0:Y:S01]  /*135d0*/  S2R R123, SR_TID.X ;  /* 0x00000000007b7919 */ /* 0x000e220000002100 */
[----:B------:R-:W-:Y:S01]  /*135e0*/  F2FP.BF16.PACK_AB R37, R15, R37 ;  /* 0x000000250f25723e */ /* 0x000fe200000010ff */
[C---:B0-----:R-:W-:Y:S01]  /*135f0*/  IMAD.SHL.U32 R112, R123.reuse, 0x8, RZ ;  /* 0x000000087b707824 */ /* 0x041fe200078e00ff */
[----:B------:R-:W-:-:S04]  /*13600*/  SHF.L.U32 R114, R123, 0x6, RZ ;  /* 0x000000067b727819 */ /* 0x000fc800000006ff */
[----:B------:R-:W-:-:S04]  /*13610*/  LOP3.LUT R112, R112, 0x30, RZ, 0xc0, !PT ;  /* 0x0000003070707812 */ /* 0x000fc800078ec0ff */
[----:B------:R-:W-:-:S04]  /*13620*/  LOP3.LUT R112, R112, 0x3c0, R114, 0xf8, !PT ;  /* 0x000003c070707812 */ /* 0x000fc800078ef872 */
[----:B------:R-:W-:Y:S01]  /*13630*/  LOP3.LUT R112, R112, 0x10, R123, 0x78, !PT ;  /* 0x0000001070707812 */ /* 0x000fe200078e787b */
[----:B--2---:R-:W-:Y:S04]  /*13640*/  STS [R13+0x28000], R51 ;  /* 0x028000330d007388 */ /* 0x004fe80000000800 */
[----:B------:R-:W-:Y:S04]  /*13650*/  STS [R13+0x28200], R50 ;  /* 0x028200320d007388 */ /* 0x000fe80000000800 */
        /* <DEDUP_REMOVED lines=14> */
[----:B------:R-:W-:Y:S06]  /*13740*/  BAR.SYNC.DEFER_BLOCKING 0x0 ;  /* 0x0000000000007b1d */ /* 0x000fec0000010000 */
[----:B------:R-:W-:Y:S01]  /*13750*/  LDSM.16.M88.4 R88, [R112+0x28000] ;  /* 0x028000007058783b */ /* 0x000fe20000000200 */
[----:B------:R-:W-:Y:S01]  /*13760*/  MOV R122, R105 ;  /* 0x00000069007a7202 */ /* 0x000fe20000000f00 */
[----:B------:R-:W-:-:S02]  /*13770*/  IMAD.MOV.U32 R123, RZ, RZ, R104 ;  /* 0x000000ffff7b7224 */ /* 0x000fc400078e0068 */
[----:B------:R-:W2:Y:S04]  /*13780*/  LDL.LU R105, [R1+0xdd8] ;  /* 0x000dd80001697983 */ /* 0x000ea80000300800 */
[----:B------:R-:W2:Y:S01]  /*13790*/  LDL.LU R104, [R1+0xdd4] ;  /* 0x000dd40001687983 */ /* 0x000ea20000300800 */
[----:B------:R-:W-:Y:S01]  /*137a0*/  MOV R26, R101 ;  /* 0x00000065001a7202 */ /* 0x000fe20000000f00 */
[----:B------:R-:W-:Y:S02]  /*137b0*/  IMAD.MOV.U32 R27, RZ, RZ, R103 ;  /* 0x000000ffff1b7224 */ /* 0x000fe400078e0067 */
[----:B------:R-:W-:Y:S04]  /*137c0*/  LDSM.16.M88.4 R92, [R112+0x28400] ;  /* 0x02840000705c783b */ /* 0x000fe80000000200 */
[----:B------:R-:W-:Y:S04]  /*137d0*/  LDSM.16.M88.4 R96, [R112+0x28800] ;  /* 0x028800007060783b */ /* 0x000fe80000000200 */
[----:B---3--:R-:W4:Y:S04]  /*137e0*/  LDSM.16.M88.4 R44, [R12+0x22000] ;  /* 0x022000000c2c783b */ /* 0x008f280000000200 */
[----:B------:R-:W0:Y:S04]  /*137f0*/  LDSM.16.M88.4 R36, [R12+0x20000] ;  /* 0x020000000c24783b */ /* 0x000e280000000200 */
[----:B------:R-:W1:Y:S04]  /*13800*/  LDSM.16.M88.4 R40, [R12+0x21000] ;  /* 0x021000000c28783b */ /* 0x000e680000000200 */
[----:B------:R-:W3:Y:S04]  /*13810*/  LDSM.16.M88.4 R48, [R12+0x23000] ;  /* 0x023000000c30783b */ /* 0x000ee80000000200 */
[----:B------:R-:W1:Y:S04]  /*13820*/  LDSM.16.M88.4 R52, [R12+0x24000] ;  /* 0x024000000c34783b */ /* 0x000e680000000200 */
[----:B------:R-:W3:Y:S04]  /*13830*/  LDSM.16.M88.4 R56, [R12+0x25000] ;  /* 0x025000000c38783b */ /* 0x000ee80000000200 */
[----:B------:R-:W3:Y:S04]  /*13840*/  LDSM.16.M88.4 R60, [R12+0x26000] ;  /* 0x026000000c3c783b */ /* 0x000ee80000000200 */
[----:B------:R4:W3:Y:S02]  /*13850*/  LDSM.16.M88.4 R64, [R12+0x27000] ;  /* 0x027000000c40783b */ /* 0x0008e40000000200 */
[C---:B----4-:R-:W-:Y:S08]  /*13860*/  HMMA.16816.F32.BF16 R12, R88.reuse, R44, R120 ;  /* 0x0000002c580c723c */ /* 0x050ff00000041878 */
[C---:B0-----:R-:W-:Y:S01]  /*13870*/  HMMA.16816.F32.BF16 R20, R88.reuse, R36, R108 ;  /* 0x000000245814723c */ /* 0x041fe2000004186c */
[----:B------:R-:W-:Y:S07]  /*13880*/  STL [R1+0xc74], R38 ;  /* 0x000c742601007387 */ /* 0x000fee0000100800 */
[----:B-1----:R-:W-:Y:S01]  /*13890*/  HMMA.16816.F32.BF16 R16, R88, R40, R116 ;  /* 0x000000285810723c */ /* 0x002fe20000041874 */
[----:B------:R-:W-:Y:S04]  /*138a0*/  STL [R1+0xc70], R39 ;  /* 0x000c702701007387 */ /* 0x000fe80000100800 */
[----:B------:R-:W-:Y:S04]  /*138b0*/  STL [R1+0xc78], R42 ;  /* 0x000c782a01007387 */ /* 0x000fe80000100800 */
[----:B------:R-:W-:Y:S04]  /*138c0*/  STL [R1+0xc6c], R43 ;  /* 0x000c6c2b01007387 */ /* 0x000fe80000100800 */
[----:B------:R-:W-:Y:S04]  /*138d0*/  STL [R1+0xc64], R46 ;  /* 0x000c642e01007387 */ /* 0x000fe80000100800 */
[----:B------:R0:W-:Y:S04]  /*138e0*/  STL [R1+0xc60], R47 ;  /* 0x000c602f01007387 */ /* 0x0001e80000100800 */
[----:B---3--:R-:W-:Y:S04]  /*138f0*/  STL [R1+0xc7c], R50 ;  /* 0x000c7c3201007387 */ /* 0x008fe80000100800 */
[----:B------:R1:W-:Y:S04]  /*13900*/  STL [R1+0xc68], R51 ;  /* 0x000c683301007387 */ /* 0x0003e80000100800 */
[----:B------:R-:W-:Y:S04]  /*13910*/  STL [R1+0xc84], R54 ;  /* 0x000c843601007387 */ /* 0x000fe80000100800 */
[----:B------:R-:W-:Y:S04]  /*13920*/  STL [R1+0xc80], R55 ;  /* 0x000c803701007387 */ /* 0x000fe80000100800 */
[----:B------:R-:W-:Y:S04]  /*13930*/  STL [R1+0xc8c], R58 ;  /* 0x000c8c3a01007387 */ /* 0x000fe80000100800 */
[----:B------:R-:W-:Y:S01]  /*13940*/  STL [R1+0xc88], R59 ;  /* 0x000c883b01007387 */ /* 0x000fe20000100800 */
[----:B0-----:R-:W-:-:S03]  /*13950*/  IMAD.MOV.U32 R47, RZ, RZ, R15 ;  /* 0x000000ffff2f7224 */ /* 0x001fc600078e000f */
[----:B------:R-:W-:Y:S01]  /*13960*/  STL [R1+0xc94], R62 ;  /* 0x000c943e01007387 */ /* 0x000fe20000100800 */
[----:B------:R-:W-:-:S03]  /*13970*/  MOV R46, R14 ;  /* 0x0000000e002e7202 */ /* 0x000fc60000000f00 */
[----:B------:R-:W-:Y:S01]  /*13980*/  STL [R1+0xc90], R63 ;  /* 0x000c903f01007387 */ /* 0x000fe20000100800 */
[----:B-1----:R-:W-:-:S03]  /*13990*/  IMAD.MOV.U32 R51, RZ, RZ, R13 ;  /* 0x000000ffff337224 */ /* 0x002fc600078e000d */
[----:B------:R-:W-:Y:S01]  /*139a0*/  STL [R1+0xc9c], R66 ;  /* 0x000c9c4201007387 */ /* 0x000fe20000100800 */
[----:B------:R-:W-:-:S03]  /*139b0*/  MOV R43, R12 ;  /* 0x0000000c002b7202 */ /* 0x000fc60000000f00 */
[----:B------:R-:W-:Y:S04]  /*139c0*/  STL [R1+0xc98], R67 ;  /* 0x000c984301007387 */ /* 0x000fe80000100800 */
[----:B------:R-:W-:Y:S04]  /*139d0*/  STL.64 [R1+0x380], R20 ;  /* 0x0003801401007387 */ /* 0x000fe80000100a00 */
[----:B------:R-:W-:Y:S04]  /*139e0*/  STL.64 [R1+0x388], R22 ;  /* 0x0003881601007387 */ /* 0x000fe80000100a00 */
[----:B------:R-:W-:Y:S04]  /*139f0*/  STL.64 [R1+0x370], R16 ;  /* 0x0003701001007387 */ /* 0x000fe80000100a00 */
[----:B------:R0:W-:Y:S04]  /*13a00*/  STL.64 [R1+0x378], R18 ;  /* 0x0003781201007387 */ /* 0x0001e80000100a00 */
[----:B------:R-:W-:Y:S04]  /*13a10*/  STL [R1+0xcac], R47 ;  /* 0x000cac2f01007387 */ /* 0x000fe80000100800 */
[----:B------:R-:W-:Y:S04]  /*13a20*/  STL [R1+0xca8], R46 ;  /* 0x000ca82e01007387 */ /* 0x000fe80000100800 */
[----:B------:R-:W-:Y:S01]  /*13a30*/  STL [R1+0xca4], R51 ;  /* 0x000ca43301007387 */ /* 0x000fe20000100800 */
[----:B0-----:R-:W-:-:S03]  /*13a40*/  MOV R18, R100 ;  /* 0x0000006400127202 */ /* 0x001fc60000000f00 */
[----:B------:R-:W-:Y:S01]  /*13a50*/  STL [R1+0xca0], R43 ;  /* 0x000ca02b01007387 */ /* 0x000fe20000100800 */
[----:B------:R-:W-:-:S03]  /*13a60*/  IMAD.MOV.U32 R19, RZ, RZ, R102 ;  /* 0x000000ffff137224 */ /* 0x000fc600078e0066 */
[----:B------:R-:W3:Y:S04]  /*13a70*/  LDL.LU R16, [R1+0x120] ;  /* 0x0001200001107983 */ /* 0x000ee80000300800 */
[----:B------:R-:W3:Y:S04]  /*13a80*/  LDL.LU R17, [R1+0x124] ;  /* 0x0001240001117983 */ /* 0x000ee80000300800 */
[----:B------:R-:W4:Y:S04]  /*13a90*/  LDL.LU R100, [R1+0xdd0] ;  /* 0x000dd00001647983 */ /* 0x000f280000300800 */
[----:B------:R-:W2:Y:S04]  /*13aa0*/  LDL.LU R102, [R1+0xdcc] ;  /* 0x000dcc0001667983 */ /* 0x000ea80000300800 */
[----:B------:R-:W3:Y:S04]  /*13ab0*/  LDL.LU R20, [R1+0x130] ;  /* 0x0001300001147983 */ /* 0x000ee80000300800 */
[----:B------:R-:W3:Y:S04]  /*13ac0*/  LDL.LU R21, [R1+0x134] ;  /* 0x0001340001157983 */ /* 0x000ee80000300800 */
[----:B------:R-:W3:Y:S04]  /*13ad0*/  LDL.LU R22, [R1+0x138] ;  /* 0x0001380001167983 */ /* 0x000ee80000300800 */
[----:B------:R-:W3:Y:S01]  /*13ae0*/  LDL.LU R23, [R1+0x13c] ;  /* 0x00013c0001177983 */ /* 0x000ee20000300800 */
[----:B----4-:R-:W-:-:S03]  /*13af0*/  MOV R24, R100 ;  /* 0x0000006400187202 */ /* 0x010fc60000000f00 */
[----:B------:R-:W4:Y:S01]  /*13b00*/  LDL.LU R100, [R1+0xdc8] ;  /* 0x000dc80001647983 */ /* 0x000f220000300800 */
[----:B--2---:R-:W-:-:S03]  /*13b10*/  IMAD.MOV.U32 R25, RZ, RZ, R102 ;  /* 0x000000ffff197224 */ /* 0x004fc600078e0066 */
[----:B------:R-:W2:Y:S01]  /*13b20*/  LDL.LU R102, [R1+0xdc4] ;  /* 0x000dc40001667983 */ /* 0x000ea20000300800 */
[----:B------:R-:W-:Y:S03]  /*13b30*/  HMMA.16816.F32.BF16 R12, R88, R48, R104 ;  /* 0x00000030580c723c */ /* 0x000fe60000041868 */
[----:B------:R-:W3:Y:S04]  /*13b40*/  LDL.LU R101, [R1+0xdc0] ;  /* 0x000dc00001657983 */ /* 0x000ee80000300800 */
[----:B------:R-:W3:Y:S11]  /*13b50*/  LDL.LU R103, [R1+0xdbc] ;  /* 0x000dbc0001677983 */ /* 0x000ef60000300800 */
[----:B------:R-:W-:Y:S06]  /*13b60*/  @!UPT UIADD3 URZ, URZ, URZ, URZ ;  /* 0x0000003f3f3ff290 */ /* 0x000fec000fffe03f */
[----:B------:R-:W-:Y:S01]  /*13b70*/  MOV R50, R12 ;  /* 0x0000000c00327202 */ /* 0x000fe20000000f00 */
[----:B------:R-:W-:Y:S01]  /*13b80*/  IMAD.MOV.U32 R42, RZ, RZ, R13 ;  /* 0x000000ffff2a7224 */ /* 0x000fe200078e000d */
[----:B------:R-:W4:Y:S01]  /*13b90*/  LDL.LU R12, [R1+0x1a0] ;  /* 0x0001a000010c7983 */ /* 0x000f220000300800 */
[----:B------:R-:W-:Y:S01]  /*13ba0*/  MOV R38, R14 ;  /* 0x0000000e00267202 */ /* 0x000fe20000000f00 */
[----:B------:R-:W-:Y:S02]  /*13bb0*/  IMAD.MOV.U32 R39, RZ, RZ, R15 ;  /* 0x000000ffff277224 */ /* 0x000fe400078e000f */
[----:B------:R-:W4:Y:S04]  /*13bc0*/  LDL.LU R13, [R1+0x1a4] ;  /* 0x0001a400010d7983 */ /* 0x000f280000300800 */
[----:B------:R-:W4:Y:S01]  /*13bd0*/  LDL.LU R14, [R1+0x1a8] ;  /* 0x0001a800010e7983 */ /* 0x000f220000300800 */
[----:B--2---:R-:W-:-:S03]  /*13be0*/  MOV R15, R102 ;  /* 0x00000066000f7202 */ /* 0x004fc60000000f00 */
[----:B------:R-:W2:Y:S04]  /*13bf0*/  LDL.LU R102, [R1+0xdb8] ;  /* 0x000db80001667983 */ /* 0x000ea80000300800 */
[----:B------:R-:W2:Y:S01]  /*13c00*/  LDL.LU R120, [R1+0x180] ;  /* 0x0001800001787983 */ /* 0x000ea20000300800 */
[----:B---3--:R-:W-:-:S03]  /*13c10*/  IMAD.MOV.U32 R123, RZ, RZ, R103 ;  /* 0x000000ffff7b7224 */ /* 0x008fc600078e0067 */
[----:B------:R-:W3:Y:S04]  /*13c20*/  LDL.LU R121, [R1+0x184] ;  /* 0x0001840001797983 */ /* 0x000ee80000300800 */
[----:B------:R-:W3:Y:S01]  /*13c30*/  LDL.LU R122, [R1+0x188] ;  /* 0x00018800017a7983 */ /* 0x000ee20000300800 */
[----:B------:R-:W-:-:S03]  /*13c40*/  IMAD.MOV.U32 R35, RZ, RZ, R101 ;  /* 0x000000ffff237224 */ /* 0x000fc600078e0065 */
[----:B------:R-:W3:Y:S01]  /*13c50*/  LDL.LU R103, [R1+0xdb4] ;  /* 0x000db40001677983 */ /* 0x000ee20000300800 */
[----:B----4-:R-:W-:-:S03]  /*13c60*/  MOV R28, R100 ;  /* 0x00000064001c7202 */ /* 0x010fc60000000f00 */
[----:B------:R-:W4:Y:S04]  /*13c70*/  LDL.LU R32, [R1+0x1b0] ;  /* 0x0001b00001207983 */ /* 0x000f280000300800 */
[----:B------:R-:W4:Y:S01]  /*13c80*/  LDL.LU R33, [R1+0x1b4] ;  /* 0x0001b40001217983 */ /* 0x000f220000300800 */
[----:B--2---:R-:W-:-:S03]  /*13c90*/  MOV R34, R102 ;  /* 0x0000006600227202 */ /* 0x004fc60000000f00 */
[----:B------:R-:W2:Y:S04]  /*13ca0*/  LDL.LU R102, [R1+0xdb0] ;  /* 0x000db00001667983 */ /* 0x000ea80000300800 */
[----:B------:R-:W2:Y:S04]  /*13cb0*/  LDL.LU R101, [R1+0xdac] ;  /* 0x000dac0001657983 */ /* 0x000ea80000300800 */
[----:B------:R-:W2:Y:S04]  /*13cc0*/  LDL.LU R100, [R1+0xda8] ;  /* 0x000da80001647983 */ /* 0x000ea80000300800 */
[----:B------:R-:W2:Y:S04]  /*13cd0*/  LDL.LU R29, [R1+0x194] ;  /* 0x00019400011d7983 */ /* 0x000ea80000300800 */
[----:B------:R-:W2:Y:S04]  /*13ce0*/  LDL.LU R30, [R1+0x198] ;  /* 0x00019800011e7983 */ /* 0x000ea80000300800 */
[----:B------:R-:W2:Y:S04]  /*13cf0*/  LDL.LU R31, [R1+0x19c] ;  /* 0x00019c00011f7983 */ /* 0x000ea80000300800 */
[----:B------:R-:W-:Y:S04]  /*13d00*/  STL [R1+0xcbc], R39 ;  /* 0x000cbc2701007387 */ /* 0x000fe80000100800 */
[----:B------:R-:W-:Y:S04]  /*13d10*/  STL [R1+0xcb8], R38 ;  /* 0x000cb82601007387 */ /* 0x000fe80000100800 */
[----:B------:R-:W-:Y:S04]  /*13d20*/  STL [R1+0xcb4], R42 ;  /* 0x000cb42a01007387 */ /* 0x000fe80000100800 */
[----:B------:R-:W-:Y:S04]  /*13d30*/  STL [R1+0xcb0], R50 ;  /* 0x000cb03201007387 */ /* 0x000fe80000100800 */
[----:B------:R-:W2:Y:S04]  /*13d40*/  LDL.LU R108, [R1+0x110] ;  /* 0x00011000016c7983 */ /* 0x000ea80000300800 */
[----:B------:R-:W2:Y:S04]  /*13d50*/  LDL.LU R109, [R1+0x114] ;  /* 0x00011400016d7983 */ /* 0x000ea80000300800 */
[----:B------:R-:W2:Y:S04]  /*13d60*/  LDL.LU R110, [R1+0x118] ;  /* 0x00011800016e7983 */ /* 0x000ea80000300800 */
[----:B------:R-:W2:Y:S01]  /*13d70*/  LDL.LU R111, [R1+0x11c] ;  /* 0x00011c00016f7983 */ /* 0x000ea20000300800 */
[C---:B---3--:R-:W-:Y:S03]  /*13d80*/  HMMA.16816.F32.BF16 R104, R88.reuse, R56, R120 ;  /* 0x000000385868723c */ /* 0x048fe60000041878 */
[----:B------:R-:W3:Y:S04]  /*13d90*/  LDL.LU R116, [R1+0x100] ;  /* 0x0001000001747983 */ /* 0x000ee80000300800 */
[----:B------:R-:W3:Y:S04]  /*13da0*/  LDL.LU R117, [R1+0x104] ;  /* 0x0001040001757983 */ /* 0x000ee80000300800 */
[----:B------:R-:W3:Y:S04]  /*13db0*/  LDL.LU R118, [R1+0x108] ;  /* 0x0001080001767983 */ /* 0x000ee80000300800 */
[----:B------:R-:W3:Y:S01]  /*13dc0*/  LDL.LU R119, [R1+0x10c] ;  /* 0x00010c0001777983 */ /* 0x000ee20000300800 */
[C---:B----4-:R-:W-:Y:S08]  /*13dd0*/  HMMA.16816.F32.BF16 R32, R88.reuse, R60, R32 ;  /* 0x0000003c5820723c */ /* 0x050ff00000041820 */
[----:B--2---:R-:W-:Y:S11]  /*13de0*/  HMMA.16816.F32.BF16 R100, R88, R52, R100 ;  /* 0x000000345864723c */ /* 0x004ff60000041864 */
[----:B------:R-:W-:Y:S11]  /*13df0*/  @!UPT UIADD3 URZ, URZ, URZ, URZ ;  /* 0x0000003f3f3ff290 */ /* 0x000ff6000fffe03f */
[----:B------:R-:W-:Y:S02]  /*13e00*/  @!UPT UIADD3 URZ, URZ, URZ, URZ ;  /* 0x0000003f3f3ff290 */ /* 0x000fe4000fffe03f */
[----:B------:R-:W-:Y:S01]  /*13e10*/  MOV R55, R103 ;  /* 0x0000006700377202 */ /* 0x000fe20000000f00 */
[----:B------:R-:W-:Y:S01]  /*13e20*/  IMAD.MOV.U32 R54, RZ, RZ, R102 ;  /* 0x000000ffff367224 */ /* 0x000fe200078e0066 */
[----:B------:R-:W-:Y:S01]  /*13e30*/  MOV R59, R101 ;  /* 0x00000065003b7202 */ /* 0x000fe20000000f00 */
[----:B------:R-:W-:Y:S02]  /*13e40*/  IMAD.MOV.U32 R58, RZ, RZ, R100 ;  /* 0x000000ffff3a7224 */ /* 0x000fe400078e0064 */
[----:B------:R-:W-:Y:S04]  /*13e50*/  STL [R1+0xccc], R55 ;  /* 0x000ccc3701007387 */ /* 0x000fe80000100800 */
[----:B------:R-:W-:Y:S04]  /*13e60*/  STL [R1+0xcc8], R54 ;  /* 0x000cc83601007387 */ /* 0x000fe80000100800 */
[----:B------:R-:W-:Y:S04]  /*13e70*/  STL [R1+0xcc4], R59 ;  /* 0x000cc43b01007387 */ /* 0x000fe80000100800 */
[----:B------:R-:W-:Y:S04]  /*13e80*/  STL [R1+0xcc0], R58 ;  /* 0x000cc03a01007387 */ /* 0x000fe80000100800 */
[----:B------:R-:W2:Y:S04]  /*13e90*/  LDL.LU R120, [R1+0xf0] ;  /* 0x0000f00001787983 */ /* 0x000ea80000300800 */
[----:B------:R-:W-:Y:S04]  /*13ea0*/  STL.64 [R1+0x330], R104 ;  /* 0x0003306801007387 */ /* 0x000fe80000100a00 */
[----:B------:R-:W-:Y:S04]  /*13eb0*/  STL.64 [R1+0x338], R106 ;  /* 0x0003386a01007387 */ /* 0x000fe80000100a00 */
[----:B------:R-:W2:Y:S04]  /*13ec0*/  LDL.LU R121, [R1+0xf4] ;  /* 0x0000f40001797983 */ /* 0x000ea80000300800 */
[----:B------:R-:W2:Y:S04]  /*13ed0*/  LDL.LU R122, [R1+0xf8] ;  /* 0x0000f800017a7983 */ /* 0x000ea80000300800 */
[----:B------:R-:W-:Y:S04]  /*13ee0*/  STL.64 [R1+0x320], R32 ;  /* 0x0003202001007387 */ /* 0x000fe80000100a00 */
[----:B------:R0:W-:Y:S01]  /*13ef0*/  STL.64 [R1+0x328], R34 ;  /* 0x0003282201007387 */ /* 0x0001e20000100a00 */
[C---:B------:R-:W-:Y:S08]  /*13f00*/  HMMA.16816.F32.BF16 R24, R92.reuse, R40, R24 ;  /* 0x000000285c18723c */ /* 0x040ff00000041818 */
[----:B------:R-:W-:Y:S01]  /*13f10*/  HMMA.16816.F32.BF16 R20, R92, R44, R20 ;  /* 0x0000002c5c14723c */ /* 0x000fe20000041814 */
[----:B------:R-:W-:Y:S01]  /*13f20*/  IMAD.MOV.U32 R123, RZ, RZ, R2 ;  /* 0x000000ffff7b7224 */ /* 0x000fe200078e0002 */
[----:B------:R-:W1:Y:S04]  /*13f30*/  LDSM.16.M88.4 R100, [R112+0x28c00] ;  /* 0x028c00007064783b */ /* 0x000e680000000200 */
[----:B------:R-:W4:Y:S02]  /*13f40*/  LDSM.16.M88.4 R104, [R112+0x29000] ;  /* 0x029000007068783b */ /* 0x000f240000000200 */
[----:B0-----:R-:W-:Y:S08]  /*13f50*/  HMMA.16816.F32.BF16 R32, R88, R64, R12 ;  /* 0x000000405820723c */ /* 0x001ff0000004180c */
[C---:B------:R-:W-:Y:S11]  /*13f60*/  HMMA.16816.F32.BF16 R12, R92.reuse, R36, R28 ;  /* 0x000000245c0c723c */ /* 0x040ff6000004181c */
[----:B------:R-:W-:Y:S04]  /*13f70*/  @!UPT UIADD3 URZ, URZ, URZ, URZ ;  /* 0x0000003f3f3ff290 */ /* 0x000fe8000fffe03f */
[----:B------:R-:W-:Y:S04]  /*13f80*/  STL.64 [R1+0x310], R32 ;  /* 0x0003102001007387 */ /* 0x000fe80000100a00 */
[----:B------:R-:W-:Y:S04]  /*13f90*/  STL.64 [R1+0x318], R34 ;  /* 0x0003182201007387 */ /* 0x000fe80000100a00 */
[----:B------:R-:W-:Y:S04]  /*13fa0*/  STL.64 [R1+0x300], R12 ;  /* 0x0003000c01007387 */ /* 0x000fe80000100a00 */
[----:B------:R0:W-:Y:S02]  /*13fb0*/  STL.64 [R1+0x308], R14 ;  /* 0x0003080e01007387 */ /* 0x0001e40000100a00 */
[C---:B0-----:R-:W-:Y:S11]  /*13fc0*/  HMMA.16816.F32.BF16 R12, R92.reuse, R48, R16 ;  /* 0x000000305c0c723c */ /* 0x041ff60000041810 */
[----:B------:R-:W-:Y:S11]  /*13fd0*/  @!UPT UIADD3 URZ, URZ, URZ, URZ ;  /* 0x0000003f3f3ff290 */ /* 0x000ff6000fffe03f */
[----:B------:R-:W-:Y:S02]  /*13fe0*/  @!UPT UIADD3 URZ, URZ, URZ, URZ ;  /* 0x0000003f3f3ff290 */ /* 0x000fe4000fffe03f */
[----:B------:R-:W-:Y:S01]  /*13ff0*/  MOV R55, R12 ;  /* 0x0000000c00377202 */ /* 0x000fe20000000f00 */
[----:B------:R-:W-:Y:S01]  /*14000*/  IMAD.MOV.U32 R54, RZ, RZ, R13 ;  /* 0x000000ffff367224 */ /* 0x000fe200078e000d */
[----:B------:R-:W-:Y:S01]  /*14010*/  MOV R59, R14 ;  /* 0x0000000e003b7202 */ /* 0x000fe20000000f00 */
[----:B------:R-:W-:Y:S02]  /*14020*/  IMAD.MOV.U32 R58, RZ, RZ, R15 ;  /* 0x000000ffff3a7224 */ /* 0x000fe400078e000f */
[C---:B------:R-:W-:Y:S01]  /*14030*/  HMMA.16816.F32.BF16 R12, R92.reuse, R52, R108 ;  /* 0x000000345c0c723c */ /* 0x040fe2000004186c */
[----:B------:R-:W-:Y:S04]  /*14040*/  STL.64 [R1+0x2f0], R24 ;  /* 0x0002f01801007387 */ /* 0x000fe80000100a00 */
[----:B------:R-:W-:Y:S11]  /*14050*/  STL.64 [R1+0x2f8], R26 ;  /* 0x0002f81a01007387 */ /* 0x000ff60000100a00 */
[----:B------:R-:W-:Y:S08]  /*14060*/  @!UPT UIADD3 URZ, URZ, URZ, URZ ;  /* 0x0000003f3f3ff290 */ /* 0x000ff0000fffe03f */
[----:B------:R-:W-:Y:S01]  /*14070*/  MOV R39, R12 ;  /* 0x0000000c00277202 */ /* 0x000fe20000000f00 */
[----:B------:R-:W-:Y:S01]  /*14080*/  IMAD.MOV.U32 R38, RZ, RZ, R13 ;  /* 0x000000ffff267224 */ /* 0x000fe200078e000d */
[----:B------:R-:W-:Y:S01]  /*14090*/  MOV R42, R14 ;  /* 0x0000000e002a7202 */ /* 0x000fe20000000f00 */
[----:B------:R-:W-:Y:S02]  /*140a0*/  IMAD.MOV.U32 R50, RZ, RZ, R15 ;  /* 0x000000ffff327224 */ /* 0x000fe400078e000f */
[----:B---3--:R-:W-:Y:S01]  /*140b0*/  HMMA.16816.F32.BF16 R12, R92, R56, R116 ;  /* 0x000000385c0c723c */ /* 0x008fe20000041874 */
[----:B------:R0:W-:Y:S04]  /*140c0*/  STL.64 [R1+0x2e0], R20 ;  /* 0x0002e01401007387 */ /* 0x0001e80000100a00 */
[----:B------:R3:W-:Y:S04]  /*140d0*/  STL.64 [R1+0x2e8], R22 ;  /* 0x0002e81601007387 */ /* 0x0007e80000100a00 */
[----:B------:R0:W-:Y:S04]  /*140e0*/  STL [R1+0xcdc], R58 ;  /* 0x000cdc3a01007387 */ /* 0x0001e80000100800 */
[----:B------:R0:W-:Y:S04]  /*140f0*/  STL [R1+0xcd8], R59 ;  /* 0x000cd83b01007387 */ /* 0x0001e80000100800 */
[----:B------:R0:W-:Y:S04]  /*14100*/  STL [R1+0xcd4], R54 ;  /* 0x000cd43601007387 */ /* 0x0001e80000100800 */
[----:B------:R0:W-:Y:S04]  /*14110*/  STL [R1+0xcd0], R55 ;  /* 0x000cd03701007387 */ /* 0x0001e80000100800 */
[----:B------:R-:W4:Y:S01]  /*14120*/  LDL R2, [R1+0x398] ;  /* 0x0003980001027983 */ /* 0x000f220000100800 */
[----:B------:R-:W-:Y:S01]  /*14130*/  MOV R47, R12 ;  /* 0x0000000c002f7202 */ /* 0x000fe20000000f00 */
[----:B------:R-:W-:-:S02]  /*14140*/  IMAD.MOV.U32 R46, RZ, RZ, R13 ;  /* 0x000000ffff2e7224 */ /* 0x000fc400078e000d */
[----:B------:R-:W-:Y:S01]  /*14150*/  STL [R1+0xcec], R50 ;  /* 0x000cec3201007387 */ /* 0x000fe20000100800 */
[----:B------:R-:W-:Y:S01]  /*14160*/  MOV R51, R14 ;  /* 0x0000000e00337202 */ /* 0x000fe20000000f00 */
[----:B------:R-:W-:Y:S02]  /*14170*/  IMAD.MOV.U32 R43, RZ, RZ, R15 ;  /* 0x000000ffff2b7224 */ /* 0x000fe400078e000f */
[----:B------:R-:W-:Y:S04]  /*14180*/  STL [R1+0xce8], R42 ;  /* 0x000ce82a01007387 */ /* 0x000fe80000100800 */
[----:B------:R0:W-:Y:S04]  /*14190*/  STL [R1+0xce4], R38 ;  /* 0x000ce42601007387 */ /* 0x0001e80000100800 */
[----:B------:R0:W-:Y:S01]  /*141a0*/  STL [R1+0xce0], R39 ;  /* 0x000ce02701007387 */ /* 0x0001e20000100800 */
[----:B--2---:R-:W-:Y:S03]  /*141b0*/  HMMA.16816.F32.BF16 R12, R92, R60, R120 ;  /* 0x0000003c5c0c723c */ /* 0x004fe60000041878 */
[----:B------:R-:W2:Y:S04]  /*141c0*/  LDL.LU R120, [R1+0xc0] ;  /* 0x0000c00001787983 */ /* 0x000ea80000300800 */
[----:B------:R-:W2:Y:S04]  /*141d0*/  LDL.LU R121, [R1+0xc4] ;  /* 0x0000c40001797983 */ /* 0x000ea80000300800 */
[----:B------:R-:W2:Y:S04]  /*141e0*/  LDL.LU R122, [R1+0xc8] ;  /* 0x0000c800017a7983 */ /* 0x000ea80000300800 */
[----:B------:R-:W2:Y:S04]  /*141f0*/  LDL.LU R123, [R1+0xcc] ;  /* 0x0000cc00017b7983 */ /* 0x000ea80000300800 */
[----:B------:R-:W1:Y:S04]  /*14200*/  LDL.LU R108, [R1+0x50] ;  /* 0x00005000016c7983 */ /* 0x000e680000300800 */
[----:B------:R-:W1:Y:S04]  /*14210*/  LDL.LU R109, [R1+0x54] ;  /* 0x00005400016d7983 */ /* 0x000e680000300800 */
[----:B------:R-:W1:Y:S04]  /*14220*/  LDL.LU R110, [R1+0x58] ;  /* 0x00005800016e7983 */ /* 0x000e680000300800 */
[----:B------:R-:W1:Y:S04]  /*14230*/  LDL.LU R111, [R1+0x5c] ;  /* 0x00005c00016f7983 */ /* 0x000e680000300800 */
[----:B------:R-:W4:Y:S04]  /*14240*/  LDL.LU R16, [R1+0x60] ;  /* 0x0000600001107983 */ /* 0x000f280000300800 */
[----:B------:R-:W4:Y:S04]  /*14250*/  LDL.LU R17, [R1+0x64] ;  /* 0x0000640001117983 */ /* 0x000f280000300800 */
[----:B------:R-:W4:Y:S04]  /*14260*/  LDL.LU R18, [R1+0x68] ;  /* 0x0000680001127983 */ /* 0x000f280000300800 */
[----:B------:R-:W4:Y:S04]  /*14270*/  LDL.LU R19, [R1+0x6c] ;  /* 0x00006c0001137983 */ /* 0x000f280000300800 */
[----:B0-----:R-:W4:Y:S04]  /*14280*/  LDL.LU R20, [R1+0xd0] ;  /* 0x0000d00001147983 */ /* 0x001f280000300800 */
[----:B------:R-:W4:Y:S04]  /*14290*/  LDL.LU R21, [R1+0xd4] ;  /* 0x0000d40001157983 */ /* 0x000f280000300800 */
[----:B---3--:R-:W4:Y:S04]  /*142a0*/  LDL.LU R22, [R1+0xd8] ;  /* 0x0000d80001167983 */ /* 0x008f280000300800 */
[----:B------:R-:W4:Y:S04]  /*142b0*/  LDL.LU R23, [R1+0xdc] ;  /* 0x0000dc0001177983 */ /* 0x000f280000300800 */
[----:B------:R-:W3:Y:S04]  /*142c0*/  LDL.LU R32, [R1+0xb0] ;  /* 0x0000b00001207983 */ /* 0x000ee80000300800 */
[----:B------:R-:W3:Y:S04]  /*142d0*/  LDL.LU R33, [R1+0xb4] ;  /* 0x0000b40001217983 */ /* 0x000ee80000300800 */
[----:B------:R-:W3:Y:S04]  /*142e0*/  LDL.LU R34, [R1+0xb8] ;  /* 0x0000b80001227983 */ /* 0x000ee80000300800 */
[----:B------:R-:W3:Y:S01]  /*142f0*/  LDL.LU R35, [R1+0xbc] ;  /* 0x0000bc0001237983 */ /* 0x000ee20000300800 */
[----:B------:R-:W-:-:S03]  /*14300*/  MOV R58, R12 ;  /* 0x0000000c003a7202 */ /* 0x000fc60000000f00 */
[----:B------:R-:W4:Y:S01]  /*14310*/  LDL.LU R28, [R1+0x90] ;  /* 0x00009000011c7983 */ /* 0x000f220000300800 */
[----:B------:R-:W-:-:S03]  /*14320*/  IMAD.MOV.U32 R59, RZ, RZ, R13 ;  /* 0x000000ffff3b7224 */ /* 0x000fc600078e000d */
[----:B------:R-:W4:Y:S01]  /*14330*/  LDL.LU R29, [R1+0x94] ;  /* 0x00009400011d7983 */ /* 0x000f220000300800 */
[----:B------:R-:W-:-:S03]  /*14340*/  MOV R54, R14 ;  /* 0x0000000e00367202 */ /* 0x000fc60000000f00 */
[----:B------:R-:W4:Y:S01]  /*14350*/  LDL.LU R30, [R1+0x98] ;  /* 0x00009800011e7983 */ /* 0x000f220000300800 */
[----:B------:R-:W-:-:S03]  /*14360*/  IMAD.MOV.U32 R55, RZ, RZ, R15 ;  /* 0x000000ffff377224 */ /* 0x000fc600078e000f */
        /* <DEDUP_REMOVED lines=13> */
[----:B--2---:R-:W-:Y:S11]  /*14440*/  HMMA.16816.F32.BF16 R92, R92, R64, R120 ;  /* 0x000000405c5c723c */ /* 0x004ff60000041878 */
[----:B------:R-:W-:Y:S11]  /*14450*/  @!UPT UIADD3 URZ, URZ, URZ, URZ ;  /* 0x0000003f3f3ff290 */ /* 0x000ff6000fffe03f */
[----:B------:R-:W-:Y:S02]  /*14460*/  @!UPT UIADD3 URZ, URZ, URZ, URZ ;  /* 0x0000003f3f3ff290 */ /* 0x000fe4000fffe03f */
[----:B------:R-:W-:Y:S01]  /*14470*/  MOV R66, R92 ;  /* 0x0000005c00427202 */ /* 0x000fe20000000f00 */
[----:B------:R-:W-:Y:S01]  /*14480*/  IMAD.MOV.U32 R67, RZ, RZ, R93 ;  /* 0x000000ffff437224 */ /* 0x000fe200078e005d */
[----:B------:R-:W2:Y:S01]  /*14490*/  LDL.LU R92, [R1+0x80] ;  /* 0x00008000015c7983 */ /* 0x000ea20000300800 */
[----:B------:R-:W-:Y:S01]  /*144a0*/  MOV R62, R94 ;  /* 0x0000005e003e7202 */ /* 0x000fe20000000f00 */
[----:B------:R-:W-:Y:S02]  /*144b0*/  IMAD.MOV.U32 R63, RZ, RZ, R95 ;  /* 0x000000ffff3f7224 */ /* 0x000fe400078e005f */
[----:B------:R-:W2:Y:S04]  /*144c0*/  LDL.LU R93, [R1+0x84] ;  /* 0x00008400015d7983 */ /* 0x000ea80000300800 */
[----:B------:R-:W2:Y:S04]  /*144d0*/  LDL.LU R94, [R1+0x88] ;  /* 0x00008800015e7983 */ /* 0x000ea80000300800 */
[----:B------:R-:W2:Y:S04]  /*144e0*/  LDL.LU R95, [R1+0x8c] ;  /* 0x00008c00015f7983 */ /* 0x000ea80000300800 */
[----:B------:R-:W2:Y:S04]  /*144f0*/  LDL.LU R120, [R1+0x20] ;  /* 0x0000200001787983 */ /* 0x000ea80000300800 */
[----:B------:R-:W2:Y:S04]  /*14500*/  LDL.LU R121, [R1+0x24] ;  /* 0x0000240001797983 */ /* 0x000ea80000300800 */
[----:B------:R-:W2:Y:S04]  /*14510*/  LDL.LU R122, [R1+0x28] ;  /* 0x00002800017a7983 */ /* 0x000ea80000300800 */
[----:B------:R-:W2:Y:S04]  /*14520*/  LDL.LU R123, [R1+0x2c] ;  /* 0x00002c00017b7983 */ /* 0x000ea80000300800 */
[----:B------:R-:W2:Y:S04]  /*14530*/  LDL.LU R116, [R1+0x40] ;  /* 0x0000400001747983 */ /* 0x000ea80000300800 */
[----:B------:R-:W2:Y:S01]  /*14540*/  LDL.LU R117, [R1+0x44] ;  /* 0x0000440001757983 */ /* 0x000ea20000300800 */
[C---:B---3--:R-:W-:Y:S03]  /*14550*/  HMMA.16816.F32.BF16 R32, R96.reuse, R36, R32 ;  /* 0x000000246020723c */ /* 0x048fe60000041820 */
[----:B------:R-:W3:Y:S04]  /*14560*/  LDL.LU R118, [R1+0x48] ;  /* 0x0000480001767983 */ /* 0x000ee80000300800 */
[----:B------:R-:W3:Y:S01]  /*14570*/  LDL.LU R119, [R1+0x4c] ;  /* 0x00004c0001777983 */ /* 0x000ee20000300800 */
[C---:B----4-:R-:W-:Y:S08]  /*14580*/  HMMA.16816.F32.BF16 R28, R96.reuse, R44, R28 ;  /* 0x0000002c601c723c */ /* 0x050ff0000004181c */
[C---:B------:R-:W-:Y:S08]  /*14590*/  HMMA.16816.F32.BF16 R12, R96.reuse, R40, R12 ;  /* 0x00000028600c723c */ /* 0x040ff0000004180c */
[----:B------:R-:W-:Y:S01]  /*145a0*/  MOV R38, R34 ;  /* 0x0000002200267202 */ /* 0x000fe20000000f00 */
[----:B------:R-:W-:Y:S01]  /*145b0*/  IMAD.MOV.U32 R39, RZ, RZ, R35 ;  /* 0x000000ffff277224 */ /* 0x000fe200078e0023 */
[----:B------:R-:W-:Y:S01]  /*145c0*/  MOV R50, R32 ;  /* 0x0000002000327202 */ /* 0x000fe20000000f00 */
[----:B------:R-:W-:Y:S01]  /*145d0*/  IMAD.MOV.U32 R42, RZ, RZ, R33 ;  /* 0x000000ffff2a7224 */ /* 0x000fe200078e0021 */
[----:B------:R-:W4:Y:S01]  /*145e0*/  LDL.LU.64 R34, [R1+0xda0] ;  /* 0x000da00001227983 */ /* 0x000f220000300a00 */
[C---:B------:R-:W-:Y:S03]  /*145f0*/  HMMA.16816.F32.BF16 R20, R96.reuse, R60, R20 ;  /* 0x0000003c6014723c */ /* 0x040fe60000041814 */
[----:B------:R-:W4:Y:S05]  /*14600*/  LDL.LU.64 R32, [R1+0xd98] ;  /* 0x000d980001207983 */ /* 0x000f2a0000300a00 */
[C---:B------:R-:W-:Y:S02]  /*14610*/  HMMA.16816.F32.BF16 R88, R96.reuse, R52, R88 ;  /* 0x000000346058723c */ /* 0x040fe40000041858 */
[----:B------:R-:W-:Y:S06]  /*14620*/  STL.64 [R1+0x270], R12 ;  /* 0x0002700c01007387 */ /* 0x000fec0000100a00 */
[----:B------:R-:W-:Y:S01]  /*14630*/  HMMA.16816.F32.BF16 R24, R96, R56, R24 ;  /* 0x000000386018723c */ /* 0x000fe20000041818 */
[----:B------:R0:W-:Y:S07]  /*14640*/  STL.64 [R1+0x278], R14 ;  /* 0x0002780e01007387 */ /* 0x0001ee0000100a00 */
[----:B-1----:R-:W-:Y:S01]  /*14650*/  HMMA.16816.F32.BF16 R108, R100, R36, R108 ;  /* 0x00000024646c723c */ /* 0x002fe2000004186c */
[----:B0-----:R-:W4:Y:S04]  /*14660*/  LDL.LU.64 R14, [R1+0xd90] ;  /* 0x000d9000010e7983 */ /* 0x001f280000300a00 */
[----:B------:R-:W4:Y:S04]  /*14670*/  LDL.LU.64 R12, [R1+0xd88] ;  /* 0x000d8800010c7983 */ /* 0x000f280000300a00 */
[----:B------:R-:W-:Y:S04]  /*14680*/  STL.64 [R1+0x260], R28 ;  /* 0x0002601c01007387 */ /* 0x000fe80000100a00 */
[----:B------:R0:W-:Y:S04]  /*14690*/  STL.64 [R1+0x268], R30 ;  /* 0x0002681e01007387 */ /* 0x0001e80000100a00 */
[----:B0-----:R-:W4:Y:S04]  /*146a0*/  LDL.LU.64 R30, [R1+0xd80] ;  /* 0x000d8000011e7983 */ /* 0x001f280000300a00 */
[----:B------:R-:W4:Y:S01]  /*146b0*/  LDL.LU.64 R28, [R1+0xd78] ;  /* 0x000d7800011c7983 */ /* 0x000f220000300a00 */
[C---:B--2---:R-:W-:Y:S08]  /*146c0*/  HMMA.16816.F32.BF16 R92, R96.reuse, R48, R92 ;  /* 0x00000030605c723c */ /* 0x044ff0000004185c */
[----:B------:R-:W-:Y:S11]  /*146d0*/  HMMA.16816.F32.BF16 R96, R96, R64, R16 ;  /* 0x000000406060723c */ /* 0x000ff60000041810 */
[----:B------:R-:W-:Y:S04]  /*146e0*/  @!UPT UIADD3 URZ, URZ, URZ, URZ ;  /* 0x0000003f3f3ff290 */ /* 0x000fe8000fffe03f */
[----:B------:R0:W-:Y:S04]  /*146f0*/  STL [R1+0xc1c], R92 ;  /* 0x000c1c5c01007387 */ /* 0x0001e80000100800 */
[----:B------:R1:W-:Y:S04]  /*14700*/  STL [R1+0xc18], R93 ;  /* 0x000c185d01007387 */ /* 0x0003e80000100800 */
[----:B------:R2:W-:Y:S04]  /*14710*/  STL [R1+0xc14], R94 ;  /* 0x000c145e01007387 */ /* 0x0005e80000100800 */
[----:B------:R2:W-:Y:S04]  /*14720*/  STL [R1+0xc10], R95 ;  /* 0x000c105f01007387 */ /* 0x0005e80000100800 */
[----:B0-----:R-:W4:Y:S04]  /*14730*/  LDL.LU R92, [R1] ;  /* 0x00000000015c7983 */ /* 0x001f280000300800 */
[----:B-1----:R-:W4:Y:S04]  /*14740*/  LDL.LU R93, [R1+0x4] ;  /* 0x00000400015d7983 */ /* 0x002f280000300800 */
[----:B--2---:R-:W4:Y:S04]  /*14750*/  LDL.LU R94, [R1+0x8] ;  /* 0x00000800015e7983 */ /* 0x004f280000300800 */
[----:B------:R-:W4:Y:S04]  /*14760*/  LDL.LU R95, [R1+0xc] ;  /* 0x00000c00015f7983 */ /* 0x000f280000300800 */
[----:B------:R-:W-:Y:S04]  /*14770*/  STL.64 [R1+0x250], R88 ;  /* 0x0002505801007387 */ /* 0x000fe80000100a00 */
[----:B------:R-:W-:Y:S04]  /*14780*/  STL.64 [R1+0x258], R90 ;  /* 0x0002585a01007387 */ /* 0x000fe80000100a00 */
[----:B------:R-:W-:Y:S04]  /*14790*/  STL.64 [R1+0x240], R24 ;  /* 0x0002401801007387 */ /* 0x000fe80000100a00 */
[----:B------:R0:W-:Y:S01]  /*147a0*/  STL.64 [R1+0x248], R26 ;  /* 0x0002481a01007387 */ /* 0x0001e20000100a00 */
[----:B---3--:R-:W-:Y:S03]  /*147b0*/  HMMA.16816.F32.BF16 R116, R100, R40, R116 ;  /* 0x000000286474723c */ /* 0x008fe60000041874 */
[----:B------:R-:W1:Y:S04]  /*147c0*/  LDSM.16.M88.4 R88, [R112+0x29400] ;  /* 0x029400007058783b */ /* 0x000e680000000200 */
[----:B0-----:R-:W2:Y:S04]  /*147d0*/  LDL.LU.64 R26, [R1+0xd70] ;  /* 0x000d7000011a7983 */ /* 0x001ea80000300a00 */
[----:B------:R-:W2:Y:S04]  /*147e0*/  LDL.LU.64 R24, [R1+0xd68] ;  /* 0x000d680001187983 */ /* 0x000ea80000300a00 */
[----:B------:R-:W-:Y:S04]  /*147f0*/  STL.64 [R1+0x230], R20 ;  /* 0x0002301401007387 */ /* 0x000fe80000100a00 */
[----:B------:R0:W-:Y:S04]  /*14800*/  STL.64 [R1+0x238], R22 ;  /* 0x0002381601007387 */ /* 0x0001e80000100a00 */
[----:B0-----:R-:W3:Y:S04]  /*14810*/  LDL.LU.64 R22, [R1+0xd60] ;  /* 0x000d600001167983 */ /* 0x001ee80000300a00 */
[----:B------:R-:W3:Y:S04]  /*14820*/  LDL.LU.64 R20, [R1+0xd58] ;  /* 0x000d580001147983 */ /* 0x000ee80000300a00 */
[----:B------:R-:W2:Y:S04]  /*14830*/  LDL.LU.64 R18, [R1+0xd50] ;  /* 0x000d500001127983 */ /* 0x000ea80000300a00 */
[----:B------:R-:W2:Y:S04]  /*14840*/  LDL.LU.64 R16, [R1+0xd48] ;  /* 0x000d480001107983 */ /* 0x000ea80000300a00 */
[----:B------:R0:W-:Y:S04]  /*14850*/  STL.64 [R1+0x210], R96 ;  /* 0x0002106001007387 */ /* 0x0001e80000100a00 */
[----:B------:R1:W-:Y:S01]  /*14860*/  STL.64 [R1+0x218], R98 ;  /* 0x0002186201007387 */ /* 0x0003e20000100a00 */
[----:B0-----:R-:W-:Y:S01]  /*14870*/  IMAD.MOV.U32 R96, RZ, RZ, R111 ;  /* 0x000000ffff607224 */ /* 0x001fe200078e006f */
[----:B------:R-:W-:-:S02]  /*14880*/  MOV R97, R110 ;  /* 0x0000006e00617202 */ /* 0x000fc40000000f00 */
[----:B------:R-:W2:Y:S01]  /*14890*/  LDL.LU.64 R110, [R1+0xd40] ;  /* 0x000d4000016e7983 */ /* 0x000ea20000300a00 */
[----:B-1----:R-:W-:Y:S01]  /*148a0*/  IMAD.MOV.U32 R98, RZ, RZ, R109 ;  /* 0x000000ffff627224 */ /* 0x002fe200078e006d */
[----:B------:R-:W-:Y:S02]  /*148b0*/  MOV R99, R108 ;  /* 0x0000006c00637202 */ /* 0x000fe40000000f00 */
[----:B------:R-:W2:Y:S04]  /*148c0*/  LDL.LU.64 R108, [R1+0xd38] ;  /* 0x000d3800016c7983 */ /* 0x000ea80000300a00 */
[----:B------:R0:W-:Y:S04]  /*148d0*/  STL [R1+0xc2c], R96 ;  /* 0x000c2c6001007387 */ /* 0x0001e80000100800 */
[----:B------:R-:W-:Y:S04]  /*148e0*/  STL [R1+0xc28], R98 ;  /* 0x000c286201007387 */ /* 0x000fe80000100800 */
[----:B------:R-:W-:Y:S04]  /*148f0*/  STL [R1+0xc24], R99 ;  /* 0x000c246301007387 */ /* 0x000fe80000100800 */
[----:B------:R1:W-:Y:S04]  /*14900*/  STL [R1+0xc20], R97 ;  /* 0x000c206101007387 */ /* 0x0003e80000100800 */
[----:B0-----:R-:W2:Y:S04]  /*14910*/  LDL.LU R96, [R1+0x30] ;  /* 0x0000300001607983 */ /* 0x001ea80000300800 */
[----:B-1----:R-:W2:Y:S04]  /*14920*/  LDL.LU R97, [R1+0x34] ;  /* 0x0000340001617983 */ /* 0x002ea80000300800 */
[----:B------:R-:W2:Y:S04]  /*14930*/  LDL.LU R98, [R1+0x38] ;  /* 0x0000380001627983 */ /* 0x000ea80000300800 */
[----:B------:R-:W2:Y:S01]  /*14940*/  LDL.LU R99, [R1+0x3c] ;  /* 0x00003c0001637983 */ /* 0x000ea20000300800 */
[C---:B------:R-:W-:Y:S03]  /*14950*/  HMMA.16816.F32.BF16 R120, R100.reuse, R48, R120 ;  /* 0x000000306478723c */ /* 0x040fe60000041878 */
[----:B------:R-:W-:Y:S04]  /*14960*/  STL.64 [R1+0x200], R116 ;  /* 0x0002007401007387 */ /* 0x000fe80000100a00 */
[----:B------:R0:W-:Y:S04]  /*14970*/  STL.64 [R1+0x208], R118 ;  /* 0x0002087601007387 */ /* 0x0001e80000100a00 */
[----:B0-----:R-:W3:Y:S04]  /*14980*/  LDL.LU.64 R118, [R1+0xd30] ;  /* 0x000d300001767983 */ /* 0x001ee80000300a00 */
[----:B------:R-:W3:Y:S01]  /*14990*/  LDL.LU.64 R116, [R1+0xd28] ;  /* 0x000d280001747983 */ /* 0x000ee20000300a00 */
[C---:B--2---:R-:W-:Y:S11]  /*149a0*/  HMMA.16816.F32.BF16 R96, R100.reuse, R44, R96 ;  /* 0x0000002c6460723c */ /* 0x044ff60000041860 */
[----:B------:R-:W-:Y:S11]  /*149b0*/  @!UPT UIADD3 URZ, URZ, URZ, URZ ;  /* 0x0000003f3f3ff290 */ /* 0x000ff6000fffe03f */
[----:B------:R-:W-:Y:S01]  /*149c0*/  @!UPT UIADD3 URZ, URZ, URZ, URZ ;  /* 0x0000003f3f3ff290 */ /* 0x000fe2000fffe03f */
[----:B------:R0:W-:Y:S04]  /*149d0*/  STL.64 [R1+0x1f0], R96 ;  /* 0x0001f06001007387 */ /* 0x0001e80000100a00 */
[----:B------:R1:W-:Y:S01]  /*149e0*/  STL.64 [R1+0x1f8], R98 ;  /* 0x0001f86201007387 */ /* 0x0003e20000100a00 */
[----:B0-----:R-:W-:Y:S01]  /*149f0*/  IMAD.MOV.U32 R97, RZ, RZ, R123 ;  /* 0x000000ffff617224 */ /* 0x001fe200078e007b */
[----:B------:R-:W-:Y:S02]  /*14a00*/  MOV R96, R120 ;  /* 0x0000007800607202 */ /* 0x000fe40000000f00 */
[----:B-1----:R-:W-:Y:S01]  /*14a10*/  MOV R99, R122 ;  /* 0x0000007a00637202 */ /* 0x002fe20000000f00 */
[----:B------:R-:W-:Y:S01]  /*14a20*/  IMAD.MOV.U32 R98, RZ, RZ, R121 ;  /* 0x000000ffff627224 */ /* 0x000fe200078e0079 */
[----:B------:R-:W2:Y:S04]  /*14a30*/  LDL.LU.64 R122, [R1+0xd20] ;  /* 0x000d2000017a7983 */ /* 0x000ea80000300a00 */
[----:B------:R-:W2:Y:S04]  /*14a40*/  LDL.LU.64 R120, [R1+0xd18] ;  /* 0x000d180001787983 */ /* 0x000ea80000300a00 */
[----:B------:R-:W-:Y:S04]  /*14a50*/  STL [R1+0xc3c], R97 ;  /* 0x000c3c6101007387 */ /* 0x000fe80000100800 */
[----:B------:R-:W-:Y:S04]  /*14a60*/  STL [R1+0xc38], R99 ;  /* 0x000c386301007387 */ /* 0x000fe80000100800 */
[----:B------:R0:W-:Y:S04]  /*14a70*/  STL [R1+0xc34], R96 ;  /* 0x000c346001007387 */ /* 0x0001e80000100800 */
[----:B------:R2:W-:Y:S04]  /*14a80*/  STL [R1+0xc30], R98 ;  /* 0x000c306201007387 */ /* 0x0005e80000100800 */
[----:B0-----:R-:W3:Y:S04]  /*14a90*/  LDL.LU R96, [R1+0x10] ;  /* 0x0000100001607983 */ /* 0x001ee80000300800 */
[----:B------:R-:W3:Y:S01]  /*14aa0*/  LDL.LU R97, [R1+0x14] ;  /* 0x0000140001617983 */ /* 0x000ee20000300800 */
[C---:B----4-:R-:W-:Y:S01]  /*14ab0*/  HMMA.16816.F32.BF16 R92, R100.reuse, R56, R92 ;  /* 0x00000038645c723c */ /* 0x050fe2000004185c */
[----:B--2---:R-:W-:Y:S01]  /*14ac0*/  MOV R98, R121 ;  /* 0x0000007900627202 */ /* 0x004fe20000000f00 */
[----:B------:R-:W-:Y:S01]  /*14ad0*/  IMAD.MOV.U32 R99, RZ, RZ, R120 ;  /* 0x000000ffff637224 */ /* 0x000fe200078e0078 */
[----:B------:R-:W2:Y:S04]  /*14ae0*/  LDL.LU R121, [R1+0xd14] ;  /* 0x000d140001797983 */ /* 0x000ea80000300800 */
[----:B------:R-:W2:Y:S02]  /*14af0*/  LDL.LU R120, [R1+0xd10] ;  /* 0x000d100001787983 */ /* 0x000ea40000300800 */
[----:B---3--:R-:W-:Y:S11]  /*14b00*/  HMMA.16816.F32.BF16 R96, R100, R52, R96 ;  /* 0x000000346460723c */ /* 0x008ff60000041860 */
[----:B------:R-:W-:Y:S11]  /*14b10*/  @!UPT UIADD3 URZ, URZ, URZ, URZ ;  /* 0x0000003f3f3ff290 */ /* 0x000ff6000fffe03f */
[----:B------:R-:W-:Y:S01]  /*14b20*/  @!UPT UIADD3 URZ, URZ, URZ, URZ ;  /* 0x0000003f3f3ff290 */ /* 0x000fe2000fffe03f */
[----:B------:R0:W-:Y:S04]  /*14b30*/  STL.64 [R1+0x1b0], R96 ;  /* 0x0001b06001007387 */ /* 0x0001e80000100a00 */
[----:B------:R1:W-:Y:S01]  /*14b40*/  STL.64 [R1+0x1b8], R98 ;  /* 0x0001b86201007387 */ /* 0x0003e20000100a00 */
[----:B0-----:R-:W-:Y:S02]  /*14b50*/  MOV R97, R92 ;  /* 0x0000005c00617202 */ /* 0x001fe40000000f00 */
[----:B------:R-:W-:Y:S01]  /*14b60*/  MOV R96, R94 ;  /* 0x0000005e00607202 */ /* 0x000fe20000000f00 */
[----:B-1----:R-:W-:Y:S02]  /*14b70*/  IMAD.MOV.U32 R99, RZ, RZ, R93 ;  /* 0x000000ffff637224 */ /* 0x002fe400078e005d */
[----:B------:R-:W-:-:S05]  /*14b80*/  IMAD.MOV.U32 R98, RZ, RZ, R95 ;  /* 0x000000ffff627224 */ /* 0x000fca00078e005f */
[----:B------:R-:W-:Y:S04]  /*14b90*/  STL.64 [R1+0xc48], R98 ;  /* 0x000c486201007387 */ /* 0x000fe80000100a00 */
[----:B------:R2:W-:Y:S01]  /*14ba0*/  STL.64 [R1+0xc40], R96 ;  /* 0x000c406001007387 */ /* 0x0005e20000100a00 */
[C---:B------:R-:W-:Y:S08]  /*14bb0*/  HMMA.16816.F32.BF16 R92, R100.reuse, R64, R116 ;  /* 0x00000040645c723c */ /* 0x040ff00000041874 */
[----:B--2---:R-:W-:Y:S11]  /*14bc0*/  HMMA.16816.F32.BF16 R96, R100, R60, R120 ;  /* 0x0000003c6460723c */ /* 0x004ff60000041878 */
[----:B------:R-:W-:Y:S11]  /*14bd0*/  @!UPT UIADD3 URZ, URZ, URZ, URZ ;  /* 0x0000003f3f3ff290 */ /* 0x000ff6000fffe03f */
[----:B------:R-:W-:Y:S01]  /*14be0*/  @!UPT UIADD3 URZ, URZ, URZ, URZ ;  /* 0x0000003f3f3ff290 */ /* 0x000fe2000fffe03f */
[----:B------:R-:W-:Y:S04]  /*14bf0*/  STL.64 [R1+0x190], R96 ;  /* 0x0001906001007387 */ /* 0x000fe80000100a00 */
[----:B------:R0:W-:Y:S02]  /*14c00*/  STL.64 [R1+0x198], R98 ;  /* 0x0001986201007387 */ /* 0x0001e40000100a00 */
[----:B0-----:R-:W-:Y:S01]  /*14c10*/  HMMA.16816.F32.BF16 R96, R104, R36, R108 ;  /* 0x000000246860723c */ /* 0x001fe2000004186c */
[----:B------:R-:W-:Y:S01]  /*14c20*/  MOV R103, R92 ;  /* 0x0000005c00677202 */ /* 0x000fe20000000f00 */
[----:B------:R-:W-:Y:S01]  /*14c30*/  IMAD.MOV.U32 R102, RZ, RZ, R93 ;  /* 0x000000ffff667224 */ /* 0x000fe200078e005d */
[----:B------:R-:W-:Y:S01]  /*14c40*/  MOV R101, R94 ;  /* 0x0000005e00657202 */ /* 0x000fe20000000f00 */
[----:B------:R-:W-:-:S03]  /*14c50*/  IMAD.MOV.U32 R100, RZ, RZ, R95 ;  /* 0x000000ffff647224 */ /* 0x000fc600078e005f */
[----:B------:R-:W-:Y:S04]  /*14c60*/  STL.64 [R1+0xc58], R102 ;  /* 0x000c586601007387 */ /* 0x000fe80000100a00 */
[----:B------:R0:W-:Y:S11]  /*14c70*/  STL.64 [R1+0xc50], R100 ;  /* 0x000c506401007387 */ /* 0x0001f60000100a00 */
[----:B------:R-:W-:Y:S02]  /*14c80*/  @!UPT UIADD3 URZ, URZ, URZ, URZ ;  /* 0x0000003f3f3ff290 */ /* 0x000fe4000fffe03f */
[----:B------:R-:W-:Y:S01]  /*14c90*/  MOV R92, R96 ;  /* 0x00000060005c7202 */ /* 0x000fe20000000f00 */
[----:B------:R-:W-:Y:S01]  /*14ca0*/  IMAD.MOV.U32 R93, RZ, RZ, R97 ;  /* 0x000000ffff5d7224 */ /* 0x000fe200078e0061 */
[----:B------:R-:W-:Y:S01]  /*14cb0*/  MOV R96, R12 ;  /* 0x0000000c00607202 */ /* 0x000fe20000000f00 */
[----:B------:R-:W-:Y:S01]  /*14cc0*/  IMAD.MOV.U32 R97, RZ, RZ, R5 ;  /* 0x000000ffff617224 */ /* 0x000fe200078e0005 */
[----:B------:R-:W-:Y:S01]  /*14cd0*/  MOV R94, R98 ;  /* 0x00000062005e7202 */ /* 0x000fe20000000f00 */
[----:B------:R-:W2:Y:S01]  /*14ce0*/  LDL.LU R12, [R1+0xd0c] ;  /* 0x000d0c00010c7983 */ /* 0x000ea20000300800 */
[----:B------:R-:W-:-:S03]  /*14cf0*/  MOV R98, R4 ;  /* 0x0000000400627202 */ /* 0x000fc60000000f00 */
[----:B------:R-:W3:Y:S04]  /*14d00*/  LDL.LU R5, [R1+0xd08] ;  /* 0x000d080001057983 */ /* 0x000ee80000300800 */
[----:B------:R-:W3:Y:S01]  /*14d10*/  LDL.LU R4, [R1+0xd04] ;  /* 0x000d040001047983 */ /* 0x000ee20000300800 */
[----:B------:R-:W-:Y:S01]  /*14d20*/  IMAD.MOV.U32 R95, RZ, RZ, R99 ;  /* 0x000000ffff5f7224 */ /* 0x000fe200078e0063 */
[----:B------:R-:W-:Y:S01]  /*14d30*/  MOV R120, R8 ;  /* 0x0000000800787202 */ /* 0x000fe20000000f00 */
[----:B------:R-:W-:Y:S02]  /*14d40*/  IMAD.MOV.U32 R99, RZ, RZ, R9 ;  /* 0x000000ffff637224 */ /* 0x000fe400078e0009 */
[----:B------:R-:W0:Y:S04]  /*14d50*/  LDL.LU R9, [R1+0xd00] ;  /* 0x000d000001097983 */ /* 0x000e280000300800 */
[----:B------:R-:W0:Y:S01]  /*14d60*/  LDL.LU R8, [R1+0xcfc] ;  /* 0x000cfc0001087983 */ /* 0x000e220000300800 */
[----:B------:R-:W-:Y:S01]  /*14d70*/  IMAD.MOV.U32 R121, RZ, RZ, R113 ;  /* 0x000000ffff797224 */ /* 0x000fe200078e0071 */
[----:B------:R-:W-:Y:S01]  /*14d80*/  MOV R122, R3 ;  /* 0x00000003007a7202 */ /* 0x000fe20000000f00 */
[----:B------:R-:W-:Y:S01]  /*14d90*/  IMAD.MOV.U32 R123, RZ, RZ, R0 ;  /* 0x000000ffff7b7224 */ /* 0x000fe200078e0000 */
[----:B------:R-:W4:Y:S04]  /*14da0*/  LDL.LU R113, [R1+0xcf8] ;  /* 0x000cf80001717983 */ /* 0x000f280000300800 */
[----:B------:R-:W2:Y:S04]  /*14db0*/  LDL.LU R3, [R1+0xcf4] ;  /* 0x000cf40001037983 */ /* 0x000ea80000300800 */
[----:B------:R-:W4:Y:S01]  /*14dc0*/  LDL.LU R0, [R1+0xcf0] ;  /* 0x000cf00001007983 */ /* 0x000f220000300800 */
[C---:B---3--:R-:W-:Y:S08]  /*14dd0*/  HMMA.16816.F32.BF16 R4, R104.reuse, R40, R4 ;  /* 0x000000286804723c */ /* 0x048ff00000041804 */
[C---:B0-----:R-:W-:Y:S08]  /*14de0*/  HMMA.16816.F32.BF16 R100, R104.reuse, R44, R8 ;  /* 0x0000002c6864723c */ /* 0x041ff00000041808 */
[----:B--2---:R-:W-:Y:S08]  /*14df0*/  HMMA.16816.F32.BF16 R8, R104, R48, R12 ;  /* 0x000000306808723c */ /* 0x004ff0000004180c */
[----:B------:R-:W-:Y:S01]  /*14e00*/  MOV R111, R4 ;  /* 0x00000004006f7202 */ /* 0x000fe20000000f00 */
[----:B------:R-:W-:Y:S01]  /*14e10*/  IMAD.MOV.U32 R110, RZ, RZ, R5 ;  /* 0x000000ffff6e7224 */ /* 0x000fe200078e0005 */
[----:B------:R-:W-:Y:S01]  /*14e20*/  MOV R109, R6 ;  /* 0x00000006006d7202 */ /* 0x000fe20000000f00 */
[----:B------:R-:W-:-:S02]  /*14e30*/  IMAD.MOV.U32 R108, RZ, RZ, R7 ;  /* 0x000000ffff6c7224 */ /* 0x000fc400078e0007 */
[C---:B------:R-:W-:Y:S08]  /*14e40*/  HMMA.16816.F32.BF16 R4, R104.reuse, R52, R16 ;  /* 0x000000346804723c */ /* 0x040ff00000041810 */
[C---:B------:R-:W-:Y:S01]  /*14e50*/  HMMA.16816.F32.BF16 R12, R104.reuse, R56, R20 ;  /* 0x00000038680c723c */ /* 0x040fe20000041814 */
[----:B------:R-:W-:Y:S04]  /*14e60*/  STL.64 [R1+0x150], R100 ;  /* 0x0001506401007387 */ /* 0x000fe80000100a00 */
[----:B------:R-:W-:Y:S04]  /*14e70*/  STL.64 [R1+0x158], R102 ;  /* 0x0001586601007387 */ /* 0x000fe80000100a00 */
[----:B------:R-:W-:Y:S04]  /*14e80*/  STL.64 [R1+0x140], R8 ;  /* 0x0001400801007387 */ /* 0x000fe80000100a00 */
[----:B------:R0:W-:Y:S04]  /*14e90*/  STL.64 [R1+0x148], R10 ;  /* 0x0001480a01007387 */ /* 0x0001e80000100a00 */
[----:B------:R-:W-:Y:S04]  /*14ea0*/  STL.64 [R1+0x130], R4 ;  /* 0x0001300401007387 */ /* 0x000fe80000100a00 */
[----:B------:R-:W-:Y:S01]  /*14eb0*/  STL.64 [R1+0x138], R6 ;  /* 0x0001380601007387 */ /* 0x000fe20000100a00 */
[----:B0-----:R-:W-:Y:S03]  /*14ec0*/  HMMA.16816.F32.BF16 R8, R104, R60, R24 ;  /* 0x0000003c6808723c */ /* 0x001fe60000041818 */
[----:B------:R-:W-:Y:S04]  /*14ed0*/  STL.64 [R1+0x120], R12 ;  /* 0x0001200c01007387 */ /* 0x000fe80000100a00 */
[----:B------:R0:W-:Y:S01]  /*14ee0*/  STL.64 [R1+0x128], R14 ;  /* 0x0001280e01007387 */ /* 0x0001e20000100a00 */
[----:B------:R-:W-:Y:S03]  /*14ef0*/  HMMA.16816.F32.BF16 R16, R88, R40, R68 ;  /* 0x000000285810723c */ /* 0x000fe60000041844 */
[----:B------:R-:W1:Y:S05]  /*14f00*/  LDSM.16.M88.4 R4, [R112+0x29800] ;  /* 0x029800007004783b */ /* 0x000e6a0000000200 */
[----:B0-----:R-:W-:Y:S07]  /*14f10*/  HMMA.16816.F32.BF16 R12, R104, R64, R28 ;  /* 0x00000040680c723c */ /* 0x001fee000004181c */
[----:B------:R4:W-:Y:S04]  /*14f20*/  STL.64 [R1+0x110], R8 ;  /* 0x0001100801007387 */ /* 0x0009e80000100a00 */
[----:B------:R-:W-:Y:S04]  /*14f30*/  STL.64 [R1+0x118], R10 ;  /* 0x0001180a01007387 */ /* 0x000fe80000100a00 */
[----:B------:R-:W-:Y:S01]  /*14f40*/  STL [R1+0xb18], R2 ;  /* 0x000b180201007387 */ /* 0x000fe20000100800 */
[----:B----4-:R-:W-:-:S07]  /*14f50*/  FADD R8, -R2, R0 ;  /* 0x0000000002087221 */ /* 0x010fce0000000100 */
[----:B------:R-:W-:Y:S01]  /*14f60*/  STL.64 [R1+0x100], R12 ;  /* 0x0001000c01007387 */ /* 0x000fe20000100a00 */
[----:B------:R-:W-:-:S03]  /*14f70*/  FMUL R8, R8, 1.4426950216293334961 ;  /* 0x3fb8aa3b08087820 */ /* 0x000fc60000400000 */
[----:B------:R0:W-:Y:S01]  /*14f80*/  STL.64 [R1+0x108], R14 ;  /* 0x0001080e01007387 */ /* 0x0001e20000100a00 */
[----:B------:R2:W3:Y:S01]  /*14f90*/  MUFU.EX2 R124, R8 ;  /* 0x00000008007c7308 */ /* 0x0004e20000000800 */
[C---:B0-----:R-:W-:Y:S08]  /*14fa0*/  HMMA.16816.F32.BF16 R12, R88.reuse, R36, R32 ;  /* 0x00000024580c723c */ /* 0x041ff00000041820 */
[C---:B--2---:R-:W-:Y:S11]  /*14fb0*/  HMMA.16816.F32.BF16 R8, R88.reuse, R44, R72 ;  /* 0x0000002c5808723c */ /* 0x044ff60000041848 */
[----:B------:R-:W-:Y:S04]  /*14fc0*/  @!UPT UIADD3 URZ, URZ, URZ, URZ ;  /* 0x0000003f3f3ff290 */ /* 0x000fe8000fffe03f */
[----:B------:R0:W-:Y:S04]  /*14fd0*/  STL.64 [R1+0xf0], R12 ;  /* 0x0000f00c01007387 */ /* 0x0001e80000100a00 */
[----:B------:R-:W-:Y:S04]  /*14fe0*/  STL.64 [R1+0xf8], R14 ;  /* 0x0000f80e01007387 */ /* 0x000fe80000100a00 */
[----:B0-----:R-:W2:Y:S04]  /*14ff0*/  LDL.LU R12, [R1+0x4c0] ;  /* 0x0004c000010c7983 */ /* 0x001ea80000300800 */
[----:B------:R-:W-:Y:S04]  /*15000*/  STL.64 [R1+0xe0], R16 ;  /* 0x0000e01001007387 */ /* 0x000fe80000100a00 */
[----:B------:R0:W-:Y:S04]  /*15010*/  STL.64 [R1+0xe8], R18 ;  /* 0x0000e81201007387 */ /* 0x0001e80000100a00 */
[----:B------:R-:W4:Y:S04]  /*15020*/  LDL.LU R13, [R1+0x4c4] ;  /* 0x0004c400010d7983 */ /* 0x000f280000300800 */
[----:B------:R1:W-:Y:S04]  /*15030*/  STL.64 [R1+0xd0], R8 ;  /* 0x0000d00801007387 */ /* 0x0003e80000100a00 */
[----:B------:R1:W-:Y:S01]  /*15040*/  STL.64 [R1+0xd8], R10 ;  /* 0x0000d80a01007387 */ /* 0x0003e20000100a00 */
[C---:B0-----:R-:W-:Y:S03]  /*15050*/  HMMA.16816.F32.BF16 R16, R88.reuse, R48, R76 ;  /* 0x000000305810723c */ /* 0x041fe6000004184c */
[----:B------:R-:W3:Y:S04]  /*15060*/  LDL.LU R14, [R1+0x4c8] ;  /* 0x0004c800010e7983 */ /* 0x000ee80000300800 */
[----:B------:R-:W3:Y:S04]  /*15070*/  LDL.LU R15, [R1+0x4cc] ;  /* 0x0004cc00010f7983 */ /* 0x000ee80000300800 */
[----:B-1----:R-:W3:Y:S04]  /*15080*/  LDL.LU R8, [R1+0x4d0] ;  /* 0x0004d00001087983 */ /* 0x002ee80000300800 */
[----:B------:R-:W3:Y:S04]  /*15090*/  LDL.LU R9, [R1+0x4d4] ;  /* 0x0004d40001097983 */ /* 0x000ee80000300800 */
[----:B------:R-:W3:Y:S04]  /*150a0*/  LDL.LU R10, [R1+0x4d8] ;  /* 0x0004d800010a7983 */ /* 0x000ee80000300800 */
[----:B------:R-:W3:Y:S04]  /*150b0*/  LDL.LU R11, [R1+0x4dc] ;  /* 0x0004dc00010b7983 */ /* 0x000ee80000300800 */
[----:B------:R-:W3:Y:S04]  /*150c0*/  LDL.LU R21, [R1+0x4e0] ;  /* 0x0004e00001157983 */ /* 0x000ee80000300800 */
[----:B------:R-:W3:Y:S04]  /*150d0*/  LDL.LU R2, [R1+0x4e4] ;  /* 0x0004e40001027983 */ /* 0x000ee80000300800 */
[----:B------:R-:W-:Y:S01]  /*150e0*/  STL.64 [R1+0xc0], R16 ;  /* 0x0000c01001007387 */ /* 0x000fe20000100a00 */
[C---:B------:R-:W-:Y:S03]  /*150f0*/  HMMA.16816.F32.BF16 R28, R88.reuse, R56, R84 ;  /* 0x00000038581c723c */ /* 0x040fe60000041854 */
[----:B------:R0:W-:Y:S04]  /*15100*/  STL.64 [R1+0xc8], R18 ;  /* 0x0000c81201007387 */ /* 0x0001e80000100a00 */
[----:B------:R-:W3:Y:S01]  /*15110*/  LDL.LU R0, [R1+0x4e8] ;  /* 0x0004e80001007983 */ /* 0x000ee20000300800 */
[C---:B0-----:R-:W-:Y:S08]  /*15120*/  HMMA.16816.F32.BF16 R16, R88.reuse, R52, R80 ;  /* 0x000000345810723c */ /* 0x041ff00000041850 */
[C---:B------:R-:W-:Y:S11]  /*15130*/  HMMA.16816.F32.BF16 R24, R88.reuse, R60, R120 ;  /* 0x0000003c5818723c */ /* 0x040ff60000041878 */
[----:B------:R-:W-:Y:S04]  /*15140*/  @!UPT UIADD3 URZ, URZ, URZ, URZ ;  /* 0x0000003f3f3ff290 */ /* 0x000fe8000fffe03f */
[----:B------:R-:W-:Y:S04]  /*15150*/  STL.64 [R1+0xb0], R16 ;  /* 0x0000b01001007387 */ /* 0x000fe80000100a00 */
[----:B------:R-:W-:Y:S04]  /*15160*/  STL.64 [R1+0xb8], R18 ;  /* 0x0000b81201007387 */ /* 0x000fe80000100a00 */
[----:B------:R0:W-:Y:S04]  /*15170*/  STL.64 [R1+0xa0], R28 ;  /* 0x0000a01c01007387 */ /* 0x0001e80000100a00 */
[----:B------:R-:W-:Y:S04]  /*15180*/  STL.64 [R1+0xa8], R30 ;  /* 0x0000a81e01007387 */ /* 0x000fe80000100a00 */
[----:B0-----:R-:W3:Y:S01]  /*15190*/  LDL.LU R29, [R1+0x4ec] ;  /* 0x0004ec00011d7983 */ /* 0x001ee20000300800 */
[----:B------:R-:W-:Y:S03]  /*151a0*/  HMMA.16816.F32.BF16 R16, R88, R64, R96 ;  /* 0x000000405810723c */ /* 0x000fe60000041860 */
[----:B------:R-:W-:Y:S04]  /*151b0*/  STL.64 [R1+0x90], R24 ;  /* 0x0000901801007387 */ /* 0x000fe80000100a00 */
[----:B------:R0:W-:Y:S04]  /*151c0*/  STL.64 [R1+0x98], R26 ;  /* 0x0000981a01007387 */ /* 0x0001e80000100a00 */
[----:B------:R-:W3:Y:S04]  /*151d0*/  LDL.LU R28, [R1+0x4f0] ;  /* 0x0004f000011c7983 */ /* 0x000ee80000300800 */
[----:B------:R-:W1:Y:S08]  /*151e0*/  LDSM.16.M88.4 R88, [R112+0x29c00] ;  /* 0x029c00007058783b */ /* 0x000e700000000200 */
[----:B------:R0:W-:Y:S04]  /*151f0*/  STL.64 [R1+0x80], R16 ;  /* 0x0000801001007387 */ /* 0x0001e80000100a00 */
[----:B------:R1:W-:Y:S04]  /*15200*/  STL.64 [R1+0x88], R18 ;  /* 0x0000881201007387 */ /* 0x0003e80000100a00 */
[----:B0-----:R-:W3:Y:S04]  /*15210*/  LDL.LU R27, [R1+0x4f4] ;  /* 0x0004f400011b7983 */ /* 0x001ee80000300800 */
[----:B------:R-:W3:Y:S04]  /*15220*/  LDL.LU R20, [R1+0x4f8] ;  /* 0x0004f80001147983 */ /* 0x000ee80000300800 */
[----:B------:R-:W3:Y:S04]  /*15230*/  LDL.LU R16, [R1+0x4fc] ;  /* 0x0004fc0001107983 */ /* 0x000ee80000300800 */
[----:B------:R-:W3:Y:S04]  /*15240*/  LDL.LU R114, [R1+0x644] ;  /* 0x0006440001727983 */ /* 0x000ee80000300800 */
[----:B------:R-:W3:Y:S04]  /*15250*/  LDL.LU R26, [R1+0x500] ;  /* 0x00050000011a7983 */ /* 0x000ee80000300800 */
[----:B------:R-:W3:Y:S04]  /*15260*/  LDL.LU R25, [R1+0x504] ;  /* 0x0005040001197983 */ /* 0x000ee80000300800 */
[----:B-1----:R-:W3:Y:S04]  /*15270*/  LDL.LU R19, [R1+0x508] ;  /* 0x0005080001137983 */ /* 0x002ee80000300800 */
[----:B------:R-:W3:Y:S04]  /*15280*/  LDL.LU R17, [R1+0x50c] ;  /* 0x00050c0001117983 */ /* 0x000ee80000300800 */
[----:B------:R-:W3:Y:S04]  /*15290*/  LDL.LU R115, [R1+0x648] ;  /* 0x0006480001737983 */ /* 0x000ee80000300800 */
[----:B------:R-:W3:Y:S01]  /*152a0*/  LDL.LU R24, [R1+0x520] ;  /* 0x0005200001187983 */ /* 0x000ee20000300800 */
[----:B--2---:R-:W-:-:S02]  /*152b0*/  FMUL R12, R125, R12 ;  /* 0x0000000c7d0c7220 */ /* 0x004fc40000400000 */
[----:B----4-:R-:W-:Y:S02]  /*152c0*/  FMUL R13, R125, R13 ;  /* 0x0000000d7d0d7220 */ /* 0x010fe40000400000 */
[C---:B---3--:R-:W-:Y:S02]  /*152d0*/  FMUL R14, R124.reuse, R14 ;  /* 0x0000000e7c0e7220 */ /* 0x048fe40000400000 */
[----:B------:R-:W-:-:S07]  /*152e0*/  FMUL R15, R124, R15 ;  /* 0x0000000f7c0f7220 */ /* 0x000fce0000400000 */
[C---:B------:R-:W-:Y:S01]  /*152f0*/  HMMA.16816.F32.BF16 R12, R4.reuse, R36, R12 ;  /* 0x00000024040c723c */ /* 0x040fe2000004180c */
[C---:B------:R-:W-:Y:S02]  /*15300*/  FMUL R8, R125.reuse, R8 ;  /* 0x000000087d087220 */ /* 0x040fe40000400000 */
[C---:B------:R-:W-:Y:S02]  /*15310*/  FMUL R9, R125.reuse, R9 ;  /* 0x000000097d097220 */ /* 0x040fe40000400000 */
[C---:B------:R-:W-:Y:S02]  /*15320*/  FMUL R10, R124.reuse, R10 ;  /* 0x0000000a7c0a7220 */ /* 0x040fe40000400000 */
[----:B------:R-:W-:Y:S11]  /*15330*/  FMUL R11, R124, R11 ;  /* 0x0000000b7c0b7220 */ /* 0x000ff60000400000 */
[----:B------:R-:W-:Y:S05]  /*15340*/  @!UPT UIADD3 URZ, URZ, URZ, URZ ;  /* 0x0000003f3f3ff290 */ /* 0x000fea000fffe03f */
[----:B------:R0:W-:Y:S04]  /*15350*/  STL.64 [R1+0x70], R12 ;  /* 0x0000700c01007387 */ /* 0x0001e80000100a00 */
[----:B------:R1:W-:Y:S04]  /*15360*/  STL.64 [R1+0x78], R14 ;  /* 0x0000780e01007387 */ /* 0x0003e80000100a00 */
[----:B------:R-:W2:Y:S04]  /*15370*/  LDL.LU R23, [R1+0x524] ;  /* 0x0005240001177983 */ /* 0x000ea80000300800 */
[----:B------:R-:W3:Y:S04]  /*15380*/  LDL.LU R22, [R1+0x528] ;  /* 0x0005280001167983 */ /* 0x000ee80000300800 */
[----:B------:R-:W4:Y:S01]  /*15390*/  LDL.LU R18, [R1+0x52c] ;  /* 0x00052c0001127983 */ /* 0x000f220000300800 */
[----:B------:R-:W-:Y:S01]  /*153a0*/  HMMA.16816.F32.BF16 R8, R4, R40, R8 ;  /* 0x000000280408723c */ /* 0x000fe20000041808 */
[----:B0-----:R-:W-:-:S02]  /*153b0*/  FMUL R12, R125, R21 ;  /* 0x000000157d0c7220 */ /* 0x001fc40000400000 */
[----:B------:R-:W-:Y:S01]  /*153c0*/  FMUL R13, R125, R2 ;  /* 0x000000027d0d7220 */ /* 0x000fe20000400000 */
[----:B------:R-:W4:Y:S01]  /*153d0*/  LDL.LU R21, [R1+0x550] ;  /* 0x0005500001157983 */ /* 0x000f220000300800 */
[----:B-1----:R-:W-:-:S03]  /*153e0*/  FMUL R14, R124, R0 ;  /* 0x000000007c0e7220 */ /* 0x002fc60000400000 */
[----:B------:R-:W4:Y:S11]  /*153f0*/  LDL.LU R2, [R1+0x554] ;  /* 0x0005540001027983 */ /* 0x000f360000300800 */
[----:B------:R-:W-:Y:S04]  /*15400*/  @!UPT UIADD3 URZ, URZ, URZ, URZ ;  /* 0x0000003f3f3ff290 */ /* 0x000fe8000fffe03f */
[----:B------:R-:W-:Y:S04]  /*15410*/  STL.64 [R1+0x60], R8 ;  /* 0x0000600801007387 */ /* 0x000fe80000100a00 */
[----:B------:R0:W-:Y:S04]  /*15420*/  STL.64 [R1+0x68], R10 ;  /* 0x0000680a01007387 */ /* 0x0001e80000100a00 */
[----:B------:R-:W4:Y:S01]  /*15430*/  LDL.LU R0, [R1+0x558] ;  /* 0x0005580001007983 */ /* 0x000f220000300800 */
[----:B------:R-:W-:-:S07]  /*15440*/  FMUL R15, R124, R29 ;  /* 0x0000001d7c0f7220 */ /* 0x000fce0000400000 */
[----:B------:R-:W-:Y:S11]  /*15450*/  HMMA.16816.F32.BF16 R12, R4, R44, R12 ;  /* 0x0000002c040c723c */ /* 0x000ff6000004180c */
[----:B------:R-:W-:Y:S11]  /*15460*/  @!UPT UIADD3 URZ, URZ, URZ, URZ ;  /* 0x0000003f3f3ff290 */ /* 0x000ff6000fffe03f */
[----:B------:R-:W-:Y:S01]  /*15470*/  @!UPT UIADD3 URZ, URZ, URZ, URZ ;  /* 0x0000003f3f3ff290 */ /* 0x000fe2000fffe03f */
[----:B------:R1:W-:Y:S04]  /*15480*/  STL.64 [R1+0x50], R12 ;  /* 0x0000500c01007387 */ /* 0x0003e80000100a00 */
[----:B------:R1:W-:Y:S01]  /*15490*/  STL.64 [R1+0x58], R14 ;  /* 0x0000580e01007387 */ /* 0x0003e20000100a00 */
[----:B0-----:R-:W-:-:S03]  /*154a0*/  FMUL R10, R124, R20 ;  /* 0x000000147c0a7220 */ /* 0x001fc60000400000 */
[----:B------:R-:W4:Y:S01]  /*154b0*/  LDL.LU R20, [R1+0x55c] ;  /* 0x00055c0001147983 */ /* 0x000f220000300800 */
[C---:B------:R-:W-:Y:S02]  /*154c0*/  FMUL R8, R125.reuse, R28 ;  /* 0x0000001c7d087220 */ /* 0x040fe40000400000 */
[----:B------:R-:W-:Y:S02]  /*154d0*/  FMUL R9, R125, R27 ;  /* 0x0000001b7d097220 */ /* 0x000fe40000400000 */
[----:B------:R-:W-:-:S07]  /*154e0*/  FMUL R11, R124, R16 ;  /* 0x000000107c0b7220 */ /* 0x000fce0000400000 */
[C---:B------:R-:W-:Y:S01]  /*154f0*/  HMMA.16816.F32.BF16 R8, R4.reuse, R48, R8 ;  /* 0x000000300408723c */ /* 0x040fe20000041808 */
[----:B------:R-:W-:Y:S01]  /*15500*/  STL [R1+0xb1c], R3 ;  /* 0x000b1c0301007387 */ /* 0x000fe20000100800 */
[C---:B-1----:R-:W-:Y:S02]  /*15510*/  FMUL R12, R125.reuse, R26 ;  /* 0x0000001a7d0c7220 */ /* 0x042fe40000400000 */
[C---:B------:R-:W-:Y:S02]  /*15520*/  FMUL R13, R125.reuse, R25 ;  /* 0x000000197d0d7220 */ /* 0x040fe40000400000 */
[C---:B------:R-:W-:Y:S02]  /*15530*/  FMUL R14, R124.reuse, R19 ;  /* 0x000000137c0e7220 */ /* 0x040fe40000400000 */
[----:B------:R-:W-:Y:S11]  /*15540*/  FMUL R15, R124, R17 ;  /* 0x000000117c0f7220 */ /* 0x000ff60000400000 */
[----:B------:R-:W-:Y:S04]  /*15550*/  @!UPT UIADD3 URZ, URZ, URZ, URZ ;  /* 0x0000003f3f3ff290 */ /* 0x000fe8000fffe03f */
[----:B------:R0:W-:Y:S04]  /*15560*/  STL.64 [R1+0x40], R8 ;  /* 0x0000400801007387 */ /* 0x0001e80000100a00 */
[----:B------:R3:W-:Y:S01]  /*15570*/  STL.64 [R1+0x48], R10 ;  /* 0x0000480a01007387 */ /* 0x0007e20000100a00 */
[----:B------:R-:W-:Y:S03]  /*15580*/  HMMA.16816.F32.BF16 R12, R4, R52, R12 ;  /* 0x00000034040c723c */ /* 0x000fe6000004180c */
[----:B------:R-:W4:Y:S01]  /*15590*/  LDL.LU R29, [R1+0x540] ;  /* 0x00054000011d7983 */ /* 0x000f220000300800 */
[----:B0-----:R-:W-:-:S03]  /*155a0*/  FMUL R8, R125, R24 ;  /* 0x000000187d087220 */ /* 0x001fc60000400000 */
[----:B------:R-:W4:Y:S04]  /*155b0*/  LDL.LU R28, [R1+0x544] ;  /* 0x00054400011c7983 */ /* 0x000f280000300800 */
[----:B------:R-:W4:Y:S01]  /*155c0*/  LDL.LU R19, [R1+0x548] ;  /* 0x0005480001137983 */ /* 0x000f220000300800 */
[----:B------:R-:W-:Y:S02]  /*155d0*/  FADD R16, -R3, R114 ;  /* 0x0000007203107221 */ /* 0x000fe40000000100 */
[----:B--2---:R-:W-:Y:S02]  /*155e0*/  FMUL R9, R125, R23 ;  /* 0x000000177d097220 */ /* 0x004fe40000400000 */
[C---:B---3--:R-:W-:Y:S02]  /*155f0*/  FMUL R10, R124.reuse, R22 ;  /* 0x000000167c0a7220 */ /* 0x048fe40000400000 */
[----:B----4-:R-:W-:-:S02]  /*15600*/  FMUL R11, R124, R18 ;  /* 0x000000127c0b7220 */ /* 0x010fc40000400000 */
[----:B------:R-:W2:Y:S05]  /*15610*/  LDL.LU R18, [R1+0x54c] ;  /* 0x00054c0001127983 */ /* 0x000eaa0000300800 */
[----:B------:R-:W-:Y:S01]  /*15620*/  HMMA.16816.F32.BF16 R8, R4, R56, R8 ;  /* 0x000000380408723c */ /* 0x000fe20000041808 */
[----:B------:R0:W-:Y:S04]  /*15630*/  STL.64 [R1+0x30], R12 ;  /* 0x0000300c01007387 */ /* 0x0001e80000100a00 */
[----:B------:R1:W-:Y:S01]  /*15640*/  STL.64 [R1+0x38], R14 ;  /* 0x0000380e01007387 */ /* 0x0003e20000100a00 */
[----:B0-----:R-:W-:-:S02]  /*15650*/  FMUL R13, R125, R2 ;  /* 0x000000027d0d7220 */ /* 0x001fc40000400000 */
[----:B-1----:R-:W-:Y:S11]  /*15660*/  FMUL R14, R124, R0 ;  /* 0x000000007c0e7220 */ /* 0x002ff60000400000 */
[----:B------:R-:W-:Y:S05]  /*15670*/  @!UPT UIADD3 URZ, URZ, URZ, URZ ;  /* 0x0000003f3f3ff290 */ /* 0x000fea000fffe03f */
[----:B------:R-:W-:Y:S01]  /*15680*/  IMAD.MOV.U32 R0, RZ, RZ, R11 ;  /* 0x000000ffff007224 */ /* 0x000fe200078e000b */
[----:B------:R-:W-:Y:S01]  /*15690*/  MOV R3, R8 ;  /* 0x0000000800037202 */ /* 0x000fe20000000f00 */
[----:B------:R-:W-:-:S03]  /*156a0*/  IMAD.MOV.U32 R2, RZ, RZ, R9 ;  /* 0x000000ffff027224 */ /* 0x000fc600078e0009 */
[----:B------:R-:W-:Y:S04]  /*156b0*/  STL [R1+0xba8], R0 ;  /* 0x000ba80001007387 */ /* 0x000fe80000100800 */
[----:B------:R-:W-:Y:S04]  /*156c0*/  STL [R1+0xba4], R2 ;  /* 0x000ba40201007387 */ /* 0x000fe80000100800 */
[----:B------:R0:W-:Y:S04]  /*156d0*/  STL [R1+0xba0], R3 ;  /* 0x000ba00301007387 */ /* 0x0001e80000100800 */
[----:B------:R-:W3:Y:S04]  /*156e0*/  LDL.LU R27, [R1+0x510] ;  /* 0x00051000011b7983 */ /* 0x000ee80000300800 */
[----:B------:R-:W4:Y:S04]  /*156f0*/  LDL.LU R26, [R1+0x514] ;  /* 0x00051400011a7983 */ /* 0x000f280000300800 */
[----:B------:R-:W4:Y:S04]  /*15700*/  LDL.LU R25, [R1+0x518] ;  /* 0x0005180001197983 */ /* 0x000f280000300800 */
[----:B------:R-:W4:Y:S01]  /*15710*/  LDL.LU R24, [R1+0x51c] ;  /* 0x00051c0001187983 */ /* 0x000f220000300800 */
[----:B------:R-:W-:-:S03]  /*15720*/  FMUL R12, R125, R21 ;  /* 0x000000157d0c7220 */ /* 0x000fc60000400000 */
[----:B------:R-:W4:Y:S04]  /*15730*/  LDL.LU R23, [R1+0x530] ;  /* 0x0005300001177983 */ /* 0x000f280000300800 */
[----:B------:R-:W4:Y:S04]  /*15740*/  LDL.LU R22, [R1+0x534] ;  /* 0x0005340001167983 */ /* 0x000f280000300800 */
[----:B------:R-:W4:Y:S01]  /*15750*/  LDL.LU R21, [R1+0x538] ;  /* 0x0005380001157983 */ /* 0x000f220000300800 */
[----:B------:R-:W-:-:S03]  /*15760*/  FMUL R15, R124, R20 ;  /* 0x000000147c0f7220 */ /* 0x000fc60000400000 */
[----:B------:R-:W4:Y:S01]  /*15770*/  LDL.LU R20, [R1+0x53c] ;  /* 0x00053c0001147983 */ /* 0x000f220000300800 */
[----:B------:R-:W-:Y:S02]  /*15780*/  FADD R17, -R113, R115 ;  /* 0x0000007371117221 */ /* 0x000fe40000000100 */
[----:B------:R-:W-:Y:S02]  /*15790*/  FMUL R16, R16, 1.4426950216293334961 ;  /* 0x3fb8aa3b10107820 */ /* 0x000fe40000400000 */
[----:B------:R-:W-:Y:S02]  /*157a0*/  FMUL R17, R17, 1.4426950216293334961 ;  /* 0x3fb8aa3b11117820 */ /* 0x000fe40000400000 */
[----:B------:R-:W3:Y:S01]  /*157b0*/  MUFU.EX2 R115, R16 ;  /* 0x0000001000737308 */ /* 0x000ee20000000800 */
[----:B------:R-:W-:Y:S07]  /*157c0*/  HMMA.16816.F32.BF16 R12, R4, R60, R12 ;  /* 0x0000003c040c723c */ /* 0x000fee000004180c */
[----:B------:R1:W0:Y:S01]  /*157d0*/  MUFU.EX2 R114, R17 ;  /* 0x0000001100727308 */ /* 0x0002220000000800 */
[----:B------:R-:W-:Y:S01]  /*157e0*/  MOV R112, R10 ;  /* 0x0000000a00707202 */ /* 0x000fe20000000f00 */
[----:B------:R-:W-:-:S02]  /*157f0*/  FMUL R8, R125, R29 ;  /* 0x0000001d7d087220 */ /* 0x000fc40000400000 */
[----:B------:R-:W-:Y:S02]  /*15800*/  FMUL R9, R125, R28 ;  /* 0x0000001c7d097220 */ /* 0x000fe40000400000 */
[----:B------:R-:W-:-:S11]  /*15810*/  FMUL R10, R124, R19 ;  /* 0x000000137c0a7220 */ /* 0x000fd60000400000 */
[----:B0-----:R-:W-:Y:S01]  /*15820*/  MOV R3, R14 ;  /* 0x0000000e00037202 */ /* 0x001fe20000000f00 */
[----:B------:R-:W-:Y:S01]  /*15830*/  IMAD.MOV.U32 R125, RZ, RZ, R15 ;  /* 0x000000ffff7d7224 */ /* 0x000fe200078e000f */
[----:B------:R-:W-:Y:S01]  /*15840*/  MOV R0, R12 ;  /* 0x0000000c00007202 */ /* 0x000fe20000000f00 */
[----:B------:R-:W-:-:S03]  /*15850*/  IMAD.MOV.U32 R2, RZ, RZ, R13 ;  /* 0x000000ffff027224 */ /* 0x000fc600078e000d */
[----:B------:R-:W-:Y:S04]  /*15860*/  STL [R1+0xc0c], R125 ;  /* 0x000c0c7d01007387 */ /* 0x000fe80000100800 */
[----:B------:R-:W-:Y:S04]  /*15870*/  STL [R1+0xc08], R3 ;  /* 0x000c080301007387 */ /* 0x000fe80000100800 */
[----:B------:R-:W-:Y:S04]  /*15880*/  STL [R1+0xc04], R2 ;  /* 0x000c040201007387 */ /* 0x000fe80000100800 */
[----:B------:R0:W-:Y:S04]  /*15890*/  STL [R1+0xc00], R0 ;  /* 0x000c000001007387 */ /* 0x0001e80000100800 */
[----:B------:R-:W4:Y:S01]  /*158a0*/  LDL.LU R19, [R1+0x560] ;  /* 0x0005600001137983 */ /* 0x000f220000300800 */
[----:B--2---:R-:W-:-:S03]  /*158b0*/  FMUL R11, R124, R18 ;  /* 0x000000127c0b7220 */ /* 0x004fc60000400000 */
[----:B------:R-:W2:Y:S04]  /*158c0*/  LDL.LU R18, [R1+0x564] ;  /* 0x0005640001127983 */ /* 0x000ea80000300800 */
[----:B-1----:R-:W2:Y:S01]  /*158d0*/  LDL.LU R17, [R1+0x568] ;  /* 0x0005680001117983 */ /* 0x002ea20000300800 */
[----:B------:R-:W-:Y:S03]  /*158e0*/  HMMA.16816.F32.BF16 R4, R4, R64, R8 ;  /* 0x000000400404723c */ /* 0x000fe60000041808 */
[----:B------:R-:W2:Y:S04]  /*158f0*/  LDL.LU R16, [R1+0x56c] ;  /* 0x00056c0001107983 */ /* 0x000ea80000300800 */
[----:B------:R-:W2:Y:S04]  /*15900*/  LDL.LU R15, [R1+0x570] ;  /* 0x00057000010f7983 */ /* 0x000ea80000300800 */
[----:B------:R-:W2:Y:S04]  /*15910*/  LDL.LU R14, [R1+0x574] ;  /* 0x00057400010e7983 */ /* 0x000ea80000300800 */
[----:B------:R-:W2:Y:S04]  /*15920*/  LDL.LU R13, [R1+0x578] ;  /* 0x00057800010d7983 */ /* 0x000ea80000300800 */
[----:B------:R-:W2:Y:S01]  /*15930*/  LDL.LU R12, [R1+0x57c] ;  /* 0x00057c00010c7983 */ /* 0x000ea20000300800 */
[----:B---3--:R-:W-:-:S02]  /*15940*/  FMUL R120, R115, R27 ;  /* 0x0000001b73787220 */ /* 0x008fc40000400000 */
[C---:B----4-:R-:W-:Y:S02]  /*15950*/  FMUL R121, R115.reuse, R26 ;  /* 0x0000001a73797220 */ /* 0x050fe40000400000 */
[C---:B------:R-:W-:Y:S02]  /*15960*/  FMUL R122, R114.reuse, R25 ;  /* 0x00000019727a7220 */ /* 0x040fe40000400000 */
[----:B------:R-:W-:Y:S02]  /*15970*/  FMUL R123, R114, R24 ;  /* 0x00000018727b7220 */ /* 0x000fe40000400000 */
[----:B------:R-:W-:-:S05]  /*15980*/  FMUL R116, R115, R23 ;  /* 0x0000001773747220 */ /* 0x000fca0000400000 */
[----:B------:R-:W-:Y:S01]  /*15990*/  HMMA.16816.F32.BF16 R120, R88, R36, R120 ;  /* 0x000000245878723c */ /* 0x000fe20000041878 */
[----:B------:R-:W-:Y:S02]  /*159a0*/  FMUL R117, R115, R22 ;  /* 0x0000001673757220 */ /* 0x000fe40000400000 */
[C---:B------:R-:W-:Y:S02]  /*159b0*/  FMUL R118, R114.reuse, R21 ;  /* 0x0000001572767220 */ /* 0x040fe40000400000 */
[----:B------:R-:W-:-:S07]  /*159c0*/  FMUL R119, R114, R20 ;  /* 0x0000001472777220 */ /* 0x000fce0000400000 */
[----:B------:R-:W-:Y:S11]  /*159d0*/  HMMA.16816.F32.BF16 R116, R88, R40, R116 ;  /* 0x000000285874723c */ /* 0x000ff60000041874 */
[----:B------:R-:W-:Y:S04]  /*159e0*/  STL.64 [R1+0xac8], R122 ;  /* 0x000ac87a01007387 */ /* 0x000fe80000100a00 */
[----:B------:R-:W-:Y:S01]  /*159f0*/  STL.64 [R1+0xac0], R120 ;  /* 0x000ac07801007387 */ /* 0x000fe20000100a00 */
[----:B0-----:R-:W-:-:S03]  /*15a00*/  IMAD.MOV.U32 R0, RZ, RZ, R7 ;  /* 0x000000ffff007224 */ /* 0x001fc600078e0007 */
[----:B------:R-:W3:Y:S01]  /*15a10*/  LDL.LU R11, [R1+0x580] ;  /* 0x00058000010b7983 */ /* 0x000ee20000300800 */
[----:B------:R-:W-:-:S03]  /*15a20*/  MOV R2, R6 ;  /* 0x0000000600027202 */ /* 0x000fc60000000f00 */
[----:B------:R-:W4:Y:S04]  /*15a30*/  LDL.LU R10, [R1+0x584] ;  /* 0x00058400010a7983 */ /* 0x000f280000300800 */
[----:B------:R-:W4:Y:S04]  /*15a40*/  LDL.LU R9, [R1+0x588] ;  /* 0x0005880001097983 */ /* 0x000f280000300800 */
[----:B------:R-:W4:Y:S04]  /*15a50*/  LDL.LU R8, [R1+0x58c] ;  /* 0x00058c0001087983 */ /* 0x000f280000300800 */
[----:B------:R-:W4:Y:S01]  /*15a60*/  LDL.LU R7, [R1+0x590] ;  /* 0x0005900001077983 */ /* 0x000f220000300800 */
[----:B------:R-:W-:-:S03]  /*15a70*/  IMAD.MOV.U32 R3, RZ, RZ, R5 ;  /* 0x000000ffff037224 */ /* 0x000fc600078e0005 */
[----:B------:R-:W4:Y:S01]  /*15a80*/  LDL.LU R6, [R1+0x594] ;  /* 0x0005940001067983 */ /* 0x000f220000300800 */
[----:B------:R-:W-:-:S03]  /*15a90*/  MOV R125, R4 ;  /* 0x00000004007d7202 */ /* 0x000fc60000000f00 */
[----:B------:R-:W4:Y:S04]  /*15aa0*/  LDL R36, [R1+0x8a4] ;  /* 0x0008a40001247983 */ /* 0x000f280000100800 */
[----:B------:R-:W-:Y:S04]  /*15ab0*/  STL.64 [R1+0xad8], R118 ;  /* 0x000ad87601007387 */ /* 0x000fe80000100a00 */
[----:B------:R0:W-:Y:S04]  /*15ac0*/  STL.64 [R1+0xad0], R116 ;  /* 0x000ad07401007387 */ /* 0x0001e80000100a00 */
[----:B------:R-:W4:Y:S04]  /*15ad0*/  LDL.LU R5, [R1+0x598] ;  /* 0x0005980001057983 */ /* 0x000f280000300800 */
[----:B------:R-:W4:Y:S04]  /*15ae0*/  LDL.LU R4, [R1+0x59c] ;  /* 0x00059c0001047983 */ /* 0x000f280000300800 */
[----:B------:R-:W4:Y:S04]  /*15af0*/  LDL.LU R23, [R1+0x5b0] ;  /* 0x0005b00001177983 */ /* 0x000f280000300800 */
[----:B------:R-:W4:Y:S04]  /*15b00*/  LDL.LU R22, [R1+0x5b4] ;  /* 0x0005b40001167983 */ /* 0x000f280000300800 */
[----:B------:R-:W4:Y:S04]  /*15b10*/  LDL.LU R21, [R1+0x5b8] ;  /* 0x0005b80001157983 */ /* 0x000f280000300800 */
[----:B------:R-:W4:Y:S01]  /*15b20*/  LDL.LU R20, [R1+0x5bc] ;  /* 0x0005bc0001147983 */ /* 0x000f220000300800 */
[----:B------:R-:W-:Y:S01]  /*15b30*/  FMUL R68, R115, R19 ;  /* 0x0000001373447220 */ /* 0x000fe20000400000 */
[----:B------:R-:W-:Y:S01]  /*15b40*/  MOV R104, R50 ;  /* 0x0000003200687202 */ /* 0x000fe20000000f00 */
[----:B------:R-:W-:Y:S01]  /*15b50*/  IMAD.MOV.U32 R105, RZ, RZ, R42 ;  /* 0x000000ffff697224 */ /* 0x000fe200078e002a */
[----:B------:R-:W-:Y:S01]  /*15b60*/  MOV R106, R38 ;  /* 0x00000026006a7202 */ /* 0x000fe20000000f00 */
[----:B------:R-:W-:Y:S01]  /*15b70*/  IMAD.MOV.U32 R107, RZ, RZ, R39 ;  /* 0x000000ffff6b7224 */ /* 0x000fe200078e0027 */
[----:B0-----:R-:W-:Y:S01]  /*15b80*/  MOV R116, R58 ;  /* 0x0000003a00747202 */ /* 0x001fe20000000f00 */
[----:B------:R-:W-:Y:S01]  /*15b90*/  IMAD.MOV.U32 R117, RZ, RZ, R59 ;  /* 0x000000ffff757224 */ /* 0x000fe200078e003b */
[----:B------:R-:W-:Y:S01]  /*15ba0*/  MOV R118, R54 ;  /* 0x0000003600767202 */ /* 0x000fe20000000f00 */
[----:B------:R-:W-:-:S02]  /*15bb0*/  IMAD.MOV.U32 R119, RZ, RZ, R55 ;  /* 0x000000ffff777224 */ /* 0x000fc400078e0037 */
[C---:B--2---:R-:W-:Y:S02]  /*15bc0*/  FMUL R69, R115.reuse, R18 ;  /* 0x0000001273457220 */ /* 0x044fe40000400000 */
        /* <DEDUP_REMOVED lines=9> */
[----:B------:R0:W-:Y:S04]  /*15c60*/  STL.64 [R1+0xae0], R68 ;  /* 0x000ae04401007387 */ /* 0x0001e80000100a00 */
[----:B------:R-:W2:Y:S04]  /*15c70*/  LDL.LU R16, [R1+0x5a0] ;  /* 0x0005a00001107983 */ /* 0x000ea80000300800 */
[----:B------:R-:W2:Y:S04]  /*15c80*/  LDL.LU R17, [R1+0x5a4] ;  /* 0x0005a40001117983 */ /* 0x000ea80000300800 */
[----:B------:R-:W2:Y:S04]  /*15c90*/  LDL.LU R18, [R1+0x5a8] ;  /* 0x0005a80001127983 */ /* 0x000ea80000300800 */
[----:B------:R-:W2:Y:S04]  /*15ca0*/  LDL.LU R19, [R1+0x5ac] ;  /* 0x0005ac0001137983 */ /* 0x000ea80000300800 */
[----:B------:R-:W-:Y:S04]  /*15cb0*/  STL.64 [R1+0xaf8], R74 ;  /* 0x000af84a01007387 */ /* 0x000fe80000100a00 */
[----:B------:R1:W-:Y:S01]  /*15cc0*/  STL.64 [R1+0xaf0], R72 ;  /* 0x000af04801007387 */ /* 0x0003e20000100a00 */
[----:B---3--:R-:W-:-:S02]  /*15cd0*/  FMUL R76, R115, R11 ;  /* 0x0000000b734c7220 */ /* 0x008fc40000400000 */
[C---:B----4-:R-:W-:Y:S02]  /*15ce0*/  FMUL R77, R115.reuse, R10 ;  /* 0x0000000a734d7220 */ /* 0x050fe40000400000 */
[C---:B------:R-:W-:Y:S02]  /*15cf0*/  FMUL R78, R114.reuse, R9 ;  /* 0x00000009724e7220 */ /* 0x040fe40000400000 */
[----:B------:R-:W-:Y:S02]  /*15d00*/  FMUL R79, R114, R8 ;  /* 0x00000008724f7220 */ /* 0x000fe40000400000 */
[C---:B------:R-:W-:Y:S02]  /*15d10*/  FMUL R80, R115.reuse, R7 ;  /* 0x0000000773507220 */ /* 0x040fe40000400000 */
[----:B------:R-:W-:-:S03]  /*15d20*/  FMUL R81, R115, R6 ;  /* 0x0000000673517220 */ /* 0x000fc60000400000 */
[C---:B------:R-:W-:Y:S01]  /*15d30*/  HMMA.16816.F32.BF16 R76, R88.reuse, R52, R76 ;  /* 0x00000034584c723c */ /* 0x040fe2000004184c */
[C---:B------:R-:W-:Y:S02]  /*15d40*/  FMUL R82, R114.reuse, R5 ;  /* 0x0000000572527220 */ /* 0x040fe40000400000 */
[C---:B------:R-:W-:Y:S02]  /*15d50*/  FMUL R83, R114.reuse, R4 ;  /* 0x0000000472537220 */ /* 0x040fe40000400000 */
[C---:B------:R-:W-:Y:S02]  /*15d60*/  FMUL R84, R115.reuse, R23 ;  /* 0x0000001773547220 */ /* 0x040fe40000400000 */
[----:B------:R-:W-:Y:S02]  /*15d70*/  FMUL R85, R115, R22 ;  /* 0x0000001673557220 */ /* 0x000fe40000400000 */
[C---:B------:R-:W-:Y:S02]  /*15d80*/  FMUL R86, R114.reuse, R21 ;  /* 0x0000001572567220 */ /* 0x040fe40000400000 */
[----:B------:R-:W-:Y:S01]  /*15d90*/  FMUL R87, R114, R20 ;  /* 0x0000001472577220 */ /* 0x000fe20000400000 */
[C---:B------:R-:W-:Y:S11]  /*15da0*/  HMMA.16816.F32.BF16 R80, R88.reuse, R56, R80 ;  /* 0x000000385850723c */ /* 0x040ff60000041850 */
[----:B------:R-:W-:Y:S01]  /*15db0*/  STL.64 [R1+0xb08], R78 ;  /* 0x000b084e01007387 */ /* 0x000fe20000100a00 */
[----:B0-----:R-:W-:Y:S01]  /*15dc0*/  MOV R68, R47 ;  /* 0x0000002f00447202 */ /* 0x001fe20000000f00 */
[----:B------:R-:W-:Y:S01]  /*15dd0*/  IMAD.MOV.U32 R69, RZ, RZ, R46 ;  /* 0x000000ffff457224 */ /* 0x000fe200078e002e */
[----:B------:R-:W-:Y:S01]  /*15de0*/  MOV R70, R51 ;  /* 0x0000003300467202 */ /* 0x000fe20000000f00 */
[----:B------:R-:W-:Y:S01]  /*15df0*/  IMAD.MOV.U32 R71, RZ, RZ, R43 ;  /* 0x000000ffff477224 */ /* 0x000fe200078e002b */
[----:B------:R-:W-:Y:S01]  /*15e00*/  MOV R120, R66 ;  /* 0x0000004200787202 */ /* 0x000fe20000000f00 */
[----:B------:R-:W-:Y:S01]  /*15e10*/  IMAD.MOV.U32 R121, RZ, RZ, R67 ;  /* 0x000000ffff797224 */ /* 0x000fe200078e0043 */
[----:B------:R-:W-:Y:S01]  /*15e20*/  HMMA.16816.F32.BF16 R84, R88, R60, R84 ;  /* 0x0000003c5854723c */ /* 0x000fe20000041854 */
[----:B------:R0:W-:Y:S01]  /*15e30*/  STL.64 [R1+0xb00], R76 ;  /* 0x000b004c01007387 */ /* 0x0001e20000100a00 */
[----:B------:R-:W-:Y:S01]  /*15e40*/  MOV R122, R62 ;  /* 0x0000003e007a7202 */ /* 0x000fe20000000f00 */
[----:B------:R-:W-:-:S02]  /*15e50*/  IMAD.MOV.U32 R123, RZ, RZ, R63 ;  /* 0x000000ffff7b7224 */ /* 0x000fc400078e003f */
[----:B------:R-:W3:Y:S04]  /*15e60*/  LDSM.16.M88.4 R12, [R36+0x28000] ;  /* 0x02800000240c783b */ /* 0x000ee80000000200 */
[----:B------:R-:W4:Y:S04]  /*15e70*/  LDSM.16.M88.4 R8, [R36+0x28400] ;  /* 0x028400002408783b */ /* 0x000f280000000200 */
[----:B------:R-:W0:Y:S04]  /*15e80*/  LDSM.16.M88.4 R4, [R36+0x28800] ;  /* 0x028800002404783b */ /* 0x000e280000000200 */
[----:B------:R-:W-:Y:S04]  /*15e90*/  STL.64 [R1+0xb28], R82 ;  /* 0x000b285201007387 */ /* 0x000fe80000100a00 */
[----:B------:R0:W-:Y:S04]  /*15ea0*/  STL.64 [R1+0xb20], R80 ;  /* 0x000b205001007387 */ /* 0x0001e80000100a00 */
[----:B------:R-:W-:Y:S04]  /*15eb0*/  STL.64 [R1+0xb38], R86 ;  /* 0x000b385601007387 */ /* 0x000fe80000100a00 */
[----:B------:R0:W-:Y:S04]  /*15ec0*/  STL.64 [R1+0xb30], R84 ;  /* 0x000b305401007387 */ /* 0x0001e80000100a00 */
[----:B------:R-:W2:Y:S04]  /*15ed0*/  LDL.LU R50, [R1+0xcec] ;  /* 0x000cec0001327983 */ /* 0x000ea80000300800 */
[----:B------:R-:W3:Y:S04]  /*15ee0*/  LDL.LU R42, [R1+0xce8] ;  /* 0x000ce800012a7983 */ /* 0x000ee80000300800 */
        /* <DEDUP_REMOVED lines=10> */
[----:B-1----:R-:W4:Y:S04]  /*15f90*/  LDL.LU R72, [R1+0x300] ;  /* 0x0003000001487983 */ /* 0x002f280000300800 */
[----:B------:R-:W4:Y:S04]  /*15fa0*/  LDL.LU R73, [R1+0x304] ;  /* 0x0003040001497983 */ /* 0x000f280000300800 */
[----:B------:R-:W4:Y:S04]  /*15fb0*/  LDL.LU R74, [R1+0x308] ;  /* 0x00030800014a7983 */ /* 0x000f280000300800 */
[----:B------:R-:W4:Y:S04]  /*15fc0*/  LDL.LU R75, [R1+0x30c] ;  /* 0x00030c00014b7983 */ /* 0x000f280000300800 */
[----:B0-----:R-:W4:Y:S04]  /*15fd0*/  LDL.LU R76, [R1+0x310] ;  /* 0x00031000014c7983 */ /* 0x001f280000300800 */
        /* <DEDUP_REMOVED lines=15> */
[----:B--2---:R-:W-:Y:S01]  /*160d0*/  IMAD.MOV.U32 R23, RZ, RZ, R50 ;  /* 0x000000ffff177224 */ /* 0x004fe200078e0032 */
[----:B---3--:R-:W-:Y:S01]  /*160e0*/  MOV R22, R42 ;  /* 0x0000002a00167202 */ /* 0x008fe20000000f00 */
[----:B----4-:R-:W-:Y:S01]  /*160f0*/  IMAD.MOV.U32 R27, RZ, RZ, R58 ;  /* 0x000000ffff1b7224 */ /* 0x010fe200078e003a */
[----:B------:R-:W-:Y:S01]  /*16100*/  MOV R26, R59 ;  /* 0x0000003b001a7202 */ /* 0x000fe20000000f00 */
[----:B------:R-:W-:Y:S01]  /*16110*/  IMAD.MOV.U32 R25, RZ, RZ, R54 ;  /* 0x000000ffff197224 */ /* 0x000fe200078e0036 */
[----:B------:R-:W-:-:S02]  /*16120*/  MOV R24, R55 ;  /* 0x0000003700187202 */ /* 0x000fc40000000f00 */
[----:B------:R-:W2:Y:S04]  /*16130*/  LDL.LU R55, [R1+0xccc] ;  /* 0x000ccc0001377983 */ /* 0x000ea80000300800 */
[----:B------:R-:W3:Y:S04]  /*16140*/  LDL.LU R54, [R1+0xcc8] ;  /* 0x000cc80001367983 */ /* 0x000ee80000300800 */
[----:B------:R-:W4:Y:S04]  /*16150*/  LDL.LU R59, [R1+0xcc4] ;  /* 0x000cc400013b7983 */ /* 0x000f280000300800 */
[----:B------:R-:W4:Y:S04]  /*16160*/  LDL.LU R58, [R1+0xcc0] ;  /* 0x000cc000013a7983 */ /* 0x000f280000300800 */
[----:B------:R-:W4:Y:S04]  /*16170*/  LDL.LU R100, [R1+0x380] ;  /* 0x0003800001647983 */ /* 0x000f280000300800 */
[----:B------:R-:W4:Y:S04]  /*16180*/  LDL.LU R101, [R1+0x384] ;  /* 0x0003840001657983 */ /* 0x000f280000300800 */
[----:B------:R-:W4:Y:S04]  /*16190*/  LDL.LU R102, [R1+0x388] ;  /* 0x0003880001667983 */ /* 0x000f280000300800 */
        /* <DEDUP_REMOVED lines=15> */
[----:B------:R-:W-:-:S02]  /*16290*/  FMUL R16, R115, R16 ;  /* 0x0000001073107220 */ /* 0x000fc40000400000 */
[----:B------:R-:W-:Y:S01]  /*162a0*/  FMUL R17, R115, R17 ;  /* 0x0000001173117220 */ /* 0x000fe20000400000 */
[----:B------:R-:W4:Y:S01]  /*162b0*/  LDL.LU R66, [R1+0xc9c] ;  /* 0x000c9c0001427983 */ /* 0x000f220000300800 */
[C---:B------:R-:W-:Y:S02]  /*162c0*/  FMUL R18, R114.reuse, R18 ;  /* 0x0000001272127220 */ /* 0x040fe40000400000 */
[----:B------:R-:W-:Y:S01]  /*162d0*/  FMUL R19, R114, R19 ;  /* 0x0000001372137220 */ /* 0x000fe20000400000 */
[----:B------:R-:W4:Y:S04]  /*162e0*/  LDL.LU R67, [R1+0xc98] ;  /* 0x000c980001437983 */ /* 0x000f280000300800 */
[----:B------:R-:W4:Y:S02]  /*162f0*/  LDL.LU R62, [R1+0xc94] ;  /* 0x000c9400013e7983 */ /* 0x000f240000300800 */
[----:B------:R-:W-:Y:S02]  /*16300*/  HMMA.16816.F32.BF16 R88, R88, R64, R16 ;  /* 0x000000405858723c */ /* 0x000fe40000041810 */
[----:B------:R-:W4:Y:S04]  /*16310*/  LDL.LU R63, [R1+0xc90] ;  /* 0x000c9000013f7983 */ /* 0x000f280000300800 */
[----:B------:R2:W-:Y:S04]  /*16320*/  STL.64 [R1+0xb48], R114 ;  /* 0x000b487201007387 */ /* 0x0005e80000100a00 */
[----:B------:R4:W-:Y:S01]  /*16330*/  STL.64 [R1+0xb40], R112 ;  /* 0x000b407001007387 */ /* 0x0009e20000100a00 */
[----:B--2---:R-:W-:Y:S01]  /*16340*/  IMAD.MOV.U32 R115, RZ, RZ, R55 ;  /* 0x000000ffff737224 */ /* 0x004fe200078e0037 */
[----:B---3--:R-:W-:Y:S01]  /*16350*/  MOV R114, R54 ;  /* 0x0000003600727202 */ /* 0x008fe20000000f00 */
[----:B----4-:R-:W-:Y:S01]  /*16360*/  IMAD.MOV.U32 R113, RZ, RZ, R59 ;  /* 0x000000ffff717224 */ /* 0x010fe200078e003b */
[----:B------:R-:W-:-:S02]  /*16370*/  MOV R112, R58 ;  /* 0x0000003a00707202 */ /* 0x000fc40000000f00 */
[----:B------:R-:W2:Y:S04]  /*16380*/  LDL.LU R58, [R1+0xc8c] ;  /* 0x000c8c00013a7983 */ /* 0x000ea80000300800 */
[----:B------:R-:W2:Y:S04]  /*16390*/  LDL.LU R59, [R1+0xc88] ;  /* 0x000c8800013b7983 */ /* 0x000ea80000300800 */
[----:B------:R-:W3:Y:S04]  /*163a0*/  LDL.LU R54, [R1+0xc84] ;  /* 0x000c840001367983 */ /* 0x000ee80000300800 */
[----:B------:R-:W3:Y:S01]  /*163b0*/  LDL.LU R55, [R1+0xc80] ;  /* 0x000c800001377983 */ /* 0x000ee20000300800 */
[----:B------:R-:W-:Y:S01]  /*163c0*/  IMAD.MOV.U32 R19, RZ, RZ, R39 ;  /* 0x000000ffff137224 */ /* 0x000fe200078e0027 */
[----:B------:R-:W-:Y:S01]  /*163d0*/  MOV R18, R38 ;  /* 0x0000002600127202 */ /* 0x000fe20000000f00 */
[----:B------:R-:W-:Y:S01]  /*163e0*/  IMAD.MOV.U32 R17, RZ, RZ, R42 ;  /* 0x000000ffff117224 */ /* 0x000fe200078e002a */
[----:B------:R-:W-:-:S02]  /*163f0*/  MOV R16, R50 ;  /* 0x0000003200107202 */ /* 0x000fc40000000f00 */
[----:B------:R-:W4:Y:S04]  /*16400*/  LDL.LU R50, [R1+0xc7c] ;  /* 0x000c7c0001327983 */ /* 0x000f280000300800 */
[----:B------:R-:W2:Y:S04]  /*16410*/  LDL.LU R42, [R1+0xc78] ;  /* 0x000c7800012a7983 */ /* 0x000ea80000300800 */
[----:B------:R-:W2:Y:S04]  /*16420*/  LDL.LU R38, [R1+0xc74] ;  /* 0x000c740001267983 */ /* 0x000ea80000300800 */
[----:B------:R-:W2:Y:S04]  /*16430*/  LDL.LU R39, [R1+0xc70] ;  /* 0x000c700001277983 */ /* 0x000ea80000300800 */
[----:B------:R-:W-:Y:S04]  /*16440*/  STL.64 [R1+0xb58], R90 ;  /* 0x000b585a01007387 */ /* 0x000fe80000100a00 */
[----:B------:R0:W-:Y:S02]  /*16450*/  STL.64 [R1+0xb50], R88 ;  /* 0x000b505801007387 */ /* 0x0001e40000100a00 */
[----:B0-----:R-:W-:-:S02]  /*16460*/  MOV R88, R43 ;  /* 0x0000002b00587202 */ /* 0x001fc40000000f00 */
[----:B------:R-:W3:Y:S01]  /*16470*/  LDL.LU R43, [R1+0xc6c] ;  /* 0x000c6c00012b7983 */ /* 0x000ee20000300800 */
[----:B------:R-:W-:Y:S01]  /*16480*/  IMAD.MOV.U32 R89, RZ, RZ, R51 ;  /* 0x000000ffff597224 */ /* 0x000fe200078e0033 */
[----:B------:R-:W-:Y:S01]  /*16490*/  MOV R90, R46 ;  /* 0x0000002e005a7202 */ /* 0x000fe20000000f00 */
[----:B------:R-:W-:Y:S01]  /*164a0*/  IMAD.MOV.U32 R91, RZ, RZ, R47 ;  /* 0x000000ffff5b7224 */ /* 0x000fe200078e002f */
[----:B------:R-:W4:Y:S04]  /*164b0*/  LDL.LU R51, [R1+0xc68] ;  /* 0x000c680001337983 */ /* 0x000f280000300800 */
[----:B------:R-:W4:Y:S04]  /*164c0*/  LDL.LU R46, [R1+0xc64] ;  /* 0x000c6400012e7983 */ /* 0x000f280000300800 */
[----:B------:R-:W4:Y:S01]  /*164d0*/  LDL.LU R47, [R1+0xc60] ;  /* 0x000c6000012f7983 */ /* 0x000f220000300800 */
[C---:B------:R-:W-:Y:S08]  /*164e0*/  HMMA.16816.F32.BF16 R80, R12.reuse, R62, R80 ;  /* 0x0000003e0c50723c */ /* 0x040ff00000041850 */
[C---:B--2---:R-:W-:Y:S08]  /*164f0*/  HMMA.16816.F32.BF16 R100, R12.reuse, R38, R100 ;  /* 0x000000260c64723c */ /* 0x044ff00000041864 */
[C---:B---3--:R-:W-:Y:S11]  /*16500*/  HMMA.16816.F32.BF16 R96, R12.reuse, R42, R96 ;  /* 0x0000002a0c60723c */ /* 0x048ff60000041860 */
[----:B------:R-:W-:Y:S04]  /*16510*/  @!UPT UIADD3 URZ, URZ, URZ, URZ ;  /* 0x0000003f3f3ff290 */ /* 0x000fe8000fffe03f */
[----:B------:R-:W-:Y:S04]  /*16520*/  STL.64 [R1+0x380], R100 ;  /* 0x0003806401007387 */ /* 0x000fe80000100a00 */
[----:B------:R0:W-:Y:S04]  /*16530*/  STL.64 [R1+0x388], R102 ;  /* 0x0003886601007387 */ /* 0x0001e80000100a00 */
[----:B0-----:R-:W2:Y:S04]  /*16540*/  LDL.LU.64 R102, [R1+0xc58] ;  /* 0x000c580001667983 */ /* 0x001ea80000300a00 */
[----:B------:R-:W3:Y:S04]  /*16550*/  LDL.LU.64 R100, [R1+0xc50] ;  /* 0x000c500001647983 */ /* 0x000ee80000300a00 */
[----:B------:R-:W-:Y:S04]  /*16560*/  STL.64 [R1+0x370], R96 ;  /* 0x0003706001007387 */ /* 0x000fe80000100a00 */
[----:B------:R0:W-:Y:S04]  /*16570*/  STL.64 [R1+0x378], R98 ;  /* 0x0003786201007387 */ /* 0x0001e80000100a00 */
[----:B0-----:R-:W2:Y:S04]  /*16580*/  LDL.LU.64 R98, [R1+0xc48] ;  /* 0x000c480001627983 */ /* 0x001ea80000300a00 */
[----:B------:R-:W3:Y:S01]  /*16590*/  LDL.LU.64 R96, [R1+0xc40] ;  /* 0x000c400001607983 */ /* 0x000ee20000300a00 */
[C---:B----4-:R-:W-:Y:S11]  /*165a0*/  HMMA.16816.F32.BF16 R88, R12.reuse, R46, R88 ;  /* 0x0000002e0c58723c */ /* 0x050ff60000041858 */
[----:B------:R-:W-:Y:S11]  /*165b0*/  @!UPT UIADD3 URZ, URZ, URZ, URZ ;  /* 0x0000003f3f3ff290 */ /* 0x000ff6000fffe03f */
[----:B------:R-:W-:Y:S01]  /*165c0*/  @!UPT UIADD3 URZ, URZ, URZ, URZ ;  /* 0x0000003f3f3ff290 */ /* 0x000fe2000fffe03f */
[----:B------:R-:W-:Y:S04]  /*165d0*/  STL.64 [R1+0x360], R88 ;  /* 0x0003605801007387 */ /* 0x000fe80000100a00 */
[----:B------:R0:W-:Y:S02]  /*165e0*/  STL.64 [R1+0x368], R90 ;  /* 0x0003685a01007387 */ /* 0x0001e40000100a00 */
[C---:B0-----:R-:W-:Y:S08]  /*165f0*/  HMMA.16816.F32.BF16 R88, R12.reuse, R50, R16 ;  /* 0x000000320c58723c */ /* 0x041ff00000041810 */
[C---:B------:R-:W-:Y:S08]  /*16600*/  HMMA.16816.F32.BF16 R16, R12.reuse, R54, R112 ;  /* 0x000000360c10723c */ /* 0x040ff00000041870 */
[----:B------:R-:W-:Y:S07]  /*16610*/  HMMA.16816.F32.BF16 R84, R12, R58, R84 ;  /* 0x0000003a0c54723c */ /* 0x000fee0000041854 */
[----:B------:R-:W-:Y:S04]  /*16620*/  STL.64 [R1+0x350], R88 ;  /* 0x0003505801007387 */ /* 0x000fe80000100a00 */
[----:B------:R-:W-:Y:S04]  /*16630*/  STL.64 [R1+0x358], R90 ;  /* 0x0003585a01007387 */ /* 0x000fe80000100a00 */
[----:B------:R-:W-:Y:S01]  /*16640*/  STL.64 [R1+0x340], R16 ;  /* 0x0003401001007387 */ /* 0x000fe20000100a00 */
[----:B------:R-:W-:Y:S03]  /*16650*/  HMMA.16816.F32.BF16 R32, R8, R42, R32 ;  /* 0x0000002a0820723c */ /* 0x000fe60000041820 */
[----:B------:R0:W-:Y:S05]  /*16660*/  STL.64 [R1+0x348], R18 ;  /* 0x0003481201007387 */ /* 0x0001ea0000100a00 */
[----:B0-----:R-:W-:Y:S08]  /*16670*/  HMMA.16816.F32.BF16 R16, R12, R66, R76 ;  /* 0x000000420c10723c */ /* 0x001ff0000004184c */
[C---:B------:R-:W-:Y:S01]  /*16680*/  HMMA.16816.F32.BF16 R12, R8.reuse, R38, R72 ;  /* 0x00000026080c723c */ /* 0x040fe20000041848 */
[----:B------:R-:W-:Y:S04]  /*16690*/  STL.64 [R1+0x330], R84 ;  /* 0x0003305401007387 */ /* 0x000fe80000100a00 */
[----:B------:R-:W-:Y:S03]  /*166a0*/  STL.64 [R1+0x338], R86 ;  /* 0x0003385601007387 */ /* 0x000fe60000100a00 */
[C---:B------:R-:W-:Y:S01]  /*166b0*/  HMMA.16816.F32.BF16 R28, R8.reuse, R46, R28 ;  /* 0x0000002e081c723c */ /* 0x040fe2000004181c */
[----:B------:R-:W-:Y:S04]  /*166c0*/  STL.64 [R1+0x320], R80 ;  /* 0x0003205001007387 */ /* 0x000fe80000100a00 */
[----:B------:R-:W-:Y:S03]  /*166d0*/  STL.64 [R1+0x328], R82 ;  /* 0x0003285201007387 */ /* 0x000fe60000100a00 */
[C---:B------:R-:W-:Y:S01]  /*166e0*/  HMMA.16816.F32.BF16 R24, R8.reuse, R50, R24 ;  /* 0x000000320818723c */ /* 0x040fe20000041818 */
[----:B------:R-:W-:Y:S04]  /*166f0*/  STL.64 [R1+0x1d0], R16 ;  /* 0x0001d01001007387 */ /* 0x000fe80000100a00 */
[----:B------:R0:W-:Y:S03]  /*16700*/  STL.64 [R1+0x1d8], R18 ;  /* 0x0001d81201007387 */ /* 0x0001e60000100a00 */
[C---:B------:R-:W-:Y:S01]  /*16710*/  HMMA.16816.F32.BF16 R20, R8.reuse, R54, R20 ;  /* 0x000000360814723c */ /* 0x040fe20000041814 */
[----:B------:R-:W-:Y:S04]  /*16720*/  STL.64 [R1+0xb68], R34 ;  /* 0x000b682201007387 */ /* 0x000fe80000100a00 */
[----:B------:R-:W-:Y:S03]  /*16730*/  STL.64 [R1+0x1c0], R12 ;  /* 0x0001c00c01007387 */ /* 0x000fe60000100a00 */
[C---:B0-----:R-:W-:Y:S01]  /*16740*/  HMMA.16816.F32.BF16 R16, R8.reuse, R58, R68 ;  /* 0x0000003a0810723c */ /* 0x041fe20000041844 */
[----:B------:R0:W-:Y:S07]  /*16750*/  STL.64 [R1+0x1c8], R14 ;  /* 0x0001c80e01007387 */ /* 0x0001ee0000100a00 */
[C---:B0-----:R-:W-:Y:S08]  /*16760*/  HMMA.16816.F32.BF16 R12, R8.reuse, R62, R116 ;  /* 0x0000003e080c723c */ /* 0x041ff00000041874 */
[----:B------:R-:W-:Y:S01]  /*16770*/  HMMA.16816.F32.BF16 R8, R8, R66, R120 ;  /* 0x000000420808723c */ /* 0x000fe20000041878 */
[----:B------:R-:W-:Y:S04]  /*16780*/  STL.64 [R1+0xb60], R32 ;  /* 0x000b602001007387 */ /* 0x000fe80000100a00 */
        /* <DEDUP_REMOVED lines=11> */
[----:B------:R0:W-:Y:S02]  /*16840*/  STL.64 [R1+0xbd0], R8 ;  /* 0x000bd00801007387 */ /* 0x0001e40000100a00 */
[----:B0-----:R-:W-:Y:S11]  /*16850*/  HMMA.16816.F32.BF16 R8, R4, R38, R104 ;  /* 0x000000260408723c */ /* 0x001ff60000041868 */
[----:B------:R-:W-:Y:S11]  /*16860*/  @!UPT UIADD3 URZ, URZ, URZ, URZ ;  /* 0x0000003f3f3ff290 */ /* 0x000ff6000fffe03f */
[----:B------:R-:W-:Y:S01]  /*16870*/  @!UPT UIADD3 URZ, URZ, URZ, URZ ;  /* 0x0000003f3f3ff290 */ /* 0x000fe2000fffe03f */
[----:B------:R-:W-:Y:S04]  /*16880*/  STL.64 [R1+0x2a0], R8 ;  /* 0x0002a00801007387 */ /* 0x000fe80000100a00 */
[----:B------:R-:W-:Y:S01]  /*16890*/  STL.64 [R1+0x2a8], R10 ;  /* 0x0002a80a01007387 */ /* 0x000fe20000100a00 */
[----:B--2---:R-:W-:Y:S01]  /*168a0*/  IMAD.MOV.U32 R81, RZ, RZ, R99 ;  /* 0x000000ffff517224 */ /* 0x004fe200078e0063 */
[----:B---3--:R-:W-:Y:S02]  /*168b0*/  MOV R80, R97 ;  /* 0x0000006100507202 */ /* 0x008fe40000000f00 */
[----:B------:R-:W2:Y:S01]  /*168c0*/  LDL.LU R97, [R1+0xc3c] ;  /* 0x000c3c0001617983 */ /* 0x000ea20000300800 */
[----:B------:R-:W-:Y:S01]  /*168d0*/  MOV R82, R96 ;  /* 0x0000006000527202 */ /* 0x000fe20000000f00 */
[----:B------:R-:W-:-:S02]  /*168e0*/  IMAD.MOV.U32 R83, RZ, RZ, R98 ;  /* 0x000000ffff537224 */ /* 0x000fc400078e0062 */
[----:B------:R-:W3:Y:S04]  /*168f0*/  LDL.LU R99, [R1+0xc38] ;  /* 0x000c380001637983 */ /* 0x000ee80000300800 */
[----:B------:R-:W4:Y:S04]  /*16900*/  LDL.LU R96, [R1+0xc34] ;  /* 0x000c340001607983 */ /* 0x000f280000300800 */
[----:B------:R-:W4:Y:S04]  /*16910*/  LDL.LU R98, [R1+0xc30] ;  /* 0x000c300001627983 */ /* 0x000f280000300800 */
[----:B------:R-:W4:Y:S04]  /*16920*/  LDL.LU R84, [R1+0x1b0] ;  /* 0x0001b00001547983 */ /* 0x000f280000300800 */
[----:B------:R-:W4:Y:S04]  /*16930*/  LDL.LU R85, [R1+0x1b4] ;  /* 0x0001b40001557983 */ /* 0x000f280000300800 */
[----:B------:R-:W4:Y:S04]  /*16940*/  LDL.LU R86, [R1+0x1b8] ;  /* 0x0001b80001567983 */ /* 0x000f280000300800 */
[----:B------:R-:W4:Y:S01]  /*16950*/  LDL.LU R87, [R1+0x1bc] ;  /* 0x0001bc0001577983 */ /* 0x000f220000300800 */
[----:B--2---:R-:W-:Y:S01]  /*16960*/  IMAD.MOV.U32 R115, RZ, RZ, R97 ;  /* 0x000000ffff737224 */ /* 0x004fe200078e0061 */
[----:B---3--:R-:W-:-:S02]  /*16970*/  MOV R114, R99 ;  /* 0x0000006300727202 */ /* 0x008fc40000000f00 */
[----:B----4-:R-:W-:Y:S02]  /*16980*/  MOV R112, R96 ;  /* 0x0000006000707202 */ /* 0x010fe40000000f00 */
[----:B------:R-:W2:Y:S01]  /*16990*/  LDL.LU R96, [R1+0xc2c] ;  /* 0x000c2c0001607983 */ /* 0x000ea20000300800 */
[----:B------:R-:W-:-:S03]  /*169a0*/  IMAD.MOV.U32 R113, RZ, RZ, R98 ;  /* 0x000000ffff717224 */ /* 0x000fc600078e0062 */
        /* <DEDUP_REMOVED lines=15> */
[----:B------:R-:W-:Y:S01]  /*16aa0*/  IMAD.MOV.U32 R75, RZ, RZ, R100 ;  /* 0x000000ffff4b7224 */ /* 0x000fe200078e0064 */
[----:B------:R-:W-:Y:S01]  /*16ab0*/  MOV R74, R101 ;  /* 0x00000065004a7202 */ /* 0x000fe20000000f00 */
        /* <DEDUP_REMOVED lines=10> */
[----:B--2---:R-:W-:-:S02]  /*16b60*/  IMAD.MOV.U32 R31, RZ, RZ, R96 ;  /* 0x000000ffff1f7224 */ /* 0x004fc400078e0060 */
[----:B------:R-:W2:Y:S01]  /*16b70*/  LDL.LU R96, [R1+0x250] ;  /* 0x0002500001607983 */ /* 0x000ea20000300800 */
[----:B---3--:R-:W-:Y:S01]  /*16b80*/  IMAD.MOV.U32 R29, RZ, RZ, R98 ;  /* 0x000000ffff1d7224 */ /* 0x008fe200078e0062 */
[----:B----4-:R-:W-:Y:S02]  /*16b90*/  MOV R28, R99 ;  /* 0x00000063001c7202 */ /* 0x010fe40000000f00 */
[----:B------:R-:W-:Y:S02]  /*16ba0*/  MOV R30, R97 ;  /* 0x00000061001e7202 */ /* 0x000fe40000000f00 */
[----:B------:R-:W2:Y:S04]  /*16bb0*/  LDL.LU R97, [R1+0x254] ;  /* 0x0002540001617983 */ /* 0x000ea80000300800 */
[----:B------:R-:W2:Y:S04]  /*16bc0*/  LDL.LU R98, [R1+0x258] ;  /* 0x0002580001627983 */ /* 0x000ea80000300800 */
[----:B------:R-:W2:Y:S04]  /*16bd0*/  LDL.LU R99, [R1+0x25c] ;  /* 0x00025c0001637983 */ /* 0x000ea80000300800 */
[----:B------:R-:W3:Y:S04]  /*16be0*/  LDL.LU R100, [R1+0x240] ;  /* 0x0002400001647983 */ /* 0x000ee80000300800 */
[----:B------:R-:W3:Y:S04]  /*16bf0*/  LDL.LU R101, [R1+0x244] ;  /* 0x0002440001657983 */ /* 0x000ee80000300800 */
[----:B------:R-:W3:Y:S04]  /*16c00*/  LDL.LU R102, [R1+0x248] ;  /* 0x0002480001667983 */ /* 0x000ee80000300800 */
[----:B------:R-:W3:Y:S04]  /*16c10*/  LDL.LU R103, [R1+0x24c] ;  /* 0x00024c0001677983 */ /* 0x000ee80000300800 */
[----:B------:R-:W4:Y:S04]  /*16c20*/  LDL.LU R104, [R1+0x230] ;  /* 0x0002300001687983 */ /* 0x000f280000300800 */
[----:B------:R-:W4:Y:S04]  /*16c30*/  LDL.LU R105, [R1+0x234] ;  /* 0x0002340001697983 */ /* 0x000f280000300800 */
[----:B------:R-:W4:Y:S04]  /*16c40*/  LDL.LU R106, [R1+0x238] ;  /* 0x00023800016a7983 */ /* 0x000f280000300800 */
        /* <DEDUP_REMOVED lines=17> */
[----:B------:R-:W4:Y:S04]  /*16d60*/  LDL.LU R120, [R1+0x150] ;  /* 0x0001500001787983 */ /* 0x000f280000300800 */
[----:B------:R-:W4:Y:S04]  /*16d70*/  LDL.LU R121, [R1+0x154] ;  /* 0x0001540001797983 */ /* 0x000f280000300800 */
[----:B------:R-:W4:Y:S04]  /*16d80*/  LDL.LU R122, [R1+0x158] ;  /* 0x00015800017a7983 */ /* 0x000f280000300800 */
[----:B------:R-:W4:Y:S01]  /*16d90*/  LDL.LU R123, [R1+0x15c] ;  /* 0x00015c00017b7983 */ /* 0x000f220000300800 */
[C---:B------:R-:W-:Y:S08]  /*16da0*/  HMMA.16816.F32.BF16 R16, R4.reuse, R42, R20 ;  /* 0x0000002a0410723c */ /* 0x040ff00000041814 */
[C---:B------:R-:W-:Y:S11]  /*16db0*/  HMMA.16816.F32.BF16 R12, R4.reuse, R46, R24 ;  /* 0x0000002e040c723c */ /* 0x040ff60000041818 */
[----:B------:R-:W-:Y:S04]  /*16dc0*/  @!UPT UIADD3 URZ, URZ, URZ, URZ ;  /* 0x0000003f3f3ff290 */ /* 0x000fe8000fffe03f */
[----:B------:R-:W-:Y:S04]  /*16dd0*/  STL.64 [R1+0x290], R16 ;  /* 0x0002901001007387 */ /* 0x000fe80000100a00 */
[----:B------:R-:W-:Y:S04]  /*16de0*/  STL.64 [R1+0x298], R18 ;  /* 0x0002981201007387 */ /* 0x000fe80000100a00 */
[----:B------:R-:W-:Y:S04]  /*16df0*/  STL.64 [R1+0x280], R12 ;  /* 0x0002800c01007387 */ /* 0x000fe80000100a00 */
[----:B------:R2:W-:Y:S02]  /*16e00*/  STL.64 [R1+0x288], R14 ;  /* 0x0002880e01007387 */ /* 0x0005e40000100a00 */
[C---:B--2---:R-:W-:Y:S02]  /*16e10*/  HMMA.16816.F32.BF16 R12, R4.reuse, R54, R96 ;  /* 0x00000036040c723c */ /* 0x044fe40000041860 */
[----:B------:R-:W-:Y:S06]  /*16e20*/  LDSM.16.M88.4 R96, [R36+0x29000] ;  /* 0x029000002460783b */ /* 0x000fec0000000200 */
[C---:B---3--:R-:W-:Y:S01]  /*16e30*/  HMMA.16816.F32.BF16 R8, R4.reuse, R50, R92 ;  /* 0x000000320408723c */ /* 0x048fe2000004185c */
[----:B------:R-:W-:Y:S11]  /*16e40*/  LDSM.16.M88.4 R92, [R36+0x28c00] ;  /* 0x028c0000245c783b */ /* 0x000ff60000000200 */
[----:B------:R-:W-:Y:S11]  /*16e50*/  @!UPT UIADD3 URZ, URZ, URZ, URZ ;  /* 0x0000003f3f3ff290 */ /* 0x000ff6000fffe03f */
[----:B------:R-:W-:Y:S04]  /*16e60*/  STL.64 [R1+0x270], R8 ;  /* 0x0002700801007387 */ /* 0x000fe80000100a00 */
[----:B------:R0:W-:Y:S02]  /*16e70*/  STL.64 [R1+0x278], R10 ;  /* 0x0002780a01007387 */ /* 0x0001e40000100a00 */
[C---:B0-----:R-:W-:Y:S02]  /*16e80*/  HMMA.16816.F32.BF16 R8, R4.reuse, R58, R100 ;  /* 0x0000003a0408723c */ /* 0x041fe40000041864 */
[----:B------:R-:W0:Y:S04]  /*16e90*/  LDSM.16.M88.4 R100, [R36+0x29400] ;  /* 0x029400002464783b */ /* 0x000e280000000200 */
[----:B------:R-:W-:Y:S04]  /*16ea0*/  STL.64 [R1+0x260], R12 ;  /* 0x0002600c01007387 */ /* 0x000fe80000100a00 */
[----:B------:R-:W-:Y:S04]  /*16eb0*/  STL.64 [R1+0x268], R14 ;  /* 0x0002680e01007387 */ /* 0x000fe80000100a00 */
[----:B0-----:R-:W-:Y:S09]  /*16ec0*/  STL.64 [R1+0xbe8], R102 ;  /* 0x000be86601007387 */ /* 0x001ff20000100a00 */
[----:B------:R-:W-:Y:S04]  /*16ed0*/  STL.64 [R1+0x250], R8 ;  /* 0x0002500801007387 */ /* 0x000fe80000100a00 */
[----:B------:R4:W-:Y:S02]  /*16ee0*/  STL.64 [R1+0x258], R10 ;  /* 0x0002580a01007387 */ /* 0x0009e40000100a00 */
[----:B----4-:R-:W-:Y:S02]  /*16ef0*/  HMMA.16816.F32.BF16 R8, R4, R62, R104 ;  /* 0x0000003e0408723c */ /* 0x010fe40000041868 */
[----:B------:R-:W0:Y:S04]  /*16f00*/  LDSM.16.M88.4 R104, [R36+0x29800] ;  /* 0x029800002468783b */ /* 0x000e280000000200 */
[----:B------:R-:W-:Y:S02]  /*16f10*/  STL.64 [R1+0xbe0], R100 ;  /* 0x000be06401007387 */ /* 0x000fe40000100a00 */
[C---:B------:R-:W-:Y:S08]  /*16f20*/  HMMA.16816.F32.BF16 R12, R92.reuse, R38, R28 ;  /* 0x000000265c0c723c */ /* 0x040ff0000004181c */
[C---:B------:R-:W-:Y:S01]  /*16f30*/  HMMA.16816.F32.BF16 R16, R92.reuse, R46, R88 ;  /* 0x0000002e5c10723c */ /* 0x040fe20000041858 */
[----:B0-----:R-:W-:Y:S06]  /*16f40*/  STL.64 [R1+0xbf8], R106 ;  /* 0x000bf86a01007387 */ /* 0x001fec0000100a00 */
[----:B------:R-:W-:Y:S04]  /*16f50*/  STL.64 [R1+0x240], R8 ;  /* 0x0002400801007387 */ /* 0x000fe80000100a00 */
[----:B------:R0:W-:Y:S02]  /*16f60*/  STL.64 [R1+0x248], R10 ;  /* 0x0002480a01007387 */ /* 0x0001e40000100a00 */
[C---:B0-----:R-:W-:Y:S02]  /*16f70*/  HMMA.16816.F32.BF16 R8, R92.reuse, R42, R32 ;  /* 0x0000002a5c08723c */ /* 0x041fe40000041820 */
[----:B------:R-:W-:Y:S04]  /*16f80*/  STL.64 [R1+0xbf0], R104 ;  /* 0x000bf06801007387 */ /* 0x000fe80000100a00 */
[----:B------:R-:W-:Y:S04]  /*16f90*/  STL.64 [R1+0x2e0], R12 ;  /* 0x0002e00c01007387 */ /* 0x000fe80000100a00 */
[----:B------:R0:W-:Y:S02]  /*16fa0*/  STL.64 [R1+0x2e8], R14 ;  /* 0x0002e80e01007387 */ /* 0x0001e40000100a00 */
[C---:B0-----:R-:W-:Y:S11]  /*16fb0*/  HMMA.16816.F32.BF16 R12, R92.reuse, R50, R112 ;  /* 0x000000325c0c723c */ /* 0x041ff60000041870 */
[----:B------:R-:W-:Y:S04]  /*16fc0*/  STL.64 [R1+0x2d0], R8 ;  /* 0x0002d00801007387 */ /* 0x000fe80000100a00 */
[----:B------:R0:W-:Y:S02]  /*16fd0*/  STL.64 [R1+0x2d8], R10 ;  /* 0x0002d80a01007387 */ /* 0x0001e40000100a00 */
[C---:B0-----:R-:W-:Y:S02]  /*16fe0*/  HMMA.16816.F32.BF16 R8, R92.reuse, R54, R84 ;  /* 0x000000365c08723c */ /* 0x041fe40000041854 */
[----:B------:R-:W-:Y:S04]  /*16ff0*/  STL.64 [R1+0x2c0], R16 ;  /* 0x0002c01001007387 */ /* 0x000fe80000100a00 */
[----:B------:R0:W-:Y:S04]  /*17000*/  STL.64 [R1+0x2c8], R18 ;  /* 0x0002c81201007387 */ /* 0x0001e80000100a00 */
[----:B------:R-:W-:Y:S04]  /*17010*/  STL.64 [R1+0x2b0], R12 ;  /* 0x0002b00c01007387 */ /* 0x000fe80000100a00 */
[----:B------:R1:W-:Y:S01]  /*17020*/  STL.64 [R1+0x2b8], R14 ;  /* 0x0002b80e01007387 */ /* 0x0003e20000100a00 */
[C---:B0-----:R-:W-:Y:S08]  /*17030*/  HMMA.16816.F32.BF16 R16, R92.reuse, R58, R80 ;  /* 0x0000003a5c10723c */ /* 0x041ff00000041850 */
[----:B------:R-:W-:Y:S01]  /*17040*/  STL.64 [R1+0x210], R8 ;  /* 0x0002100801007387 */ /* 0x000fe20000100a00 */
[C---:B-1----:R-:W-:Y:S03]  /*17050*/  HMMA.16816.F32.BF16 R12, R92.reuse, R62, R76 ;  /* 0x0000003e5c0c723c */ /* 0x042fe6000004184c */
[----:B------:R0:W-:Y:S05]  /*17060*/  STL.64 [R1+0x218], R10 ;  /* 0x0002180a01007387 */ /* 0x0001ea0000100a00 */
[----:B0-----:R-:W-:Y:S06]  /*17070*/  HMMA.16816.F32.BF16 R8, R92, R66, R72 ;  /* 0x000000425c08723c */ /* 0x001fec0000041848 */
[----:B------:R-:W-:Y:S04]  /*17080*/  STL.64 [R1+0x200], R16 ;  /* 0x0002001001007387 */ /* 0x000fe80000100a00 */
[----:B------:R0:W-:Y:S01]  /*17090*/  STL.64 [R1+0x208], R18 ;  /* 0x0002081201007387 */ /* 0x0001e20000100a00 */
[----:B------:R-:W-:-:S04]  /*170a0*/  MOV R92, R125 ;  /* 0x0000007d005c7202 */ /* 0x000fc80000000f00 */
[----:B------:R-:W-:Y:S04]  /*170b0*/  STL.64 [R1+0x1f0], R12 ;  /* 0x0001f00c01007387 */ /* 0x000fe80000100a00 */
[----:B------:R1:W-:Y:S01]  /*170c0*/  STL.64 [R1+0x1f8], R14 ;  /* 0x0001f80e01007387 */ /* 0x0003e20000100a00 */
[C---:B0-----:R-:W-:Y:S03]  /*170d0*/  HMMA.16816.F32.BF16 R16, R96.reuse, R38, R68 ;  /* 0x000000266010723c */ /* 0x041fe60000041844 */
[----:B------:R-:W2:Y:S04]  /*170e0*/  LDL.LU R125, [R1+0xc0c] ;  /* 0x000c0c00017d7983 */ /* 0x000ea80000300800 */
[----:B------:R-:W-:Y:S01]  /*170f0*/  STL.64 [R1+0x1e0], R8 ;  /* 0x0001e00801007387 */ /* 0x000fe20000100a00 */
[C---:B-1----:R-:W-:Y:S03]  /*17100*/  HMMA.16816.F32.BF16 R12, R96.reuse, R42, R116 ;  /* 0x0000002a600c723c */ /* 0x042fe60000041874 */
[----:B------:R0:W-:Y:S05]  /*17110*/  STL.64 [R1+0x1e8], R10 ;  /* 0x0001e80a01007387 */ /* 0x0001ea0000100a00 */
[----:B0-----:R-:W-:Y:S01]  /*17120*/  HMMA.16816.F32.BF16 R8, R96, R46, R120 ;  /* 0x0000002e6008723c */ /* 0x001fe20000041878 */
[----:B------:R-:W-:Y:S01]  /*17130*/  IMAD.MOV.U32 R93, RZ, RZ, R3 ;  /* 0x000000ffff5d7224 */ /* 0x000fe200078e0003 */
[----:B------:R-:W-:Y:S01]  /*17140*/  MOV R94, R2 ;  /* 0x00000002005e7202 */ /* 0x000fe20000000f00 */
[----:B------:R-:W3:Y:S01]  /*17150*/  LDL.LU R3, [R1+0xc08] ;  /* 0x000c080001037983 */ /* 0x000ee20000300800 */
[----:B------:R-:W-:-:S03]  /*17160*/  IMAD.MOV.U32 R95, RZ, RZ, R0 ;  /* 0x000000ffff5f7224 */ /* 0x000fc600078e0000 */
[----:B------:R-:W4:Y:S04]  /*17170*/  LDL.LU R2, [R1+0xc04] ;  /* 0x000c040001027983 */ /* 0x000f280000300800 */
[----:B------:R-:W2:Y:S04]  /*17180*/  LDL.LU R0, [R1+0xc00] ;  /* 0x000c000001007983 */ /* 0x000ea80000300800 */
[----:B------:R0:W-:Y:S04]  /*17190*/  STL.64 [R1+0x420], R16 ;  /* 0x0004201001007387 */ /* 0x0001e80000100a00 */
[----:B------:R1:W-:Y:S04]  /*171a0*/  STL.64 [R1+0x428], R18 ;  /* 0x0004281201007387 */ /* 0x0003e80000100a00 */
[----:B------:R-:W2:Y:S04]  /*171b0*/  LDL.LU R116, [R1+0x40] ;  /* 0x0000400001747983 */ /* 0x000ea80000300800 */
[----:B------:R0:W-:Y:S04]  /*171c0*/  STL.64 [R1+0x410], R12 ;  /* 0x0004100c01007387 */ /* 0x0001e80000100a00 */
[----:B------:R0:W-:Y:S04]  /*171d0*/  STL.64 [R1+0x418], R14 ;  /* 0x0004180e01007387 */ /* 0x0001e80000100a00 */
[----:B------:R0:W-:Y:S04]  /*171e0*/  STL.64 [R1+0x400], R8 ;  /* 0x0004000801007387 */ /* 0x0001e80000100a00 */
[----:B------:R0:W-:Y:S04]  /*171f0*/  STL.64 [R1+0x408], R10 ;  /* 0x0004080a01007387 */ /* 0x0001e80000100a00 */
        /* <DEDUP_REMOVED lines=23> */
[----:B0-----:R-:W2:Y:S04]  /*17370*/  LDL.LU R16, [R1+0x100] ;  /* 0x0001000001107983 */ /* 0x001ea80000300800 */
[----:B------:R-:W2:Y:S04]  /*17380*/  LDL.LU R17, [R1+0x104] ;  /* 0x0001040001117983 */ /* 0x000ea80000300800 */
[----:B-1----:R-:W2:Y:S04]  /*17390*/  LDL.LU R18, [R1+0x108] ;  /* 0x0001080001127983 */ /* 0x002ea80000300800 */
        /* <DEDUP_REMOVED lines=45> */
[C---:B--2---:R-:W-:Y:S08]  /*17670*/  HMMA.16816.F32.BF16 R100, R96.reuse, R54, R100 ;  /* 0x000000366064723c */ /* 0x044ff00000041864 */
[C---:B---3--:R-:W-:Y:S11]  /*17680*/  HMMA.16816.F32.BF16 R104, R96.reuse, R50, R104 ;  /* 0x000000326068723c */ /* 0x048ff60000041868 */
[----:B------:R-:W-:Y:S11]  /*17690*/  @!UPT UIADD3 URZ, URZ, URZ, URZ ;  /* 0x0000003f3f3ff290 */ /* 0x000ff6000fffe03f */
[----:B------:R-:W-:Y:S01]  /*176a0*/  @!UPT UIADD3 URZ, URZ, URZ, URZ ;  /* 0x0000003f3f3ff290 */ /* 0x000fe2000fffe03f */
[----:B------:R-:W-:Y:S04]  /*176b0*/  STL.64 [R1+0x3f0], R104 ;  /* 0x0003f06801007387 */ /* 0x000fe80000100a00 */
[----:B------:R0:W-:Y:S04]  /*176c0*/  STL.64 [R1+0x3f8], R106 ;  /* 0x0003f86a01007387 */ /* 0x0001e80000100a00 */
[----:B0-----:R-:W2:Y:S04]  /*176d0*/  LDL.LU.64 R106, [R1+0xbf8] ;  /* 0x000bf800016a7983 */ /* 0x001ea80000300a00 */
[----:B------:R-:W2:Y:S04]  /*176e0*/  LDL.LU.64 R104, [R1+0xbf0] ;  /* 0x000bf00001687983 */ /* 0x000ea80000300a00 */
[----:B------:R-:W-:Y:S04]  /*176f0*/  STL.64 [R1+0x3e0], R100 ;  /* 0x0003e06401007387 */ /* 0x000fe80000100a00 */
[----:B------:R0:W-:Y:S04]  /*17700*/  STL.64 [R1+0x3e8], R102 ;  /* 0x0003e86601007387 */ /* 0x0001e80000100a00 */
[----:B0-----:R-:W3:Y:S04]  /*17710*/  LDL.LU.64 R102, [R1+0xbe8] ;  /* 0x000be80001667983 */ /* 0x001ee80000300a00 */
[----:B------:R-:W3:Y:S01]  /*17720*/  LDL.LU.64 R100, [R1+0xbe0] ;  /* 0x000be00001647983 */ /* 0x000ee20000300a00 */
[C---:B----4-:R-:W-:Y:S08]  /*17730*/  HMMA.16816.F32.BF16 R8, R96.reuse, R58, R8 ;  /* 0x0000003a6008723c */ /* 0x050ff00000041808 */
[C---:B------:R-:W-:Y:S08]  /*17740*/  HMMA.16816.F32.BF16 R12, R96.reuse, R62, R12 ;  /* 0x0000003e600c723c */ /* 0x040ff0000004180c */
[----:B------:R-:W-:Y:S07]  /*17750*/  HMMA.16816.F32.BF16 R96, R96, R66, R16 ;  /* 0x000000426060723c */ /* 0x000fee0000041810 */
[----:B------:R-:W-:Y:S04]  /*17760*/  STL.64 [R1+0x310], R8 ;  /* 0x0003100801007387 */ /* 0x000fe80000100a00 */
[----:B------:R0:W-:Y:S04]  /*17770*/  STL.64 [R1+0x318], R10 ;  /* 0x0003180a01007387 */ /* 0x0001e80000100a00 */
[----:B0-----:R0:W5:Y:S04]  /*17780*/  LDL.LU.64 R10, [R1+0xbd8] ;  /* 0x000bd800010a7983 */ /* 0x0011680000300a00 */
[----:B------:R0:W5:Y:S04]  /*17790*/  LDL.LU.64 R8, [R1+0xbd0] ;  /* 0x000bd00001087983 */ /* 0x0001680000300a00 */
[----:B------:R-:W-:Y:S04]  /*177a0*/  STL.64 [R1+0x300], R12 ;  /* 0x0003000c01007387 */ /* 0x000fe80000100a00 */
[----:B------:R1:W-:Y:S04]  /*177b0*/  STL.64 [R1+0x308], R14 ;  /* 0x0003080e01007387 */ /* 0x0003e80000100a00 */
[----:B-1----:R0:W5:Y:S04]  /*177c0*/  LDL.LU.64 R14, [R1+0xbc8] ;  /* 0x000bc800010e7983 */ /* 0x0021680000300a00 */
[----:B------:R0:W5:Y:S04]  /*177d0*/  LDL.LU.64 R12, [R1+0xbc0] ;  /* 0x000bc000010c7983 */ /* 0x0001680000300a00 */
[----:B------:R0:W5:Y:S04]  /*177e0*/  LDL.LU.64 R18, [R1+0xbb8] ;  /* 0x000bb80001127983 */ /* 0x0001680000300a00 */
[----:B------:R0:W5:Y:S04]  /*177f0*/  LDL.LU.64 R16, [R1+0xbb0] ;  /* 0x000bb00001107983 */ /* 0x0001680000300a00 */
[----:B------:R1:W-:Y:S04]  /*17800*/  STL.64 [R1+0x2f0], R96 ;  /* 0x0002f06001007387 */ /* 0x0003e80000100a00 */
[----:B------:R4:W-:Y:S01]  /*17810*/  STL.64 [R1+0x2f8], R98 ;  /* 0x0002f86201007387 */ /* 0x0009e20000100a00 */
[----:B-1----:R-:W-:Y:S01]  /*17820*/  MOV R96, R0 ;  /* 0x0000000000607202 */ /* 0x002fe20000000f00 */
[----:B------:R-:W-:-:S02]  /*17830*/  IMAD.MOV.U32 R97, RZ, RZ, R2 ;  /* 0x000000ffff617224 */ /* 0x000fc400078e0002 */
[----:B------:R-:W2:Y:S01]  /*17840*/  LDL.LU R0, [R1+0xba8] ;  /* 0x000ba80001007983 */ /* 0x000ea20000300800 */
[----:B----4-:R-:W-:-:S03]  /*17850*/  MOV R98, R3 ;  /* 0x0000000300627202 */ /* 0x010fc60000000f00 */
[----:B------:R-:W4:Y:S04]  /*17860*/  LDL.LU R2, [R1+0xba4] ;  /* 0x000ba40001027983 */ /* 0x000f280000300800 */
[----:B------:R-:W2:Y:S01]  /*17870*/  LDL.LU R3, [R1+0xba0] ;  /* 0x000ba00001037983 */ /* 0x000ea20000300800 */
[----:B------:R-:W-:Y:S01]  /*17880*/  IMAD.MOV.U32 R99, RZ, RZ, R125 ;  /* 0x000000ffff637224 */ /* 0x000fe200078e007d */
[C---:B---3--:R-:W-:Y:S08]  /*17890*/  HMMA.16816.F32.BF16 R20, R100.reuse, R38, R20 ;  /* 0x000000266414723c */ /* 0x048ff00000041814 */
[C---:B------:R-:W-:Y:S08]  /*178a0*/  HMMA.16816.F32.BF16 R24, R100.reuse, R42, R24 ;  /* 0x0000002a6418723c */ /* 0x040ff00000041818 */
[C---:B------:R-:W-:Y:S08]  /*178b0*/  HMMA.16816.F32.BF16 R28, R100.reuse, R46, R28 ;  /* 0x0000002e641c723c */ /* 0x040ff0000004181c */
[C---:B------:R-:W-:Y:S01]  /*178c0*/  HMMA.16816.F32.BF16 R32, R100.reuse, R50, R32 ;  /* 0x000000326420723c */ /* 0x040fe20000041820 */
[----:B------:R-:W-:Y:S07]  /*178d0*/  STL.64 [R1+0x4b0], R20 ;  /* 0x0004b01401007387 */ /* 0x000fee0000100a00 */
[C---:B------:R-:W-:Y:S01]  /*178e0*/  HMMA.16816.F32.BF16 R88, R100.reuse, R54, R88 ;  /* 0x000000366458723c */ /* 0x040fe20000041858 */
[----:B------:R1:W-:Y:S07]  /*178f0*/  STL.64 [R1+0x4b8], R22 ;  /* 0x0004b81601007387 */ /* 0x0003ee0000100a00 */
[C---:B------:R-:W-:Y:S01]  /*17900*/  HMMA.16816.F32.BF16 R112, R100.reuse, R58, R112 ;  /* 0x0000003a6470723c */ /* 0x040fe20000041870 */
[----:B-1----:R0:W5:Y:S04]  /*17910*/  LDL.LU.64 R22, [R1+0xb98] ;  /* 0x000b980001167983 */ /* 0x0021680000300a00 */
[----:B------:R0:W5:Y:S04]  /*17920*/  LDL.LU.64 R20, [R1+0xb90] ;  /* 0x000b900001147983 */ /* 0x0001680000300a00 */
[----:B------:R-:W3:Y:S04]  /*17930*/  LDL.LU R49, [R1+0x5f0] ;  /* 0x0005f00001317983 */ /* 0x000ee80000300800 */
[----:B------:R-:W3:Y:S04]  /*17940*/  LDL.LU R45, [R1+0x5ec] ;  /* 0x0005ec00012d7983 */ /* 0x000ee80000300800 */
[----:B------:R-:W3:Y:S04]  /*17950*/  LDL.LU R125, [R1+0x5e8] ;  /* 0x0005e800017d7983 */ /* 0x000ee80000300800 */
[----:B------:R-:W-:Y:S04]  /*17960*/  STL.64 [R1+0x4a0], R24 ;  /* 0x0004a01801007387 */ /* 0x000fe80000100a00 */
[----:B------:R1:W-:Y:S04]  /*17970*/  STL.64 [R1+0x4a8], R26 ;  /* 0x0004a81a01007387 */ /* 0x0003e80000100a00 */
[----:B-1----:R0:W5:Y:S04]  /*17980*/  LDL.LU.64 R26, [R1+0xb88] ;  /* 0x000b8800011a7983 */ /* 0x0021680000300a00 */
[----:B------:R0:W5:Y:S04]  /*17990*/  LDL.LU.64 R24, [R1+0xb80] ;  /* 0x000b800001187983 */ /* 0x0001680000300a00 */
        /* <DEDUP_REMOVED lines=10> */
[----:B-1----:R-:W3:Y:S04]  /*17a40*/  LDL.LU.64 R90, [R1+0xb58] ;  /* 0x000b5800015a7983 */ /* 0x002ee80000300a00 */
[----:B------:R-:W3:Y:S04]  /*17a50*/  LDL.LU.64 R88, [R1+0xb50] ;  /* 0x000b500001587983 */ /* 0x000ee80000300a00 */
[----:B------:R-:W-:Y:S04]  /*17a60*/  STL.64 [R1+0x460], R112 ;  /* 0x0004607001007387 */ /* 0x000fe80000100a00 */
[----:B------:R1:W-:Y:S04]  /*17a70*/  STL.64 [R1+0x468], R114 ;  /* 0x0004687201007387 */ /* 0x0003e80000100a00 */
[----:B-1----:R-:W3:Y:S04]  /*17a80*/  LDL.LU.64 R114, [R1+0xb48] ;  /* 0x000b480001727983 */ /* 0x002ee80000300a00 */
[----:B------:R-:W3:Y:S01]  /*17a90*/  LDL.LU.64 R112, [R1+0xb40] ;  /* 0x000b400001707983 */ /* 0x000ee20000300a00 */
[C---:B------:R-:W-:Y:S08]  /*17aa0*/  HMMA.16816.F32.BF16 R84, R100.reuse, R62, R84 ;  /* 0x0000003e6454723c */ /* 0x040ff00000041854 */
[----:B------:R-:W-:Y:S08]  /*17ab0*/  HMMA.16816.F32.BF16 R100, R100, R66, R80 ;  /* 0x000000426464723c */ /* 0x000ff00000041850 */
[C---:B--2---:R-:W-:Y:S08]  /*17ac0*/  HMMA.16816.F32.BF16 R76, R104.reuse, R38, R76 ;  /* 0x00000026684c723c */ /* 0x044ff0000004184c */
[C---:B------:R-:W-:Y:S01]  /*17ad0*/  HMMA.16816.F32.BF16 R72, R104.reuse, R42, R72 ;  /* 0x0000002a6848723c */ /* 0x040fe20000041848 */
[----:B------:R-:W-:Y:S07]  /*17ae0*/  STL.64 [R1+0x450], R84 ;  /* 0x0004505401007387 */ /* 0x000fee0000100a00 */
[C---:B------:R-:W-:Y:S01]  /*17af0*/  HMMA.16816.F32.BF16 R68, R104.reuse, R46, R68 ;  /* 0x0000002e6844723c */ /* 0x040fe20000041844 */
[----:B------:R1:W-:Y:S07]  /*17b00*/  STL.64 [R1+0x458], R86 ;  /* 0x0004585601007387 */ /* 0x0003ee0000100a00 */
[C---:B------:R-:W-:Y:S01]  /*17b10*/  HMMA.16816.F32.BF16 R116, R104.reuse, R50, R116 ;  /* 0x000000326874723c */ /* 0x040fe20000041874 */
[----:B-1----:R-:W2:Y:S04]  /*17b20*/  LDL.LU.64 R86, [R1+0xb38] ;  /* 0x000b380001567983 */ /* 0x002ea80000300a00 */
[----:B------:R-:W2:Y:S03]  /*17b30*/  LDL.LU.64 R84, [R1+0xb30] ;  /* 0x000b300001547983 */ /* 0x000ea60000300a00 */
[----:B------:R-:W-:Y:S01]  /*17b40*/  HMMA.16816.F32.BF16 R120, R104, R54, R120 ;  /* 0x000000366878723c */ /* 0x000fe20000041878 */
[----:B------:R-:W2:Y:S04]  /*17b50*/  LDL.LU.64 R82, [R1+0xb28] ;  /* 0x000b280001527983 */ /* 0x000ea80000300a00 */
[----:B------:R-:W2:Y:S04]  /*17b60*/  LDL.LU.64 R80, [R1+0xb20] ;  /* 0x000b200001507983 */ /* 0x000ea80000300a00 */
[----:B------:R1:W-:Y:S04]  /*17b70*/  STL.64 [R1+0x440], R100 ;  /* 0x0004406401007387 */ /* 0x0003e80000100a00 */
[----:B------:R0:W-:Y:S01]  /*17b80*/  STL.64 [R1+0x448], R102 ;  /* 0x0004486601007387 */ /* 0x0001e20000100a00 */
[----:B-1----:R-:W-:Y:S01]  /*17b90*/  MOV R100, R3 ;  /* 0x0000000300647202 */ /* 0x002fe20000000f00 */
[----:B----4-:R-:W-:-:S02]  /*17ba0*/  IMAD.MOV.U32 R101, RZ, RZ, R2 ;  /* 0x000000ffff657224 */ /* 0x010fc400078e0002 */
[----:B------:R-:W4:Y:S01]  /*17bb0*/  LDL.LU R3, [R1+0xb1c] ;  /* 0x000b1c0001037983 */ /* 0x000f220000300800 */
[----:B0-----:R-:W-:-:S03]  /*17bc0*/  IMAD.MOV.U32 R103, RZ, RZ, R0 ;  /* 0x000000ffff677224 */ /* 0x001fc600078e0000 */
[----:B------:R-:W2:Y:S01]  /*17bd0*/  LDL.LU R2, [R1+0xb18] ;  /* 0x000b180001027983 */ /* 0x000ea20000300800 */
[----:B---3--:R-:W-:-:S03]  /*17be0*/  MOV R102, R112 ;  /* 0x0000007000667202 */ /* 0x008fc60000000f00 */
[----:B------:R-:W3:Y:S04]  /*17bf0*/  LDL.LU R112, [R1+0xb14] ;  /* 0x000b140001707983 */ /* 0x000ee80000300800 */
[----:B------:R-:W3:Y:S04]  /*17c00*/  LDL.LU R0, [R1+0xb10] ;  /* 0x000b100001007983 */ /* 0x000ee80000300800 */
[----:B------:R-:W-:Y:S04]  /*17c10*/  STL.64 [R1+0x4c0], R76 ;  /* 0x0004c04c01007387 */ /* 0x000fe80000100a00 */
[----:B------:R0:W-:Y:S04]  /*17c20*/  STL.64 [R1+0x4c8], R78 ;  /* 0x0004c84e01007387 */ /* 0x0001e80000100a00 */
[----:B0-----:R-:W3:Y:S04]  /*17c30*/  LDL.LU.64 R78, [R1+0xb08] ;  /* 0x000b0800014e7983 */ /* 0x001ee80000300a00 */
[----:B------:R-:W3:Y:S04]  /*17c40*/  LDL.LU.64 R76, [R1+0xb00] ;  /* 0x000b0000014c7983 */ /* 0x000ee80000300a00 */
[----:B------:R-:W-:Y:S04]  /*17c50*/  STL.64 [R1+0x4d0], R72 ;  /* 0x0004d04801007387 */ /* 0x000fe80000100a00 */
[----:B------:R0:W-:Y:S04]  /*17c60*/  STL.64 [R1+0x4d8], R74 ;  /* 0x0004d84a01007387 */ /* 0x0001e80000100a00 */
[----:B0-----:R-:W4:Y:S04]  /*17c70*/  LDL.LU.64 R74, [R1+0xaf8] ;  /* 0x000af800014a7983 */ /* 0x001f280000300a00 */
[----:B------:R-:W4:Y:S04]  /*17c80*/  LDL.LU.64 R72, [R1+0xaf0] ;  /* 0x000af00001487983 */ /* 0x000f280000300a00 */
        /* <DEDUP_REMOVED lines=8> */
[----:B------:R-:W4:Y:S04]  /*17d10*/  LDL.LU R44, [R1+0x664] ;  /* 0x00066400012c7983 */ /* 0x000f280000300800 */
[----:B------:R-:W4:Y:S04]  /*17d20*/  LDL.LU R37, [R1+0x64c] ;  /* 0x00064c0001257983 */ /* 0x000f280000300800 */
[----:B------:R-:W-:Y:S04]  /*17d30*/  STL.64 [R1+0x500], R120 ;  /* 0x0005007801007387 */ /* 0x000fe80000100a00 */
[----:B------:R0:W-:Y:S04]  /*17d40*/  STL.64 [R1+0x508], R122 ;  /* 0x0005087a01007387 */ /* 0x0001e80000100a00 */
[----:B0-----:R-:W4:Y:S04]  /*17d50*/  LDL.LU.64 R122, [R1+0xac8] ;  /* 0x000ac800017a7983 */ /* 0x001f280000300a00 */
[----:B------:R-:W4:Y:S04]  /*17d60*/  LDL.LU.64 R120, [R1+0xac0] ;  /* 0x000ac00001787983 */ /* 0x000f280000300a00 */
[----:B------:R-:W4:Y:S04]  /*17d70*/  LDL.LU R41, [R1+0x660] ;  /* 0x0006600001297983 */ /* 0x000f280000300800 */
[----:B------:R-:W4:Y:S01]  /*17d80*/  LDL.LU R40, [R1+0x65c] ;  /* 0x00065c0001287983 */ /* 0x000f220000300800 */
[----:B------:R-:W-:Y:S03]  /*17d90*/  HMMA.16816.F32.BF16 R4, R4, R66, R108 ;  /* 0x000000420404723c */ /* 0x000fe6000004186c */
[----:B------:R-:W2:Y:S05]  /*17da0*/  LDSM.16.M88.4 R108, [R36+0x29c00] ;  /* 0x029c0000246c783b */ /* 0x000eaa0000000200 */
[C---:B------:R-:W-:Y:S08]  /*17db0*/  HMMA.16816.F32.BF16 R100, R104.reuse, R58, R100 ;  /* 0x0000003a6864723c */ /* 0x040ff00000041864 */
[C---:B------:R-:W-:Y:S08]  /*17dc0*/  HMMA.16816.F32.BF16 R96, R104.reuse, R62, R96 ;  /* 0x0000003e6860723c */ /* 0x040ff00000041860 */
[----:B------:R-:W-:Y:S07]  /*17dd0*/  HMMA.16816.F32.BF16 R92, R104, R66, R92 ;  /* 0x00000042685c723c */ /* 0x000fee000004185c */
[----:B------:R-:W-:Y:S04]  /*17de0*/  STL.64 [R1+0x520], R100 ;  /* 0x0005206401007387 */ /* 0x000fe80000100a00 */
[----:B------:R-:W-:Y:S04]  /*17df0*/  STL.64 [R1+0x528], R102 ;  /* 0x0005286601007387 */ /* 0x000fe80000100a00 */
[----:B------:R-:W-:Y:S04]  /*17e00*/  STL.64 [R1+0x550], R96 ;  /* 0x0005506001007387 */ /* 0x000fe80000100a00 */
[----:B------:R-:W-:Y:S04]  /*17e10*/  STL.64 [R1+0x558], R98 ;  /* 0x0005586201007387 */ /* 0x000fe80000100a00 */
[----:B------:R-:W-:Y:S04]  /*17e20*/  STL.64 [R1+0x540], R92 ;  /* 0x0005405c01007387 */ /* 0x000fe80000100a00 */
[----:B------:R4:W-:Y:S01]  /*17e30*/  STL.64 [R1+0x548], R94 ;  /* 0x0005485e01007387 */ /* 0x0009e20000100a00 */
[C---:B--2---:R-:W-:Y:S08]  /*17e40*/  HMMA.16816.F32.BF16 R56, R108.reuse, R58, R80 ;  /* 0x0000003a6c38723c */ /* 0x044ff00000041850 */
[C---:B---3--:R-:W-:Y:S08]  /*17e50*/  HMMA.16816.F32.BF16 R52, R108.reuse, R54, R76 ;  /* 0x000000366c34723c */ /* 0x048ff0000004184c */
[C---:B----4-:R-:W-:Y:S08]  /*17e60*/  HMMA.16816.F32.BF16 R92, R108.reuse, R46, R68 ;  /* 0x0000002e6c5c723c */ /* 0x050ff00000041844 */
[C---:B------:R-:W-:Y:S08]  /*17e70*/  HMMA.16816.F32.BF16 R68, R108.reuse, R50, R72 ;  /* 0x000000326c44723c */ /* 0x040ff00000041848 */
[C---:B------:R-:W-:Y:S08]  /*17e80*/  HMMA.16816.F32.BF16 R96, R108.reuse, R42, R116 ;  /* 0x0000002a6c60723c */ /* 0x040ff00000041874 */
[C---:B------:R-:W-:Y:S11]  /*17e90*/  HMMA.16816.F32.BF16 R100, R108.reuse, R38, R120 ;  /* 0x000000266c64723c */ /* 0x040ff60000041878 */
[----:B------:R-:W-:Y:S11]  /*17ea0*/  @!UPT UIADD3 URZ, URZ, URZ, URZ ;  /* 0x0000003f3f3ff290 */ /* 0x000ff6000fffe03f */
[----:B------:R-:W-:Y:S01]  /*17eb0*/  @!UPT UIADD3 URZ, URZ, URZ, URZ ;  /* 0x0000003f3f3ff290 */ /* 0x000fe2000fffe03f */
        /* <DEDUP_REMOVED lines=10> */
[----:B0-----:R-:W-:Y:S01]  /*17f60*/  HMMA.16816.F32.BF16 R52, R108, R62, R84 ;  /* 0x0000003e6c34723c */ /* 0x001fe20000041854 */
[----:B------:R-:W-:Y:S01]  /*17f70*/  FFMA R44, R124, R44, R49 ;  /* 0x0000002c7c2c7223 */ /* 0x000fe20000000031 */
[----:B------:R-:W-:Y:S01]  /*17f80*/  STL.64 [R1+0x590], R56 ;  /* 0x0005903801007387 */ /* 0x000fe20000100a00 */
[----:B------:R-:W-:-:S02]  /*17f90*/  FFMA R40, R114, R40, R125 ;  /* 0x0000002872287223 */ /* 0x000fc4000000007d */
[----:B------:R-:W-:Y:S01]  /*17fa0*/  FFMA R41, R115, R41, R45 ;  /* 0x0000002973297223 */ /* 0x000fe2000000002d */
[----:B------:R-:W-:Y:S11]  /*17fb0*/  STL.64 [R1+0x598], R58 ;  /* 0x0005983a01007387 */ /* 0x000ff60000100a00 */
[----:B------:R-:W-:Y:S06]  /*17fc0*/  @!UPT UIADD3 URZ, URZ, URZ, URZ ;  /* 0x0000003f3f3ff290 */ /* 0x000fec000fffe03f */
[----:B------:R-:W-:Y:S04]  /*17fd0*/  STL.64 [R1+0x5b0], R52 ;  /* 0x0005b03401007387 */ /* 0x000fe80000100a00 */
[----:B------:R-:W-:Y:S04]  /*17fe0*/  STL.64 [R1+0x5b8], R54 ;  /* 0x0005b83601007387 */ /* 0x000fe80000100a00 */
[----:B------:R-:W-:Y:S04]  /*17ff0*/  STL [R1+0x664], R44 ;  /* 0x0006642c01007387 */ /* 0x000fe80000100800 */
[----:B------:R-:W-:Y:S04]  /*18000*/  STL [R1+0x65c], R40 ;  /* 0x00065c2801007387 */ /* 0x000fe80000100800 */
[----:B------:R0:W-:Y:S02]  /*18010*/  STL [R1+0x660], R41 ;  /* 0x0006602901007387 */ /* 0x0001e40000100800 */
[----:B0-----:R-:W-:Y:S01]  /*18020*/  HMMA.16816.F32.BF16 R40, R108, R66, R88 ;  /* 0x000000426c28723c */ /* 0x001fe20000041858 */
[----:B------:R-:W-:-:S05]  /*18030*/  IADD3 R37, R37, 0x20, RZ ;  /* 0x0000002025257810 */ /* 0x000fca0007ffe0ff */
[----:B------:R0:W-:Y:S01]  /*18040*/  STL [R1+0x64c], R37 ;  /* 0x00064c2501007387 */ /* 0x0001e20000100800 */
[----:B------:R-:W-:Y:S11]  /*18050*/  ISETP.GE.AND P2, PT, R37, c[0x0][0x1d0], PT ;  /* 0x0000740025007a0c */ /* 0x000ff60003f46270 */
[----:B------:R-:W-:Y:S05]  /*18060*/  @!UPT UIADD3 URZ, URZ, URZ, URZ ;  /* 0x0000003f3f3ff290 */ /* 0x000fea000fffe03f */
[----:B------:R-:W-:Y:S04]  /*18070*/  STL.64 [R1+0x5a0], R40 ;  /* 0x0005a02801007387 */ /* 0x000fe80000100a00 */
[----:B------:R-:W-:Y:S04]  /*18080*/  STL.64 [R1+0x5a8], R42 ;  /* 0x0005a82a01007387 */ /* 0x000fe80000100a00 */
[----:B0-----:R-:W2:Y:S01]  /*18090*/  LDL R37, [R1+0x3ac] ;  /* 0x0003ac0001257983 */ /* 0x001ea20000100800 */
[----:B------:R-:W-:-:S03]  /*180a0*/  MOV R36, 0x20 ;  /* 0x0000002000247802 */ /* 0x000fc60000000f00 */
[----:B------:R0:W5:Y:S02]  /*180b0*/  LDL R104, [R1+0x3cc] ;  /* 0x0003cc0001687983 */ /* 0x0001640000100800 */
[C---:B------:R-:W-:Y:S02]  /*180c0*/  IMAD R0, R36.reuse, c[0x0][0x1a4], R0 ;  /* 0x0000690024007a24 */ /* 0x040fe400078e0200 */
[----:B------:R-:W-:Y:S01]  /*180d0*/  IMAD R112, R36, c[0x0][0x1b4], R112 ;  /* 0x00006d0024707a24 */ /* 0x000fe200078e0270 */
[----:B------:R0:W5:Y:S04]  /*180e0*/  LDL R105, [R1+0x3c8] ;  /* 0x0003c80001697983 */ /* 0x0001680000100800 */
[----:B------:R-:W3:Y:S04]  /*180f0*/  LDL R36, [R1+0x3a8] ;  /* 0x0003a80001247983 */ /* 0x000ee80000100800 */
[----:B------:R0:W5:Y:S04]  /*18100*/  LDL R106, [R1+0x3c4] ;  /* 0x0003c400016a7983 */ /* 0x0001680000100800 */
[----:B------:R0:W5:Y:S04]  /*18110*/  LDL R108, [R1+0x3c0] ;  /* 0x0003c000016c7983 */ /* 0x0001680000100800 */
[----:B------:R0:W5:Y:S04]  /*18120*/  LDL R109, [R1+0x3bc] ;  /* 0x0003bc00016d7983 */ /* 0x0001680000100800 */
[----:B------:R0:W5:Y:S04]  /*18130*/  LDL R110, [R1+0x3b8] ;  /* 0x0003b800016e7983 */ /* 0x0001680000100800 */
[----:B------:R0:W5:Y:S04]  /*18140*/  LDL R111, [R1+0x3b4] ;  /* 0x0003b400016f7983 */ /* 0x0001680000100800 */
[----:B------:R0:W5:Y:S04]  /*18150*/  LDL R114, [R1+0x3b0] ;  /* 0x0003b00001727983 */ /* 0x0001680000100800 */
[----:B--2---:R1:W-:Y:S04]  /*18160*/  STL [R1+0x62c], R37 ;  /* 0x00062c2501007387 */ /* 0x0043e80000100800 */
[----:B-1----:R-:W2:Y:S04]  /*18170*/  LDL R37, [R1+0x3a4] ;  /* 0x0003a40001257983 */ /* 0x002ea80000100800 */
[----:B---3--:R1:W-:Y:S04]  /*18180*/  STL [R1+0x630], R36 ;  /* 0x0006302401007387 */ /* 0x0083e80000100800 */
[----:B-1----:R-:W3:Y:S04]  /*18190*/  LDL R36, [R1+0x3a0] ;  /* 0x0003a00001247983 */ /* 0x002ee80000100800 */
[----:B--2---:R1:W-:Y:S04]  /*181a0*/  STL [R1+0x634], R37 ;  /* 0x0006342501007387 */ /* 0x0043e80000100800 */
[----:B-1----:R-:W2:Y:S04]  /*181b0*/  LDL R37, [R1+0x39c] ;  /* 0x00039c0001257983 */ /* 0x002ea80000100800 */
[----:B---3--:R1:W-:Y:S02]  /*181c0*/  STL [R1+0x638], R36 ;  /* 0x0006382401007387 */ /* 0x0083e40000100800 */
[----:B-1----:R-:W-:-:S02]  /*181d0*/  IMAD.MOV.U32 R36, RZ, RZ, R2 ;  /* 0x000000ffff247224 */ /* 0x002fc400078e0002 */
[----:B------:R0:W5:Y:S04]  /*181e0*/  LDL.LU R2, [R1+0xabc] ;  /* 0x000abc0001027983 */ /* 0x0001680000300800 */
[----:B--2---:R1:W-:Y:S02]  /*181f0*/  STL [R1+0x63c], R37 ;  /* 0x00063c2501007387 */ /* 0x0043e40000100800 */
[----:B-1----:R-:W-:Y:S02]  /*18200*/  MOV R37, R3 ;  /* 0x0000000300257202 */ /* 0x002fe40000000f00 */
[----:B------:R0:W5:Y:S04]  /*18210*/  LDL.LU R3, [R1+0xab8] ;  /* 0x000ab80001037983 */ /* 0x0001680000300800 */
[----:B------:R1:W-:Y:S02]  /*18220*/  STL [R1+0x640], R36 ;  /* 0x0006402401007387 */ /* 0x0003e40000100800 */
[----:B-1----:R-:W-:-:S02]  /*18230*/  IMAD.MOV.U32 R36, RZ, RZ, R113 ;  /* 0x000000ffff247224 */ /* 0x002fc400078e0071 */
[----:B------:R-:W1:Y:S04]  /*18240*/  S2R R113, SR_TID.X ;  /* 0x0000000000717919 */ /* 0x000e680000002100 */
[----:B------:R0:W-:Y:S04]  /*18250*/  STL [R1+0x644], R37 ;  /* 0x0006442501007387 */ /* 0x0001e80000100800 */
[----:B------:R0:W-:Y:S01]  /*18260*/  STL [R1+0x648], R36 ;  /* 0x0006482401007387 */ /* 0x0001e20000100800 */
[----:B-1----:R-:W-:-:S04]  /*18270*/  LOP3.LUT R113, R113, 0xff, RZ, 0xc0, !PT ;  /* 0x000000ff71717812 */ /* 0x002fc800078ec0ff */
[----:B------:R-:W-:Y:S01]  /*18280*/  SHF.L.U32 R113, R113, 0x1, RZ ;  /* 0x0000000171717819 */ /* 0x000fe200000006ff */
[----:B0-----:R-:W-:Y:S01]  /*18290*/  @P2 CALL.REL.NOINC `(.L_x_0) ;  /* 0x0000001000002944 */ /* 0x001fe20003c00000 */
[----:B------:R-:W-:Y:S05]  /*182a0*/  BRA `(.L_x_1) ;  /* 0xffff29e000007947 */ /* 0x000fea000383ffff */
.L_x_0:
[----:B------:R-:W2:Y:S04]  /*182b0*/  LDL.LU R61, [R1+0x514] ;  /* 0x00051400013d7983 */ /* 0x000ea80000300800 */
[----:B------:R-:W3:Y:S04]  /*182c0*/  LDL.LU R60, [R1+0x590] ;  /* 0x00059000013c7983 */ /* 0x000ee80000300800 */
[----:B------:R-:W4:Y:S04]  /*182d0*/  LDL.LU R59, [R1+0x594] ;  /* 0x00059400013b7983 */ /* 0x000f280000300800 */
[----:B------:R-:W2:Y:S04]  /*182e0*/  LDL.LU R37, [R1+0x5a0] ;  /* 0x0005a00001257983 */ /* 0x000ea80000300800 */
[----:B------:R-:W2:Y:S04]  /*182f0*/  LDL.LU R52, [R1+0x518] ;  /* 0x0005180001347983 */ /* 0x000ea80000300800 */
[----:B------:R-:W2:Y:S04]  /*18300*/  LDL.LU R51, [R1+0x51c] ;  /* 0x00051c0001337983 */ /* 0x000ea80000300800 */
[----:B------:R-:W2:Y:S04]  /*18310*/  LDL.LU R62, [R1+0x510] ;  /* 0x00051000013e7983 */ /* 0x000ea80000300800 */
        /* <DEDUP_REMOVED lines=19> */
[----:B-----5:R-:W4:Y:S04]  /*18450*/  LDL.LU R2, [R1+0x65c] ;  /* 0x00065c0001027983 */ /* 0x020f280000300800 */
        /* <DEDUP_REMOVED lines=10> */
[----:B------:R-:W-:-:S02]  /*18500*/  MOV R94, 0x3dc6b27f ;  /* 0x3dc6b27f005e7802 */ /* 0x000fc40000000f00 */
[----:B------:R-:W-:Y:S02]  /*18510*/  LOP3.LUT R0, R0, 0xfffffbff, RZ, 0xc0, !PT ;  /* 0xfffffbff00007812 */ /* 0x000fe400078ec0ff */
[----:B--2---:R-:W-:Y:S02]  /*18520*/  MOV R72, R62 ;  /* 0x0000003e00487202 */ /* 0x004fe40000000f00 */
[----:B---3--:R-:W-:Y:S02]  /*18530*/  MOV R62, R60 ;  /* 0x0000003c003e7202 */ /* 0x008fe40000000f00 */
[----:B------:R-:W-:Y:S01]  /*18540*/  MOV R60, R37 ;  /* 0x00000025003c7202 */ /* 0x000fe20000000f00 */
[----:B----4-:R-:W-:Y:S02]  /*18550*/  IMAD.MOV.U32 R3, RZ, RZ, R71 ;  /* 0x000000ffff037224 */ /* 0x010fe400078e0047 */
[----:B------:R-:W-:Y:S02]  /*18560*/  IMAD.MOV.U32 R71, RZ, RZ, R61 ;  /* 0x000000ffff477224 */ /* 0x000fe400078e003d */
[----:B------:R-:W-:Y:S01]  /*18570*/  IMAD.MOV.U32 R61, RZ, RZ, R59 ;  /* 0x000000ffff3d7224 */ /* 0x000fe200078e003b */
[----:B------:R-:W-:Y:S01]  /*18580*/  FSETP.GEU.AND P2, PT, R3, 1.175494350822287508e-38, PT ;  /* 0x008000000300780b */ /* 0x000fe20003f4e000 */
[----:B------:R-:W-:Y:S01]  /*18590*/  BAR.SYNC.DEFER_BLOCKING 0x0 ;  /* 0x0000000000007b1d */ /* 0x000fe20000010000 */
[C---:B------:R-:W-:Y:S01]  /*185a0*/  FSETP.GT.AND P1, PT, |R2|.reuse, 8.50705917302346158658e+37, PT ;  /* 0x7e8000000200780b */ /* 0x040fe20003f24200 */
[C---:B------:R-:W-:Y:S01]  /*185b0*/  FMUL R37, R2.reuse, 8388608 ;  /* 0x4b00000002257820 */ /* 0x040fe20000400000 */
[----:B------:R-:W-:-:S02]  /*185c0*/  FSETP.GEU.AND P3, PT, |R2|, 1.175494350822287508e-38, PT ;  /* 0x008000000200780b */ /* 0x000fc40003f6e200 */
[----:B------:R-:W-:-:S04]  /*185d0*/  FSETP.GEU.AND P0, PT, R2, 1.175494350822287508e-38, PT ;  /* 0x008000000200780b */ /* 0x000fc80003f0e000 */
[----:B------:R-:W-:Y:S01]  /*185e0*/  FSEL R95, R37, R2, !P0 ;  /* 0x00000002255f7208 */ /* 0x000fe20004000000 */
[----:B------:R-:W-:Y:S02]  /*185f0*/  FMUL R37, R3, 8388608 ;  /* 0x4b00000003257820 */ /* 0x000fe40000400000 */
[----:B------:R-:W-:Y:S01]  /*18600*/  IMAD.MOV.U32 R59, RZ, RZ, R58 ;  /* 0x000000ffff3b7224 */ /* 0x000fe200078e003a */
[----:B------:R-:W-:Y:S01]  /*18610*/  MOV R58, R57 ;  /* 0x00000039003a7202 */ /* 0x000fe20000000f00 */
[----:B------:R-:W-:Y:S01]  /*18620*/  @P1 FMUL R2, R2, 0.25 ;  /* 0x3e80000002021820 */ /* 0x000fe20000400000 */
[----:B------:R-:W-:Y:S01]  /*18630*/  STL [R1+0x220], R95 ;  /* 0x0002205f01007387 */ /* 0x000fe20000100800 */
[----:B------:R-:W-:Y:S01]  /*18640*/  @P1 FMUL R38, R38, 0.25 ;  /* 0x3e80000026261820 */ /* 0x000fe20000400000 */
[----:B------:R-:W-:Y:S01]  /*18650*/  FSEL R37, R37, R3, !P2 ;  /* 0x0000000325257208 */ /* 0x000fe20005000000 */
[----:B------:R-:W-:Y:S02]  /*18660*/  @!P3 FMUL R2, R2, 16777216 ;  /* 0x4b8000000202b820 */ /* 0x000fe40000400000 */
[----:B------:R-:W-:-:S02]  /*18670*/  @P1 FMUL R36, R36, 0.25 ;  /* 0x3e80000024241820 */ /* 0x000fc40000400000 */
[----:B------:R-:W-:Y:S02]  /*18680*/  @!P3 FMUL R38, R38, 16777216 ;  /* 0x4b8000002626b820 */ /* 0x000fe40000400000 */
[----:B------:R-:W0:Y:S01]  /*18690*/  MUFU.RCP R2, R2 ;  /* 0x0000000200027308 */ /* 0x000e220000001000 */
[----:B------:R-:W-:Y:S02]  /*186a0*/  @P1 FMUL R39, R39, 0.25 ;  /* 0x3e80000027271820 */ /* 0x000fe40000400000 */
[----:B------:R-:W-:Y:S02]  /*186b0*/  @!P3 FMUL R36, R36, 16777216 ;  /* 0x4b8000002424b820 */ /* 0x000fe40000400000 */
[----:B------:R-:W-:Y:S02]  /*186c0*/  @P1 FMUL R40, R40, 0.25 ;  /* 0x3e80000028281820 */ /* 0x000fe40000400000 */
[----:B------:R-:W-:Y:S02]  /*186d0*/  @P1 FMUL R41, R41, 0.25 ;  /* 0x3e80000029291820 */ /* 0x000fe40000400000 */
[----:B------:R-:W-:-:S02]  /*186e0*/  @!P3 FMUL R39, R39, 16777216 ;  /* 0x4b8000002727b820 */ /* 0x000fc40000400000 */
[----:B------:R-:W-:Y:S02]  /*186f0*/  @!P3 FMUL R40, R40, 16777216 ;  /* 0x4b8000002828b820 */ /* 0x000fe40000400000 */
[----:B------:R-:W-:Y:S02]  /*18700*/  @!P3 FMUL R41, R41, 16777216 ;  /* 0x4b8000002929b820 */ /* 0x000fe40000400000 */
[----:B------:R-:W-:Y:S02]  /*18710*/  @P1 FMUL R43, R43, 0.25 ;  /* 0x3e8000002b2b1820 */ /* 0x000fe40000400000 */
[C---:B0-----:R-:W-:Y:S02]  /*18720*/  FMUL R38, R2.reuse, R38 ;  /* 0x0000002602267220 */ /* 0x041fe40000400000 */
[----:B------:R-:W-:Y:S02]  /*18730*/  FMUL R36, R2, R36 ;  /* 0x0000002402247220 */ /* 0x000fe40000400000 */
[----:B------:R-:W-:Y:S01]  /*18740*/  @P1 FMUL R42, R42, 0.25 ;  /* 0x3e8000002a2a1820 */ /* 0x000fe20000400000 */
[----:B------:R0:W-:Y:S01]  /*18750*/  STL [R1+0x5c4], R38 ;  /* 0x0005c42601007387 */ /* 0x0001e20000100800 */
[----:B------:R-:W-:-:S02]  /*18760*/  FMUL R39, R2, R39 ;  /* 0x0000002702277220 */ /* 0x000fc40000400000 */
[----:B------:R-:W-:Y:S01]  /*18770*/  @!P3 FMUL R42, R42, 16777216 ;  /* 0x4b8000002a2ab820 */ /* 0x000fe20000400000 */
[----:B------:R1:W-:Y:S01]  /*18780*/  STL [R1+0x5c0], R36 ;  /* 0x0005c02401007387 */ /* 0x0003e20000100800 */
[----:B------:R-:W-:Y:S02]  /*18790*/  @!P3 FMUL R43, R43, 16777216 ;  /* 0x4b8000002b2bb820 */ /* 0x000fe40000400000 */
[----:B------:R-:W-:Y:S01]  /*187a0*/  @P1 FMUL R44, R44, 0.25 ;  /* 0x3e8000002c2c1820 */ /* 0x000fe20000400000 */
[----:B------:R-:W-:Y:S01]  /*187b0*/  STL [R1+0x5bc], R39 ;  /* 0x0005bc2701007387 */ /* 0x000fe20000100800 */
[----:B------:R-:W-:Y:S02]  /*187c0*/  @P1 FMUL R45, R45, 0.25 ;  /* 0x3e8000002d2d1820 */ /* 0x000fe40000400000 */
[----:B0-----:R-:W-:Y:S02]  /*187d0*/  FMUL R38, R2, R40 ;  /* 0x0000002802267220 */ /* 0x001fe40000400000 */
[----:B------:R-:W-:-:S02]  /*187e0*/  @!P3 FMUL R44, R44, 16777216 ;  /* 0x4b8000002c2cb820 */ /* 0x000fc40000400000 */
[----:B-1----:R-:W-:Y:S01]  /*187f0*/  FMUL R36, R2, R41 ;  /* 0x0000002902247220 */ /* 0x002fe20000400000 */
[----:B------:R0:W-:Y:S01]  /*18800*/  STL [R1+0x5b8], R38 ;  /* 0x0005b82601007387 */ /* 0x0001e20000100800 */
[----:B------:R-:W-:Y:S02]  /*18810*/  @P1 FMUL R46, R46, 0.25 ;  /* 0x3e8000002e2e1820 */ /* 0x000fe40000400000 */
[----:B------:R-:W-:Y:S01]  /*18820*/  @!P3 FMUL R45, R45, 16777216 ;  /* 0x4b8000002d2db820 */ /* 0x000fe20000400000 */
[----:B------:R1:W-:Y:S01]  /*18830*/  STL [R1+0x5ac], R36 ;  /* 0x0005ac2401007387 */ /* 0x0003e20000100800 */
[----:B------:R-:W-:Y:S02]  /*18840*/  @P1 FMUL R47, R47, 0.25 ;  /* 0x3e8000002f2f1820 */ /* 0x000fe40000400000 */
[----:B------:R-:W-:Y:S01]  /*18850*/  IMAD.MOV.U32 R57, RZ, RZ, R56 ;  /* 0x000000ffff397224 */ /* 0x000fe200078e0038 */
[----:B------:R-:W-:Y:S01]  /*18860*/  MOV R56, R55 ;  /* 0x0000003700387202 */ /* 0x000fe20000000f00 */
[----:B------:R-:W-:-:S02]  /*18870*/  @P1 FMUL R48, R48, 0.25 ;  /* 0x3e80000030301820 */ /* 0x000fc40000400000 */
[C---:B0-----:R-:W-:Y:S01]  /*18880*/  FMUL R38, R2.reuse, R42 ;  /* 0x0000002a02267220 */ /* 0x041fe20000400000 */
[----:B------:R-:W-:Y:S01]  /*18890*/  MOV R42, R62 ;  /* 0x0000003e002a7202 */ /* 0x000fe20000000f00 */
[C---:B------:R-:W-:Y:S01]  /*188a0*/  FMUL R39, R2.reuse, R44 ;  /* 0x0000002c02277220 */ /* 0x040fe20000400000 */
[----:B------:R-:W-:Y:S01]  /*188b0*/  MOV R44, R64 ;  /* 0x00000040002c7202 */ /* 0x000fe20000000f00 */
[----:B-1----:R-:W-:Y:S01]  /*188c0*/  FMUL R36, R2, R43 ;  /* 0x0000002b02247220 */ /* 0x002fe20000400000 */
[----:B------:R0:W-:Y:S01]  /*188d0*/  STL [R1+0x5a8], R38 ;  /* 0x0005a82601007387 */ /* 0x0001e20000100800 */
[----:B------:R-:W-:Y:S01]  /*188e0*/  IMAD.MOV.U32 R55, RZ, RZ, R54 ;  /* 0x000000ffff377224 */ /* 0x000fe200078e0036 */
[----:B------:R-:W-:Y:S01]  /*188f0*/  MOV R54, R53 ;  /* 0x0000003500367202 */ /* 0x000fe20000000f00 */
[----:B------:R-:W-:Y:S01]  /*18900*/  @!P3 FMUL R46, R46, 16777216 ;  /* 0x4b8000002e2eb820 */ /* 0x000fe20000400000 */
[----:B------:R1:W-:Y:S01]  /*18910*/  STL [R1+0x59c], R36 ;  /* 0x00059c2401007387 */ /* 0x0003e20000100800 */
[----:B------:R-:W-:Y:S01]  /*18920*/  @!P3 FMUL R47, R47, 16777216 ;  /* 0x4b8000002f2fb820 */ /* 0x000fe20000400000 */
[----:B------:R-:W-:Y:S01]  /*18930*/  IADD3 R53, R37, -0x3f3504f3, RZ ;  /* 0xc0cafb0d25357810 */ /* 0x000fe20007ffe0ff */
[----:B------:R-:W-:Y:S01]  /*18940*/  @P1 FMUL R49, R49, 0.25 ;  /* 0x3e80000031311820 */ /* 0x000fe20000400000 */
[----:B------:R2:W-:Y:S01]  /*18950*/  STL [R1+0x598], R39 ;  /* 0x0005982701007387 */ /* 0x0005e20000100800 */
[----:B------:R-:W-:Y:S01]  /*18960*/  @!P3 FMUL R48, R48, 16777216 ;  /* 0x4b8000003030b820 */ /* 0x000fe20000400000 */
[----:B------:R-:W-:Y:S01]  /*18970*/  LOP3.LUT R53, R53, 0xff800000, RZ, 0xc0, !PT ;  /* 0xff80000035357812 */ /* 0x000fe200078ec0ff */
[----:B------:R-:W-:-:S02]  /*18980*/  @P1 FMUL R50, R50, 0.25 ;  /* 0x3e80000032321820 */ /* 0x000fc40000400000 */
[----:B------:R-:W-:Y:S01]  /*18990*/  @P1 FMUL R51, R51, 0.25 ;  /* 0x3e80000033331820 */ /* 0x000fe20000400000 */
[----:B0-----:R-:W0:Y:S01]  /*189a0*/  I2F R38, R53 ;  /* 0x0000003500267306 */ /* 0x001e220000201400 */
[C---:B-1----:R-:W-:Y:S02]  /*189b0*/  FMUL R36, R2.reuse, R45 ;  /* 0x0000002d02247220 */ /* 0x042fe40000400000 */
[----:B------:R-:W-:Y:S01]  /*189c0*/  FMUL R40, R2, R46 ;  /* 0x0000002e02287220 */ /* 0x000fe20000400000 */
[----:B------:R-:W-:Y:S01]  /*189d0*/  MOV R46, R66 ;  /* 0x00000042002e7202 */ /* 0x000fe20000000f00 */
[----:B------:R-:W-:Y:S01]  /*189e0*/  @P1 FMUL R52, R52, 0.25 ;  /* 0x3e80000034341820 */ /* 0x000fe20000400000 */
[----:B------:R1:W-:Y:S01]  /*189f0*/  STL [R1+0x58c], R36 ;  /* 0x00058c2401007387 */ /* 0x0003e20000100800 */
[----:B--2---:R-:W-:Y:S01]  /*18a00*/  FMUL R39, R2, R47 ;  /* 0x0000002f02277220 */ /* 0x004fe20000400000 */
[----:B------:R-:W-:Y:S01]  /*18a10*/  ISETP.GE.U32.AND P1, PT, R37, 0x7f800000, PT ;  /* 0x7f8000002500780c */ /* 0x000fe20003f26070 */
[----:B------:R-:W-:Y:S01]  /*18a20*/  @!P3 FMUL R49, R49, 16777216 ;  /* 0x4b8000003131b820 */ /* 0x000fe20000400000 */
[----:B------:R2:W-:Y:S01]  /*18a30*/  STL [R1+0x588], R40 ;  /* 0x0005882801007387 */ /* 0x0005e20000100800 */
[----:B------:R-:W-:-:S02]  /*18a40*/  @!P3 FMUL R50, R50, 16777216 ;  /* 0x4b8000003232b820 */ /* 0x000fc40000400000 */
[----:B------:R-:W-:Y:S01]  /*18a50*/  @!P3 FMUL R51, R51, 16777216 ;  /* 0x4b8000003333b820 */ /* 0x000fe20000400000 */
[----:B------:R3:W-:Y:S01]  /*18a60*/  STL [R1+0x57c], R39 ;  /* 0x00057c2701007387 */ /* 0x0007e20000100800 */
[----:B------:R-:W-:Y:S01]  /*18a70*/  @!P3 FMUL R52, R52, 16777216 ;  /* 0x4b8000003434b820 */ /* 0x000fe20000400000 */
[----:B------:R-:W-:Y:S01]  /*18a80*/  FSETP.GEU.AND P3, PT, |R3|, 1.175494350822287508e-38, PT ;  /* 0x008000000300780b */ /* 0x000fe20003f6e200 */
[C---:B-1----:R-:W-:Y:S01]  /*18a90*/  FMUL R36, R2.reuse, R48 ;  /* 0x0000003002247220 */ /* 0x042fe20000400000 */
[----:B------:R-:W-:Y:S01]  /*18aa0*/  MOV R48, R68 ;  /* 0x0000004400307202 */ /* 0x000fe20000000f00 */
[----:B------:R-:W-:Y:S02]  /*18ab0*/  IMAD.MOV.U32 R41, RZ, RZ, R61 ;  /* 0x000000ffff297224 */ /* 0x000fe400078e003d */
[----:B--2---:R-:W-:Y:S01]  /*18ac0*/  FMUL R40, R2, R49 ;  /* 0x0000003102287220 */ /* 0x004fe20000400000 */
[----:B------:R1:W-:Y:S01]  /*18ad0*/  STL [R1+0x578], R36 ;  /* 0x0005782401007387 */ /* 0x0003e20000100800 */
[----:B------:R-:W-:-:S02]  /*18ae0*/  IMAD.MOV.U32 R43, RZ, RZ, R63 ;  /* 0x000000ffff2b7224 */ /* 0x000fc400078e003f */
[C---:B---3--:R-:W-:Y:S01]  /*18af0*/  FMUL R39, R2.reuse, R50 ;  /* 0x0000003202277220 */ /* 0x048fe20000400000 */
[----:B------:R2:W-:Y:S01]  /*18b00*/  STL [R1+0x56c], R40 ;  /* 0x00056c2801007387 */ /* 0x0005e20000100800 */
[----:B------:R-:W-:Y:S01]  /*18b10*/  IMAD.MOV.U32 R45, RZ, RZ, R65 ;  /* 0x000000ffff2d7224 */ /* 0x000fe200078e0041 */
[----:B------:R-:W-:Y:S01]  /*18b20*/  MOV R50, R70 ;  /* 0x0000004600327202 */ /* 0x000fe20000000f00 */
[----:B------:R-:W-:Y:S01]  /*18b30*/  IMAD.MOV.U32 R47, RZ, RZ, R67 ;  /* 0x000000ffff2f7224 */ /* 0x000fe200078e0043 */
[----:B------:R-:W-:Y:S01]  /*18b40*/  STL [R1+0x568], R39 ;  /* 0x0005682701007387 */ /* 0x000fe20000100800 */
[----:B------:R-:W-:Y:S02]  /*18b50*/  IMAD.MOV.U32 R49, RZ, RZ, R69 ;  /* 0x000000ffff317224 */ /* 0x000fe400078e0045 */
[C---:B-1----:R-:W-:Y:S02]  /*18b60*/  FMUL R36, R2.reuse, R51 ;  /* 0x0000003302247220 */ /* 0x042fe40000400000 */
[----:B------:R-:W-:Y:S01]  /*18b70*/  FMUL R2, R2, R52 ;  /* 0x0000003402027220 */ /* 0x000fe20000400000 */
[----:B--2---:R-:W-:Y:S01]  /*18b80*/  MOV R40, R60 ;  /* 0x0000003c00287202 */ /* 0x004fe20000000f00 */
[----:B------:R-:W-:Y:S01]  /*18b90*/  IMAD.MOV.U32 R51, RZ, RZ, R71 ;  /* 0x000000ffff337224 */ /* 0x000fe200078e0047 */
[----:B------:R1:W-:Y:S01]  /*18ba0*/  STL [R1+0x53c], R36 ;  /* 0x00053c2401007387 */ /* 0x0003e20000100800 */
[----:B------:R-:W-:-:S03]  /*18bb0*/  MOV R52, R72 ;  /* 0x0000004800347202 */ /* 0x000fc60000000f00 */
[----:B------:R2:W-:Y:S01]  /*18bc0*/  STL [R1+0x538], R2 ;  /* 0x0005380201007387 */ /* 0x0005e20000100800 */
[----:B-1----:R-:W-:Y:S01]  /*18bd0*/  FSEL R36, RZ, -23, P2 ;  /* 0xc1b80000ff247808 */ /* 0x002fe20001000000 */
[----:B--2---:R-:W-:-:S04]  /*18be0*/  IMAD.IADD R2, R37, 0x1, -R53 ;  /* 0x0000000125027824 */ /* 0x004fc800078e0a35 */
[----:B0-----:R-:W-:Y:S02]  /*18bf0*/  FFMA.FTZ R38, R38, 1.1920928955078125e-07, R36 ;  /* 0x3400000026267823 */ /* 0x001fe40000010024 */
[----:B------:R-:W-:-:S04]  /*18c00*/  FADD R2, R2, -1 ;  /* 0xbf80000002027421 */ /* 0x000fc80000000000 */
[----:B------:R-:W-:-:S04]  /*18c10*/  FFMA.FTZ R36, R2, R94, -0.16845393180847167969 ;  /* 0xbe2c7f3002247423 */ /* 0x000fc8000001005e */
[----:B------:R-:W-:-:S04]  /*18c20*/  FFMA.FTZ R36, R2, R36, 0.1716887056827545166 ;  /* 0x3e2fcf2a02247423 */ /* 0x000fc80000010024 */
[----:B------:R-:W-:-:S04]  /*18c30*/  FFMA.FTZ R36, R2, R36, -0.17900948226451873779 ;  /* 0xbe374e4302247423 */ /* 0x000fc80000010024 */
[----:B------:R-:W-:-:S04]  /*18c40*/  FFMA.FTZ R36, R2, R36, 0.20512372255325317383 ;  /* 0x3e520bf402247423 */ /* 0x000fc80000010024 */
[----:B------:R-:W-:-:S04]  /*18c50*/  FFMA.FTZ R36, R2, R36, -0.24046532809734344482 ;  /* 0xbe763c8b02247423 */ /* 0x000fc80000010024 */
[----:B------:R-:W-:-:S04]  /*18c60*/  FFMA.FTZ R36, R2, R36, 0.28857114911079406738 ;  /* 0x3e93bf9902247423 */ /* 0x000fc80000010024 */
[----:B------:R-:W-:-:S04]  /*18c70*/  FFMA.FTZ R36, R2, R36, -0.36067417263984680176 ;  /* 0xbeb8aa4902247423 */ /* 0x000fc80000010024 */
[----:B------:R-:W-:-:S04]  /*18c80*/  FFMA.FTZ R36, R2, R36, 0.48089820146560668945 ;  /* 0x3ef6384a02247423 */ /* 0x000fc80000010024 */
[----:B------:R-:W-:-:S04]  /*18c90*/  FFMA.FTZ R36, R2, R36, -0.72134751081466674805 ;  /* 0xbf38aa3b02247423 */ /* 0x000fc80000010024 */
[----:B------:R-:W-:-:S04]  /*18ca0*/  FMUL R36, R2, R36 ;  /* 0x0000002402247220 */ /* 0x000fc80000400000 */
[----:B------:R-:W-:-:S04]  /*18cb0*/  FMUL R36, R2, R36 ;  /* 0x0000002402247220 */ /* 0x000fc80000400000 */
[----:B------:R-:W-:Y:S01]  /*18cc0*/  FFMA.FTZ R2, R2, 1.4426950216293334961, R36 ;  /* 0x3fb8aa3b02027823 */ /* 0x000fe20000010024 */
[----:B------:R-:W-:-:S03]  /*18cd0*/  MOV R36, R58 ;  /* 0x0000003a00247202 */ /* 0x000fc60000000f00 */
[----:B------:R-:W-:Y:S01]  /*18ce0*/  FADD R39, R38, R2 ;  /* 0x0000000226277221 */ /* 0x000fe20000000000 */
[C---:B------:R-:W-:Y:S01]  /*18cf0*/  FSETP.GEU.AND P2, PT, R36.reuse, 1.175494350822287508e-38, PT ;  /* 0x008000002400780b */ /* 0x040fe20003f4e000 */
[----:B------:R-:W-:Y:S02]  /*18d00*/  @P1 IMAD.MOV.U32 R2, RZ, RZ, 0x7f800000 ;  /* 0x7f800000ff021424 */ /* 0x000fe400078e00ff */
[----:B------:R-:W-:Y:S02]  /*18d10*/  IMAD.MOV.U32 R38, RZ, RZ, R57 ;  /* 0x000000ffff267224 */ /* 0x000fe400078e0039 */
[C---:B------:R-:W-:Y:S01]  /*18d20*/  @P1 FFMA.FTZ R39, R37.reuse, R2, +INF ;  /* 0x7f80000025271423 */ /* 0x040fe20000010002 */
[----:B------:R-:W-:Y:S01]  /*18d30*/  FSETP.NEU.AND P1, PT, R37, RZ, PT ;  /* 0x000000ff2500720b */ /* 0x000fe20003f2d000 */
[----:B------:R-:W-:Y:S01]  /*18d40*/  FMUL R37, R36, 8388608 ;  /* 0x4b00000024257820 */ /* 0x000fe20000400000 */
[----:B------:R-:W-:Y:S02]  /*18d50*/  MOV R2, R56 ;  /* 0x0000003800027202 */ /* 0x000fe40000000f00 */
[----:B------:R0:W-:Y:S02]  /*18d60*/  STL [R1+0x5c8], R39 ;  /* 0x0005c82701007387 */ /* 0x0001e40000100800 */
[----:B------:R-:W-:-:S04]  /*18d70*/  FSEL R37, R37, R36, !P2 ;  /* 0x0000002425257208 */ /* 0x000fc80005000000 */
[----:B------:R-:W-:-:S03]  /*18d80*/  IADD3 R53, R37, -0x3f3504f3, RZ ;  /* 0xc0cafb0d25357810 */ /* 0x000fc60007ffe0ff */
[----:B------:R-:W-:Y:S01]  /*18d90*/  @P1 LOP3.LUT R0, R0, 0x400, RZ, 0xfc, !PT ;  /* 0x0000040000001812 */ /* 0x000fe200078efcff */
[----:B0-----:R-:W-:Y:S01]  /*18da0*/  IMAD.MOV.U32 R39, RZ, RZ, R59 ;  /* 0x000000ffff277224 */ /* 0x001fe200078e003b */
[----:B------:R-:W-:Y:S02]  /*18db0*/  FSETP.GT.AND P1, PT, |R3|, 8.50705917302346158658e+37, PT ;  /* 0x7e8000000300780b */ /* 0x000fe40003f24200 */
[----:B------:R-:W-:-:S11]  /*18dc0*/  LOP3.LUT R53, R53, 0xff800000, RZ, 0xc0, !PT ;  /* 0xff80000035357812 */ /* 0x000fd600078ec0ff */
[----:B------:R-:W-:Y:S02]  /*18dd0*/  @P1 FMUL R3, R3, 0.25 ;  /* 0x3e80000003031820 */ /* 0x000fe40000400000 */
[----:B------:R-:W-:Y:S02]  /*18de0*/  @P1 FMUL R39, R39, 0.25 ;  /* 0x3e80000027271820 */ /* 0x000fe40000400000 */
[----:B------:R-:W-:Y:S02]  /*18df0*/  @!P3 FMUL R3, R3, 16777216 ;  /* 0x4b8000000303b820 */ /* 0x000fe40000400000 */
[----:B------:R-:W-:Y:S02]  /*18e00*/  @P1 FMUL R40, R40, 0.25 ;  /* 0x3e80000028281820 */ /* 0x000fe40000400000 */
[----:B------:R-:W-:Y:S02]  /*18e10*/  @P1 FMUL R2, R2, 0.25 ;  /* 0x3e80000002021820 */ /* 0x000fe40000400000 */
[----:B------:R-:W0:Y:S01]  /*18e20*/  MUFU.RCP R3, R3 ;  /* 0x0000000300037308 */ /* 0x000e220000001000 */
[----:B------:R-:W-:-:S02]  /*18e30*/  @P1 FMUL R38, R38, 0.25 ;  /* 0x3e80000026261820 */ /* 0x000fc40000400000 */
[----:B------:R-:W-:Y:S02]  /*18e40*/  @!P3 FMUL R39, R39, 16777216 ;  /* 0x4b8000002727b820 */ /* 0x000fe40000400000 */
[----:B------:R-:W-:Y:S02]  /*18e50*/  @!P3 FMUL R40, R40, 16777216 ;  /* 0x4b8000002828b820 */ /* 0x000fe40000400000 */
[----:B------:R-:W-:Y:S02]  /*18e60*/  @!P3 FMUL R2, R2, 16777216 ;  /* 0x4b8000000202b820 */ /* 0x000fe40000400000 */
[----:B------:R-:W-:Y:S02]  /*18e70*/  @P1 FMUL R41, R41, 0.25 ;  /* 0x3e80000029291820 */ /* 0x000fe40000400000 */
[----:B------:R-:W-:Y:S02]  /*18e80*/  @!P3 FMUL R38, R38, 16777216 ;  /* 0x4b8000002626b820 */ /* 0x000fe40000400000 */
[----:B------:R-:W-:-:S02]  /*18e90*/  @P1 FMUL R42, R42, 0.25 ;  /* 0x3e8000002a2a1820 */ /* 0x000fc40000400000 */
[----:B------:R-:W-:Y:S02]  /*18ea0*/  @P1 FMUL R43, R43, 0.25 ;  /* 0x3e8000002b2b1820 */ /* 0x000fe40000400000 */
[C---:B0-----:R-:W-:Y:S02]  /*18eb0*/  FMUL R56, R3.reuse, R39 ;  /* 0x0000002703387220 */ /* 0x041fe40000400000 */
[C---:B------:R-:W-:Y:S02]  /*18ec0*/  FMUL R39, R3.reuse, R40 ;  /* 0x0000002803277220 */ /* 0x040fe40000400000 */
[----:B------:R-:W-:Y:S01]  /*18ed0*/  FMUL R40, R3, R2 ;  /* 0x0000000203287220 */ /* 0x000fe20000400000 */
[----:B------:R-:W-:Y:S01]  /*18ee0*/  STL [R1+0x51c], R56 ;  /* 0x00051c3801007387 */ /* 0x000fe20000100800 */
[----:B------:R-:W-:Y:S02]  /*18ef0*/  @!P3 FMUL R41, R41, 16777216 ;  /* 0x4b8000002929b820 */ /* 0x000fe40000400000 */
[----:B------:R-:W-:Y:S01]  /*18f00*/  FMUL R2, R3, R38 ;  /* 0x0000002603027220 */ /* 0x000fe20000400000 */
[----:B------:R0:W-:Y:S01]  /*18f10*/  STL [R1+0x518], R39 ;  /* 0x0005182701007387 */ /* 0x0001e20000100800 */
[----:B------:R-:W-:-:S02]  /*18f20*/  @!P3 FMUL R42, R42, 16777216 ;  /* 0x4b8000002a2ab820 */ /* 0x000fc40000400000 */
[----:B------:R-:W-:Y:S01]  /*18f30*/  @P1 FMUL R44, R44, 0.25 ;  /* 0x3e8000002c2c1820 */ /* 0x000fe20000400000 */
[----:B------:R-:W-:Y:S01]  /*18f40*/  STL [R1+0x514], R40 ;  /* 0x0005142801007387 */ /* 0x000fe20000100800 */
[----:B------:R-:W-:Y:S02]  /*18f50*/  @!P3 FMUL R43, R43, 16777216 ;  /* 0x4b8000002b2bb820 */ /* 0x000fe40000400000 */
[----:B------:R-:W-:Y:S01]  /*18f60*/  @P1 FMUL R45, R45, 0.25 ;  /* 0x3e8000002d2d1820 */ /* 0x000fe20000400000 */
[----:B------:R1:W-:Y:S01]  /*18f70*/  STL [R1+0x510], R2 ;  /* 0x0005100201007387 */ /* 0x0003e20000100800 */
[----:B------:R-:W-:Y:S02]  /*18f80*/  @P1 FMUL R46, R46, 0.25 ;  /* 0x3e8000002e2e1820 */ /* 0x000fe40000400000 */
[C---:B0-----:R-:W-:Y:S02]  /*18f90*/  FMUL R39, R3.reuse, R41 ;  /* 0x0000002903277220 */ /* 0x041fe40000400000 */
[----:B------:R-:W-:-:S02]  /*18fa0*/  FMUL R38, R3, R42 ;  /* 0x0000002a03267220 */ /* 0x000fc40000400000 */
[----:B------:R-:W-:Y:S01]  /*18fb0*/  @!P3 FMUL R44, R44, 16777216 ;  /* 0x4b8000002c2cb820 */ /* 0x000fe20000400000 */
[----:B------:R0:W-:Y:S01]  /*18fc0*/  STL [R1+0x43c], R39 ;  /* 0x00043c2701007387 */ /* 0x0001e20000100800 */
[----:B------:R-:W-:Y:S02]  /*18fd0*/  @!P3 FMUL R45, R45, 16777216 ;  /* 0x4b8000002d2db820 */ /* 0x000fe40000400000 */
[----:B-1----:R-:W-:Y:S01]  /*18fe0*/  FMUL R2, R3, R43 ;  /* 0x0000002b03027220 */ /* 0x002fe20000400000 */
[----:B------:R1:W-:Y:S01]  /*18ff0*/  STL [R1+0x438], R38 ;  /* 0x0004382601007387 */ /* 0x0003e20000100800 */
[----:B------:R-:W-:Y:S02]  /*19000*/  @P1 FMUL R47, R47, 0.25 ;  /* 0x3e8000002f2f1820 */ /* 0x000fe40000400000 */
[----:B------:R-:W-:Y:S01]  /*19010*/  @!P3 FMUL R46, R46, 16777216 ;  /* 0x4b8000002e2eb820 */ /* 0x000fe20000400000 */
[----:B------:R2:W-:Y:S01]  /*19020*/  STL [R1+0x434], R2 ;  /* 0x0004340201007387 */ /* 0x0005e20000100800 */
[----:B------:R-:W-:-:S02]  /*19030*/  @P1 FMUL R48, R48, 0.25 ;  /* 0x3e80000030301820 */ /* 0x000fc40000400000 */
[----:B------:R-:W-:Y:S02]  /*19040*/  @P1 FMUL R49, R49, 0.25 ;  /* 0x3e80000031311820 */ /* 0x000fe40000400000 */
[C---:B0-----:R-:W-:Y:S02]  /*19050*/  FMUL R39, R3.reuse, R44 ;  /* 0x0000002c03277220 */ /* 0x041fe40000400000 */
[----:B-1----:R-:W-:Y:S02]  /*19060*/  FMUL R38, R3, R45 ;  /* 0x0000002d03267220 */ /* 0x002fe40000400000 */
[----:B------:R-:W-:Y:S01]  /*19070*/  @!P3 FMUL R47, R47, 16777216 ;  /* 0x4b8000002f2fb820 */ /* 0x000fe20000400000 */
[----:B------:R0:W-:Y:S01]  /*19080*/  STL [R1+0x430], R39 ;  /* 0x0004302701007387 */ /* 0x0001e20000100800 */
[----:B--2---:R-:W-:Y:S02]  /*19090*/  FMUL R2, R3, R46 ;  /* 0x0000002e03027220 */ /* 0x004fe40000400000 */
[----:B------:R-:W-:Y:S01]  /*190a0*/  @!P3 FMUL R48, R48, 16777216 ;  /* 0x4b8000003030b820 */ /* 0x000fe20000400000 */
[----:B------:R1:W-:Y:S01]  /*190b0*/  STL [R1+0x3dc], R38 ;  /* 0x0003dc2601007387 */ /* 0x0003e20000100800 */
[----:B------:R-:W-:-:S02]  /*190c0*/  @P1 FMUL R50, R50, 0.25 ;  /* 0x3e80000032321820 */ /* 0x000fc40000400000 */
[----:B------:R-:W-:Y:S01]  /*190d0*/  @!P3 FMUL R49, R49, 16777216 ;  /* 0x4b8000003131b820 */ /* 0x000fe20000400000 */
[----:B------:R2:W-:Y:S01]  /*190e0*/  STL [R1+0x3d8], R2 ;  /* 0x0003d80201007387 */ /* 0x0005e20000100800 */
[----:B------:R-:W-:Y:S02]  /*190f0*/  @P1 FMUL R51, R51, 0.25 ;  /* 0x3e80000033331820 */ /* 0x000fe40000400000 */
[----:B------:R-:W-:Y:S01]  /*19100*/  @P1 FMUL R52, R52, 0.25 ;  /* 0x3e80000034341820 */ /* 0x000fe20000400000 */
[----:B------:R-:W-:Y:S01]  /*19110*/  ISETP.GE.U32.AND P1, PT, R37, 0x7f800000, PT ;  /* 0x7f8000002500780c */ /* 0x000fe20003f26070 */
[C---:B0-----:R-:W-:Y:S02]  /*19120*/  FMUL R39, R3.reuse, R47 ;  /* 0x0000002f03277220 */ /* 0x041fe40000400000 */
[C---:B-1----:R-:W-:Y:S02]  /*19130*/  FMUL R38, R3.reuse, R48 ;  /* 0x0000003003267220 */ /* 0x042fe40000400000 */
[----:B------:R-:W-:Y:S01]  /*19140*/  @!P3 FMUL R50, R50, 16777216 ;  /* 0x4b8000003232b820 */ /* 0x000fe20000400000 */
[----:B------:R0:W-:Y:S01]  /*19150*/  STL [R1+0x3d4], R39 ;  /* 0x0003d42701007387 */ /* 0x0001e20000100800 */
[----:B--2---:R-:W-:-:S02]  /*19160*/  FMUL R2, R3, R49 ;  /* 0x0000003103027220 */ /* 0x004fc40000400000 */
[----:B------:R-:W-:Y:S01]  /*19170*/  @!P3 FMUL R51, R51, 16777216 ;  /* 0x4b8000003333b820 */ /* 0x000fe20000400000 */
[----:B------:R1:W-:Y:S01]  /*19180*/  STL [R1+0x3d0], R38 ;  /* 0x0003d02601007387 */ /* 0x0003e20000100800 */
[----:B------:R-:W-:-:S03]  /*19190*/  @!P3 FMUL R52, R52, 16777216 ;  /* 0x4b8000003434b820 */ /* 0x000fc60000400000 */
[----:B------:R2:W-:Y:S01]  /*191a0*/  STL [R1+0x23c], R2 ;  /* 0x00023c0201007387 */ /* 0x0005e20000100800 */
[C---:B0-----:R-:W-:Y:S02]  /*191b0*/  FMUL R39, R3.reuse, R50 ;  /* 0x0000003203277220 */ /* 0x041fe40000400000 */
[----:B-1----:R-:W-:-:S03]  /*191c0*/  FMUL R38, R3, R51 ;  /* 0x0000003303267220 */ /* 0x002fc60000400000 */
[----:B------:R-:W-:Y:S01]  /*191d0*/  STL [R1+0x238], R39 ;  /* 0x0002382701007387 */ /* 0x000fe20000100800 */
[----:B--2---:R-:W-:-:S03]  /*191e0*/  FMUL R2, R3, R52 ;  /* 0x0000003403027220 */ /* 0x004fc60000400000 */
[----:B------:R-:W-:Y:S01]  /*191f0*/  STL [R1+0x234], R38 ;  /* 0x0002342601007387 */ /* 0x000fe20000100800 */
[----:B------:R-:W-:-:S03]  /*19200*/  FSEL R3, RZ, -23, P2 ;  /* 0xc1b80000ff037808 */ /* 0x000fc60001000000 */
[----:B------:R0:W-:Y:S04]  /*19210*/  STL [R1+0x230], R2 ;  /* 0x0002300201007387 */ /* 0x0001e80000100800 */
[----:B------:R-:W2:Y:S01]  /*19220*/  LDL.LU R52, [R1+0x4c8] ;  /* 0x0004c80001347983 */ /* 0x000ea20000300800 */
[----:B0-----:R-:W0:Y:S02]  /*19230*/  I2F R2, R53 ;  /* 0x0000003500027306 */ /* 0x001e240000201400 */
[----:B0-----:R-:W-:Y:S02]  /*19240*/  FFMA.FTZ R38, R2, 1.1920928955078125e-07, R3 ;  /* 0x3400000002267823 */ /* 0x001fe40000010003 */
[----:B------:R-:W-:-:S04]  /*19250*/  IMAD.IADD R2, R37, 0x1, -R53 ;  /* 0x0000000125027824 */ /* 0x000fc800078e0a35 */
        /* <DEDUP_REMOVED lines=12> */
[----:B------:R-:W-:-:S04]  /*19320*/  FFMA.FTZ R2, R2, 1.4426950216293334961, R3 ;  /* 0x3fb8aa3b02027823 */ /* 0x000fc80000010003 */
[----:B------:R-:W-:Y:S01]  /*19330*/  FADD R39, R38, R2 ;  /* 0x0000000226277221 */ /* 0x000fe20000000000 */
[----:B------:R-:W-:-:S05]  /*19340*/  @P1 MOV R2, 0x7f800000 ;  /* 0x7f80000000021802 */ /* 0x000fca0000000f00 */
[C---:B------:R-:W-:Y:S01]  /*19350*/  @P1 FFMA.FTZ R39, R37.reuse, R2, +INF ;  /* 0x7f80000025271423 */ /* 0x040fe20000010002 */
[----:B------:R-:W-:-:S04]  /*19360*/  FSETP.NEU.AND P1, PT, R37, RZ, PT ;  /* 0x000000ff2500720b */ /* 0x000fc80003f2d000 */
[----:B------:R0:W-:Y:S04]  /*19370*/  STL [R1+0x530], R39 ;  /* 0x0005302701007387 */ /* 0x0001e80000100800 */
[----:B------:R-:W3:Y:S04]  /*19380*/  LDL.LU R51, [R1+0x4cc] ;  /* 0x0004cc0001337983 */ /* 0x000ee80000300800 */
        /* <DEDUP_REMOVED lines=13> */
[----:B------:R-:W-:-:S04]  /*19460*/  LOP3.LUT R0, R0, 0xfffffdff, RZ, 0xc0, !PT ;  /* 0xfffffdff00007812 */ /* 0x000fc800078ec0ff */
[----:B------:R-:W-:Y:S02]  /*19470*/  @P1 LOP3.LUT R0, R0, 0x200, RZ, 0xfc, !PT ;  /* 0x0000020000001812 */ /* 0x000fe400078efcff */
[C---:B------:R-:W-:Y:S02]  /*19480*/  FSETP.GT.AND P1, PT, |R36|.reuse, 8.50705917302346158658e+37, PT ;  /* 0x7e8000002400780b */ /* 0x040fe40003f24200 */
[----:B------:R-:W-:-:S11]  /*19490*/  FSETP.GEU.AND P3, PT, |R36|, 1.175494350822287508e-38, PT ;  /* 0x008000002400780b */ /* 0x000fd60003f6e200 */
[----:B------:R-:W-:-:S04]  /*194a0*/  @P1 FMUL R36, R36, 0.25 ;  /* 0x3e80000024241820 */ /* 0x000fc80000400000 */
[----:B------:R-:W-:Y:S01]  /*194b0*/  @!P3 FMUL R36, R36, 16777216 ;  /* 0x4b8000002424b820 */ /* 0x000fe20000400000 */
[----:B------:R-:W-:Y:S01]  /*194c0*/  MOV R38, R54 ;  /* 0x0000003600267202 */ /* 0x000fe20000000f00 */
[----:B0-----:R-:W-:-:S04]  /*194d0*/  IMAD.MOV.U32 R39, RZ, RZ, R55 ;  /* 0x000000ffff277224 */ /* 0x001fc800078e0037 */
[----:B------:R-:W0:Y:S01]  /*194e0*/  MUFU.RCP R36, R36 ;  /* 0x0000002400247308 */ /* 0x000e220000001000 */
[----:B------:R-:W-:Y:S02]  /*194f0*/  @P1 FMUL R39, R39, 0.25 ;  /* 0x3e80000027271820 */ /* 0x000fe40000400000 */
[----:B------:R-:W-:Y:S02]  /*19500*/  @P1 FMUL R38, R38, 0.25 ;  /* 0x3e80000026261820 */ /* 0x000fe40000400000 */
[----:B------:R-:W-:Y:S02]  /*19510*/  @!P3 FMUL R39, R39, 16777216 ;  /* 0x4b8000002727b820 */ /* 0x000fe40000400000 */
[----:B------:R-:W-:Y:S02]  /*19520*/  @!P3 FMUL R38, R38, 16777216 ;  /* 0x4b8000002626b820 */ /* 0x000fe40000400000 */
[C---:B0-----:R-:W-:Y:S02]  /*19530*/  FMUL R55, R36.reuse, R39 ;  /* 0x0000002724377220 */ /* 0x041fe40000400000 */
[----:B------:R-:W-:-:S03]  /*19540*/  FMUL R54, R36, R38 ;  /* 0x0000002624367220 */ /* 0x000fc60000400000 */
[----:B------:R-:W-:Y:S04]  /*19550*/  STL [R1+0x22c], R55 ;  /* 0x00022c3701007387 */ /* 0x000fe80000100800 */
[----:B------:R-:W-:Y:S01]  /*19560*/  STL [R1+0x224], R54 ;  /* 0x0002243601007387 */ /* 0x000fe20000100800 */
[----:B--2---:R-:W-:-:S04]  /*19570*/  @P1 FMUL R52, R52, 0.25 ;  /* 0x3e80000034341820 */ /* 0x004fc80000400000 */
[----:B------:R-:W-:Y:S02]  /*19580*/  @!P3 FMUL R52, R52, 16777216 ;  /* 0x4b8000003434b820 */ /* 0x000fe40000400000 */
[----:B----4-:R-:W-:Y:S02]  /*19590*/  @P1 FMUL R50, R50, 0.25 ;  /* 0x3e80000032321820 */ /* 0x010fe40000400000 */
[----:B---3--:R-:W-:Y:S02]  /*195a0*/  @P1 FMUL R49, R49, 0.25 ;  /* 0x3e80000031311820 */ /* 0x008fe40000400000 */
[----:B------:R-:W-:Y:S02]  /*195b0*/  @P1 FMUL R48, R48, 0.25 ;  /* 0x3e80000030301820 */ /* 0x000fe40000400000 */
[----:B------:R-:W-:Y:S02]  /*195c0*/  @P1 FMUL R47, R47, 0.25 ;  /* 0x3e8000002f2f1820 */ /* 0x000fe40000400000 */
[----:B------:R-:W-:-:S02]  /*195d0*/  @P1 FMUL R46, R46, 0.25 ;  /* 0x3e8000002e2e1820 */ /* 0x000fc40000400000 */
[----:B------:R-:W-:Y:S02]  /*195e0*/  @P1 FMUL R45, R45, 0.25 ;  /* 0x3e8000002d2d1820 */ /* 0x000fe40000400000 */
[----:B------:R-:W-:Y:S02]  /*195f0*/  @P1 FMUL R44, R44, 0.25 ;  /* 0x3e8000002c2c1820 */ /* 0x000fe40000400000 */
[----:B------:R-:W-:Y:S02]  /*19600*/  @P1 FMUL R43, R43, 0.25 ;  /* 0x3e8000002b2b1820 */ /* 0x000fe40000400000 */
[----:B------:R-:W-:Y:S02]  /*19610*/  @P1 FMUL R42, R42, 0.25 ;  /* 0x3e8000002a2a1820 */ /* 0x000fe40000400000 */
[----:B------:R-:W-:Y:S02]  /*19620*/  @P1 FMUL R41, R41, 0.25 ;  /* 0x3e80000029291820 */ /* 0x000fe40000400000 */
[----:B------:R-:W-:-:S02]  /*19630*/  @P1 FMUL R40, R40, 0.25 ;  /* 0x3e80000028281820 */ /* 0x000fc40000400000 */
[----:B------:R-:W-:Y:S02]  /*19640*/  @!P3 FMUL R41, R41, 16777216 ;  /* 0x4b8000002929b820 */ /* 0x000fe40000400000 */
[----:B------:R-:W-:Y:S02]  /*19650*/  @P1 FMUL R2, R2, 0.25 ;  /* 0x3e80000002021820 */ /* 0x000fe40000400000 */
[----:B------:R-:W-:Y:S02]  /*19660*/  @!P3 FMUL R40, R40, 16777216 ;  /* 0x4b8000002828b820 */ /* 0x000fe40000400000 */
[----:B------:R-:W-:Y:S02]  /*19670*/  @!P3 FMUL R2, R2, 16777216 ;  /* 0x4b8000000202b820 */ /* 0x000fe40000400000 */
[C---:B------:R-:W-:Y:S02]  /*19680*/  FMUL R38, R36.reuse, R40 ;  /* 0x0000002824267220 */ /* 0x040fe40000400000 */
[----:B------:R-:W-:-:S02]  /*19690*/  FMUL R39, R36, R2 ;  /* 0x0000000224277220 */ /* 0x000fc40000400000 */
[----:B------:R-:W-:Y:S02]  /*196a0*/  @!P3 FMUL R42, R42, 16777216 ;  /* 0x4b8000002a2ab820 */ /* 0x000fe40000400000 */
[----:B------:R-:W-:Y:S02]  /*196b0*/  FMUL R2, R36, R41 ;  /* 0x0000002924027220 */ /* 0x000fe40000400000 */
[----:B------:R-:W-:Y:S01]  /*196c0*/  @!P3 FMUL R43, R43, 16777216 ;  /* 0x4b8000002b2bb820 */ /* 0x000fe20000400000 */
[----:B------:R0:W-:Y:S01]  /*196d0*/  STL [R1+0x228], R39 ;  /* 0x0002282701007387 */ /* 0x0001e20000100800 */
[----:B------:R-:W-:-:S03]  /*196e0*/  @!P3 FMUL R44, R44, 16777216 ;  /* 0x4b8000002c2cb820 */ /* 0x000fc60000400000 */
[----:B------:R1:W-:Y:S01]  /*196f0*/  STL [R1+0x1b8], R38 ;  /* 0x0001b82601007387 */ /* 0x0003e20000100800 */
[----:B------:R-:W-:-:S03]  /*19700*/  @!P3 FMUL R45, R45, 16777216 ;  /* 0x4b8000002d2db820 */ /* 0x000fc60000400000 */
[----:B------:R2:W-:Y:S01]  /*19710*/  STL [R1+0x1bc], R2 ;  /* 0x0001bc0201007387 */ /* 0x0005e20000100800 */
[C---:B0-----:R-:W-:Y:S01]  /*19720*/  FMUL R39, R36.reuse, R42 ;  /* 0x0000002a24277220 */ /* 0x041fe20000400000 */
[C---:B------:R-:W-:Y:S01]  /*19730*/  FSETP.GEU.AND P2, PT, R3.reuse, 1.175494350822287508e-38, PT ;  /* 0x008000000300780b */ /* 0x040fe20003f4e000 */
[----:B------:R-:W-:Y:S02]  /*19740*/  FMUL R37, R3, 8388608 ;  /* 0x4b00000003257820 */ /* 0x000fe40000400000 */
[----:B-1----:R-:W-:Y:S02]  /*19750*/  FMUL R38, R36, R43 ;  /* 0x0000002b24267220 */ /* 0x002fe40000400000 */
[----:B------:R-:W-:Y:S02]  /*19760*/  @!P3 FMUL R46, R46, 16777216 ;  /* 0x4b8000002e2eb820 */ /* 0x000fe40000400000 */
[----:B--2---:R-:W-:Y:S01]  /*19770*/  FMUL R2, R36, R44 ;  /* 0x0000002c24027220 */ /* 0x004fe20000400000 */
[----:B------:R0:W-:Y:S01]  /*19780*/  STL [R1+0x1ac], R39 ;  /* 0x0001ac2701007387 */ /* 0x0001e20000100800 */
[----:B------:R-:W-:Y:S01]  /*19790*/  @!P3 FMUL R47, R47, 16777216 ;  /* 0x4b8000002f2fb820 */ /* 0x000fe20000400000 */
[----:B------:R-:W-:-:S02]  /*197a0*/  FSEL R37, R37, R3, !P2 ;  /* 0x0000000325257208 */ /* 0x000fc40005000000 */
[----:B------:R1:W-:Y:S01]  /*197b0*/  STL [R1+0x1b4], R38 ;  /* 0x0001b42601007387 */ /* 0x0003e20000100800 */
[----:B------:R-:W-:-:S03]  /*197c0*/  @!P3 FMUL R48, R48, 16777216 ;  /* 0x4b8000003030b820 */ /* 0x000fc60000400000 */
[----:B------:R2:W-:Y:S01]  /*197d0*/  STL [R1+0x1a4], R2 ;  /* 0x0001a40201007387 */ /* 0x0005e20000100800 */
[C---:B0-----:R-:W-:Y:S02]  /*197e0*/  FMUL R39, R36.reuse, R45 ;  /* 0x0000002d24277220 */ /* 0x041fe40000400000 */
[----:B------:R-:W-:Y:S02]  /*197f0*/  @!P3 FMUL R49, R49, 16777216 ;  /* 0x4b8000003131b820 */ /* 0x000fe40000400000 */
[----:B-1----:R-:W-:Y:S01]  /*19800*/  FMUL R38, R36, R46 ;  /* 0x0000002e24267220 */ /* 0x002fe20000400000 */
[----:B------:R0:W-:Y:S01]  /*19810*/  STL [R1+0x1b0], R39 ;  /* 0x0001b02701007387 */ /* 0x0001e20000100800 */
[----:B------:R-:W-:Y:S02]  /*19820*/  @!P3 FMUL R50, R50, 16777216 ;  /* 0x4b8000003232b820 */ /* 0x000fe40000400000 */
[C---:B--2---:R-:W-:Y:S01]  /*19830*/  FMUL R2, R36.reuse, R47 ;  /* 0x0000002f24027220 */ /* 0x044fe20000400000 */
[----:B------:R-:W-:Y:S01]  /*19840*/  IADD3 R53, R37, -0x3f3504f3, RZ ;  /* 0xc0cafb0d25357810 */ /* 0x000fe20007ffe0ff */
[----:B------:R1:W-:Y:S04]  /*19850*/  STL [R1+0x198], R38 ;  /* 0x0001982601007387 */ /* 0x0003e80000100800 */
[----:B------:R2:W-:Y:S01]  /*19860*/  STL [R1+0x1a8], R2 ;  /* 0x0001a80201007387 */ /* 0x0005e20000100800 */
[C---:B0-----:R-:W-:Y:S01]  /*19870*/  FMUL R39, R36.reuse, R48 ;  /* 0x0000003024277220 */ /* 0x041fe20000400000 */
[----:B------:R-:W-:Y:S01]  /*19880*/  LOP3.LUT R53, R53, 0xff800000, RZ, 0xc0, !PT ;  /* 0xff80000035357812 */ /* 0x000fe200078ec0ff */
[----:B-1----:R-:W-:-:S03]  /*19890*/  FMUL R38, R36, R49 ;  /* 0x0000003124267220 */ /* 0x002fc60000400000 */
[----:B------:R-:W-:Y:S01]  /*198a0*/  STL [R1+0x194], R39 ;  /* 0x0001942701007387 */ /* 0x000fe20000100800 */
[----:B--2---:R-:W-:-:S03]  /*198b0*/  FMUL R2, R36, R50 ;  /* 0x0000003224027220 */ /* 0x004fc60000400000 */
[----:B------:R-:W-:Y:S01]  /*198c0*/  STL [R1+0x1a0], R38 ;  /* 0x0001a02601007387 */ /* 0x000fe20000100800 */
[----:B------:R-:W-:-:S03]  /*198d0*/  @P1 FMUL R51, R51, 0.25 ;  /* 0x3e80000033331820 */ /* 0x000fc60000400000 */
[----:B------:R0:W-:Y:S01]  /*198e0*/  STL [R1+0x190], R2 ;  /* 0x0001900201007387 */ /* 0x0001e20000100800 */
[----:B------:R-:W-:Y:S01]  /*198f0*/  @!P3 FMUL R51, R51, 16777216 ;  /* 0x4b8000003333b820 */ /* 0x000fe20000400000 */
[----:B0-----:R-:W0:Y:S03]  /*19900*/  I2F R2, R53 ;  /* 0x0000003500027306 */ /* 0x001e260000201400 */
[C---:B------:R-:W-:Y:S02]  /*19910*/  FMUL R39, R36.reuse, R51 ;  /* 0x0000003324277220 */ /* 0x040fe40000400000 */
[----:B------:R-:W-:Y:S01]  /*19920*/  FMUL R38, R36, R52 ;  /* 0x0000003424267220 */ /* 0x000fe20000400000 */
[----:B------:R-:W-:Y:S02]  /*19930*/  FSEL R36, RZ, -23, P2 ;  /* 0xc1b80000ff247808 */ /* 0x000fe40001000000 */
[----:B------:R-:W-:Y:S04]  /*19940*/  STL [R1+0x19c], R39 ;  /* 0x00019c2701007387 */ /* 0x000fe80000100800 */
[----:B------:R0:W-:Y:S01]  /*19950*/  STL [R1+0x18c], R38 ;  /* 0x00018c2601007387 */ /* 0x0001e20000100800 */
[----:B------:R-:W-:-:S03]  /*19960*/  ISETP.GE.U32.AND P1, PT, R37, 0x7f800000, PT ;  /* 0x7f8000002500780c */ /* 0x000fc60003f26070 */
[----:B------:R-:W2:Y:S01]  /*19970*/  LDL.LU R52, [R1+0x4c0] ;  /* 0x0004c00001347983 */ /* 0x000ea20000300800 */
        /* <DEDUP_REMOVED lines=17> */
[----:B------:R-:W-:-:S05]  /*19a90*/  @P1 FFMA.FTZ R39, R37, R2, +INF ;  /* 0x7f80000025271423 */ /* 0x000fca0000010002 */
        /* <DEDUP_REMOVED lines=13> */
[----:B0-----:R-:W3:Y:S04]  /*19b70*/  LDL.LU R39, [R1+0x544] ;  /* 0x0005440001277983 */ /* 0x001ee80000300800 */
[----:B------:R-:W3:Y:S04]  /*19b80*/  LDL.LU R36, [R1+0x66c] ;  /* 0x00066c0001247983 */ /* 0x000ee80000300800 */
[----:B------:R-:W3:Y:S04]  /*19b90*/  LDL.LU R38, [R1+0x550] ;  /* 0x0005500001267983 */ /* 0x000ee80000300800 */
[----:B------:R-:W3:Y:S01]  /*19ba0*/  LDL.LU R2, [R1+0x554] ;  /* 0x0005540001027983 */ /* 0x000ee20000300800 */
[----:B------:R-:W-:-:S02]  /*19bb0*/  FSETP.NEU.AND P1, PT, R37, RZ, PT ;  /* 0x000000ff2500720b */ /* 0x000fc40003f2d000 */
[----:B------:R-:W-:Y:S02]  /*19bc0*/  LOP3.LUT R0, R0, 0xfffffeff, RZ, 0xc0, !PT ;  /* 0xfffffeff00007812 */ /* 0x000fe400078ec0ff */
[----:B------:R-:W-:-:S09]  /*19bd0*/  FSETP.GEU.AND P3, PT, |R3|, 1.175494350822287508e-38, PT ;  /* 0x008000000300780b */ /* 0x000fd20003f6e200 */
[----:B------:R-:W-:Y:S02]  /*19be0*/  @P1 LOP3.LUT R0, R0, 0x100, RZ, 0xfc, !PT ;  /* 0x0000010000001812 */ /* 0x000fe400078efcff */
[----:B------:R-:W-:-:S13]  /*19bf0*/  FSETP.GT.AND P1, PT, |R3|, 8.50705917302346158658e+37, PT ;  /* 0x7e8000000300780b */ /* 0x000fda0003f24200 */
[----:B------:R-:W-:-:S04]  /*19c00*/  @P1 FMUL R3, R3, 0.25 ;  /* 0x3e80000003031820 */ /* 0x000fc80000400000 */
[----:B------:R-:W-:-:S06]  /*19c10*/  @!P3 FMUL R3, R3, 16777216 ;  /* 0x4b8000000303b820 */ /* 0x000fcc0000400000 */
[----:B------:R-:W0:Y:S01]  /*19c20*/  MUFU.RCP R3, R3 ;  /* 0x0000000300037308 */ /* 0x000e220000001000 */
        /* <DEDUP_REMOVED lines=13> */
[----:B------:R-:W-:Y:S02]  /*19d00*/  @P1 FMUL R39, R39, 0.25 ;  /* 0x3e80000027271820 */ /* 0x000fe40000400000 */
[----:B------:R-:W-:Y:S02]  /*19d10*/  @!P3 FMUL R40, R40, 16777216 ;  /* 0x4b8000002828b820 */ /* 0x000fe40000400000 */
[----:B------:R-:W-:Y:S02]  /*19d20*/  @!P3 FMUL R39, R39, 16777216 ;  /* 0x4b8000002727b820 */ /* 0x000fe40000400000 */
[----:B------:R-:W-:Y:S02]  /*19d30*/  @P1 FMUL R38, R38, 0.25 ;  /* 0x3e80000026261820 */ /* 0x000fe40000400000 */
[----:B------:R-:W-:Y:S02]  /*19d40*/  @P1 FMUL R2, R2, 0.25 ;  /* 0x3e80000002021820 */ /* 0x000fe40000400000 */
[----:B------:R-:W-:-:S02]  /*19d50*/  @!P3 FMUL R38, R38, 16777216 ;  /* 0x4b8000002626b820 */ /* 0x000fc40000400000 */
[----:B------:R-:W-:Y:S02]  /*19d60*/  @!P3 FMUL R2, R2, 16777216 ;  /* 0x4b8000000202b820 */ /* 0x000fe40000400000 */
[----:B------:R-:W-:Y:S02]  /*19d70*/  @!P3 FMUL R41, R41, 16777216 ;  /* 0x4b8000002929b820 */ /* 0x000fe40000400000 */
[C---:B0-----:R-:W-:Y:S02]  /*19d80*/  FMUL R54, R3.reuse, R39 ;  /* 0x0000002703367220 */ /* 0x041fe40000400000 */
[C---:B------:R-:W-:Y:S02]  /*19d90*/  FMUL R40, R3.reuse, R40 ;  /* 0x0000002803287220 */ /* 0x040fe40000400000 */
[C---:B------:R-:W-:Y:S02]  /*19da0*/  FMUL R39, R3.reuse, R2 ;  /* 0x0000000203277220 */ /* 0x040fe40000400000 */
[----:B------:R-:W-:Y:S01]  /*19db0*/  FMUL R38, R3, R38 ;  /* 0x0000002603267220 */ /* 0x000fe20000400000 */
[----:B------:R-:W-:Y:S01]  /*19dc0*/  STL [R1+0x188], R54 ;  /* 0x0001883601007387 */ /* 0x000fe20000100800 */
[----:B------:R-:W-:-:S02]  /*19dd0*/  @!P3 FMUL R42, R42, 16777216 ;  /* 0x4b8000002a2ab820 */ /* 0x000fc40000400000 */
[----:B------:R-:W-:Y:S01]  /*19de0*/  FMUL R2, R3, R41 ;  /* 0x0000002903027220 */ /* 0x000fe20000400000 */
[----:B------:R-:W-:Y:S01]  /*19df0*/  STL [R1+0x184], R40 ;  /* 0x0001842801007387 */ /* 0x000fe20000100800 */
[----:B------:R-:W-:Y:S02]  /*19e00*/  @!P3 FMUL R43, R43, 16777216 ;  /* 0x4b8000002b2bb820 */ /* 0x000fe40000400000 */
[----:B------:R-:W-:Y:S01]  /*19e10*/  @!P3 FMUL R44, R44, 16777216 ;  /* 0x4b8000002c2cb820 */ /* 0x000fe20000400000 */
[----:B------:R0:W-:Y:S01]  /*19e20*/  STL [R1+0x180], R39 ;  /* 0x0001802701007387 */ /* 0x0001e20000100800 */
[----:B------:R-:W-:-:S03]  /*19e30*/  @!P3 FMUL R45, R45, 16777216 ;  /* 0x4b8000002d2db820 */ /* 0x000fc60000400000 */
[----:B------:R1:W-:Y:S01]  /*19e40*/  STL [R1+0x17c], R38 ;  /* 0x00017c2601007387 */ /* 0x0003e20000100800 */
[----:B------:R-:W-:-:S03]  /*19e50*/  FMUL R37, R36, 8388608 ;  /* 0x4b00000024257820 */ /* 0x000fc60000400000 */
[----:B------:R2:W-:Y:S01]  /*19e60*/  STL [R1+0x178], R2 ;  /* 0x0001780201007387 */ /* 0x0005e20000100800 */
[C---:B0-----:R-:W-:Y:S01]  /*19e70*/  FMUL R39, R3.reuse, R42 ;  /* 0x0000002a03277220 */ /* 0x041fe20000400000 */
[----:B------:R-:W-:Y:S01]  /*19e80*/  FSETP.GEU.AND P2, PT, R36, 1.175494350822287508e-38, PT ;  /* 0x008000002400780b */ /* 0x000fe20003f4e000 */
[----:B------:R-:W-:Y:S02]  /*19e90*/  @!P3 FMUL R46, R46, 16777216 ;  /* 0x4b8000002e2eb820 */ /* 0x000fe40000400000 */
[----:B-1----:R-:W-:Y:S01]  /*19ea0*/  FMUL R38, R3, R43 ;  /* 0x0000002b03267220 */ /* 0x002fe20000400000 */
[----:B------:R0:W-:Y:S01]  /*19eb0*/  STL [R1+0x174], R39 ;  /* 0x0001742701007387 */ /* 0x0001e20000100800 */
[----:B------:R-:W-:Y:S02]  /*19ec0*/  @!P3 FMUL R47, R47, 16777216 ;  /* 0x4b8000002f2fb820 */ /* 0x000fe40000400000 */
[----:B--2---:R-:W-:Y:S01]  /*19ed0*/  FMUL R2, R3, R44 ;  /* 0x0000002c03027220 */ /* 0x004fe20000400000 */
[----:B------:R1:W-:Y:S01]  /*19ee0*/  STL [R1+0x170], R38 ;  /* 0x0001702601007387 */ /* 0x0003e20000100800 */
[----:B------:R-:W-:Y:S01]  /*19ef0*/  FSEL R37, R37, R36, !P2 ;  /* 0x0000002425257208 */ /* 0x000fe20005000000 */
[----:B------:R-:W-:-:S02]  /*19f00*/  @!P3 FMUL R48, R48, 16777216 ;  /* 0x4b8000003030b820 */ /* 0x000fc40000400000 */
[----:B------:R2:W-:Y:S01]  /*19f10*/  STL [R1+0x16c], R2 ;  /* 0x00016c0201007387 */ /* 0x0005e20000100800 */
[----:B0-----:R-:W-:Y:S02]  /*19f20*/  FMUL R39, R3, R45 ;  /* 0x0000002d03277220 */ /* 0x001fe40000400000 */
[----:B------:R-:W-:Y:S02]  /*19f30*/  @!P3 FMUL R49, R49, 16777216 ;  /* 0x4b8000003131b820 */ /* 0x000fe40000400000 */
[C---:B-1----:R-:W-:Y:S01]  /*19f40*/  FMUL R38, R3.reuse, R46 ;  /* 0x0000002e03267220 */ /* 0x042fe20000400000 */
[----:B------:R0:W-:Y:S01]  /*19f50*/  STL [R1+0x168], R39 ;  /* 0x0001682701007387 */ /* 0x0001e20000100800 */
[----:B------:R-:W-:Y:S02]  /*19f60*/  @!P3 FMUL R50, R50, 16777216 ;  /* 0x4b8000003232b820 */ /* 0x000fe40000400000 */
[----:B--2---:R-:W-:Y:S01]  /*19f70*/  FMUL R2, R3, R47 ;  /* 0x0000002f03027220 */ /* 0x004fe20000400000 */
[----:B------:R-:W-:Y:S01]  /*19f80*/  IADD3 R53, R37, -0x3f3504f3, RZ ;  /* 0xc0cafb0d25357810 */ /* 0x000fe20007ffe0ff */
[----:B------:R1:W-:Y:S04]  /*19f90*/  STL [R1+0x164], R38 ;  /* 0x0001642601007387 */ /* 0x0003e80000100800 */
[----:B------:R2:W-:Y:S01]  /*19fa0*/  STL [R1+0x160], R2 ;  /* 0x0001600201007387 */ /* 0x0005e20000100800 */
[----:B0-----:R-:W-:Y:S01]  /*19fb0*/  FMUL R39, R3, R48 ;  /* 0x0000003003277220 */ /* 0x001fe20000400000 */
        /* <DEDUP_REMOVED lines=44> */
[----:B------:R-:W-:-:S03]  /*1a280*/  FSETP.NEU.AND P1, PT, R37, RZ, PT ;  /* 0x000000ff2500720b */ /* 0x000fc60003f2d000 */
[----:B------:R-:W4:Y:S04]  /*1a290*/  LDL.LU R41, [R1+0x468] ;  /* 0x0004680001297983 */ /* 0x000f280000300800 */
[----:B------:R-:W4:Y:S04]  /*1a2a0*/  LDL.LU R40, [R1+0x46c] ;  /* 0x00046c0001287983 */ /* 0x000f280000300800 */
[----:B0-----:R-:W4:Y:S04]  /*1a2b0*/  LDL.LU R39, [R1+0x458] ;  /* 0x0004580001277983 */ /* 0x001f280000300800 */
[----:B------:R-:W4:Y:S04]  /*1a2c0*/  LDL.LU R38, [R1+0x44c] ;  /* 0x00044c0001267983 */ /* 0x000f280000300800 */
[----:B------:R-:W4:Y:S04]  /*1a2d0*/  LDL.LU R37, [R1+0x448] ;  /* 0x0004480001257983 */ /* 0x000f280000300800 */
[----:B------:R-:W4:Y:S04]  /*1a2e0*/  LDL.LU R2, [R1+0x45c] ;  /* 0x00045c0001027983 */ /* 0x000f280000300800 */
[----:B------:R-:W4:Y:S01]  /*1a2f0*/  LDL.LU R3, [R1+0x674] ;  /* 0x0006740001037983 */ /* 0x000f220000300800 */
[----:B------:R-:W-:-:S02]  /*1a300*/  LOP3.LUT R0, R0, 0xffffff7f, RZ, 0xc0, !PT ;  /* 0xffffff7f00007812 */ /* 0x000fc400078ec0ff */
[----:B------:R-:W-:Y:S02]  /*1a310*/  FSETP.GT.AND P2, PT, |R36|, 8.50705917302346158658e+37, PT ;  /* 0x7e8000002400780b */ /* 0x000fe40003f44200 */
[----:B------:R-:W-:Y:S02]  /*1a320*/  @P1 LOP3.LUT R0, R0, 0x80, RZ, 0xfc, !PT ;  /* 0x0000008000001812 */ /* 0x000fe400078efcff */
[----:B------:R-:W-:-:S09]  /*1a330*/  FSETP.GEU.AND P1, PT, |R36|, 1.175494350822287508e-38, PT ;  /* 0x008000002400780b */ /* 0x000fd20003f2e200 */
[----:B------:R-:W-:-:S04]  /*1a340*/  @P2 FMUL R36, R36, 0.25 ;  /* 0x3e80000024242820 */ /* 0x000fc80000400000 */
[----:B------:R-:W-:-:S06]  /*1a350*/  @!P1 FMUL R36, R36, 16777216 ;  /* 0x4b80000024249820 */ /* 0x000fcc0000400000 */
[----:B------:R-:W0:Y:S01]  /*1a360*/  MUFU.RCP R36, R36 ;  /* 0x0000002400247308 */ /* 0x000e220000001000 */
[----:B--2---:R-:W-:-:S04]  /*1a370*/  @P2 FMUL R51, R51, 0.25 ;  /* 0x3e80000033332820 */ /* 0x004fc80000400000 */
[----:B------:R-:W-:Y:S02]  /*1a380*/  @!P1 FMUL R51, R51, 16777216 ;  /* 0x4b80000033339820 */ /* 0x000fe40000400000 */
[----:B---3--:R-:W-:Y:S02]  /*1a390*/  @P2 FMUL R50, R50, 0.25 ;  /* 0x3e80000032322820 */ /* 0x008fe40000400000 */
[----:B----4-:R-:W-:Y:S02]  /*1a3a0*/  @P2 FMUL R49, R49, 0.25 ;  /* 0x3e80000031312820 */ /* 0x010fe40000400000 */
        /* <DEDUP_REMOVED lines=10> */
[----:B------:R-:W-:Y:S02]  /*1a450*/  @P2 FMUL R38, R38, 0.25 ;  /* 0x3e80000026262820 */ /* 0x000fe40000400000 */
[----:B------:R-:W-:Y:S02]  /*1a460*/  @P2 FMUL R37, R37, 0.25 ;  /* 0x3e80000025252820 */ /* 0x000fe40000400000 */
[----:B------:R-:W-:Y:S02]  /*1a470*/  @!P1 FMUL R38, R38, 16777216 ;  /* 0x4b80000026269820 */ /* 0x000fe40000400000 */
[----:B------:R-:W-:Y:S02]  /*1a480*/  @P2 FMUL R2, R2, 0.25 ;  /* 0x3e80000002022820 */ /* 0x000fe40000400000 */
[----:B------:R-:W-:-:S02]  /*1a490*/  @!P1 FMUL R37, R37, 16777216 ;  /* 0x4b80000025259820 */ /* 0x000fc40000400000 */
[----:B------:R-:W-:Y:S02]  /*1a4a0*/  @!P1 FMUL R2, R2, 16777216 ;  /* 0x4b80000002029820 */ /* 0x000fe40000400000 */
[----:B------:R-:W-:Y:S02]  /*1a4b0*/  @!P1 FMUL R39, R39, 16777216 ;  /* 0x4b80000027279820 */ /* 0x000fe40000400000 */
[----:B------:R-:W-:Y:S02]  /*1a4c0*/  @!P1 FMUL R40, R40, 16777216 ;  /* 0x4b80000028289820 */ /* 0x000fe40000400000 */
[C---:B0-----:R-:W-:Y:S02]  /*1a4d0*/  FMUL R55, R36.reuse, R38 ;  /* 0x0000002624377220 */ /* 0x041fe40000400000 */
[C---:B------:R-:W-:Y:S02]  /*1a4e0*/  FMUL R54, R36.reuse, R37 ;  /* 0x0000002524367220 */ /* 0x040fe40000400000 */
[----:B------:R-:W-:-:S02]  /*1a4f0*/  FMUL R38, R36, R2 ;  /* 0x0000000224267220 */ /* 0x000fc40000400000 */
[C---:B------:R-:W-:Y:S01]  /*1a500*/  FMUL R37, R36.reuse, R39 ;  /* 0x0000002724257220 */ /* 0x040fe20000400000 */
[----:B------:R-:W-:Y:S01]  /*1a510*/  STL [R1+0x148], R55 ;  /* 0x0001483701007387 */ /* 0x000fe20000100800 */
[----:B------:R-:W-:Y:S02]  /*1a520*/  @!P1 FMUL R41, R41, 16777216 ;  /* 0x4b80000029299820 */ /* 0x000fe40000400000 */
        /* <DEDUP_REMOVED lines=25> */
[C---:B--2---:R-:W-:Y:S01]  /*1a6c0*/  FMUL R2, R36.reuse, R46 ;  /* 0x0000002e24027220 */ /* 0x044fe20000400000 */
        /* <DEDUP_REMOVED lines=8> */
[----:B------:R-:W-:Y:S04]  /*1a750*/  STL [R1+0x118], R37 ;  /* 0x0001182501007387 */ /* 0x000fe80000100800 */
[----:B------:R0:W-:Y:S01]  /*1a760*/  STL [R1+0x114], R2 ;  /* 0x0001140201007387 */ /* 0x0001e20000100800 */
[----:B------:R-:W-:Y:S01]  /*1a770*/  @!P1 FMUL R50, R50, 16777216 ;  /* 0x4b80000032329820 */ /* 0x000fe20000400000 */
[----:B0-----:R-:W0:Y:S03]  /*1a780*/  I2F R2, R52 ;  /* 0x0000003400027306 */ /* 0x001e260000201400 */
[C---:B------:R-:W-:Y:S02]  /*1a790*/  FMUL R38, R36.reuse, R50 ;  /* 0x0000003224267220 */ /* 0x040fe40000400000 */
[----:B------:R-:W-:Y:S01]  /*1a7a0*/  FMUL R37, R36, R51 ;  /* 0x0000003324257220 */ /* 0x000fe20000400000 */
[----:B------:R-:W-:-:S02]  /*1a7b0*/  FSEL R36, RZ, -23, P2 ;  /* 0xc1b80000ff247808 */ /* 0x000fc40001000000 */
[----:B------:R-:W-:Y:S04]  /*1a7c0*/  STL [R1+0x110], R38 ;  /* 0x0001102601007387 */ /* 0x000fe80000100800 */
[----:B------:R0:W-:Y:S02]  /*1a7d0*/  STL [R1+0x10c], R37 ;  /* 0x00010c2501007387 */ /* 0x0001e40000100800 */
[----:B0-----:R-:W-:Y:S02]  /*1a7e0*/  FFMA.FTZ R37, R2, 1.1920928955078125e-07, R36 ;  /* 0x3400000002257823 */ /* 0x001fe40000010024 */
[----:B------:R-:W-:Y:S02]  /*1a7f0*/  IMAD.IADD R2, R53, 0x1, -R52 ;  /* 0x0000000135027824 */ /* 0x000fe400078e0a34 */
[----:B------:R-:W2:Y:S02]  /*1a800*/  LDL.LU R52, [R1+0x4b0] ;  /* 0x0004b00001347983 */ /* 0x000ea40000300800 */
[----:B------:R-:W-:-:S02]  /*1a810*/  FADD R2, R2, -1 ;  /* 0xbf80000002027421 */ /* 0x000fc40000000000 */
[----:B------:R-:W3:Y:S02]  /*1a820*/  LDL.LU R51, [R1+0x4b4] ;  /* 0x0004b40001337983 */ /* 0x000ee40000300800 */
[C---:B------:R-:W-:Y:S02]  /*1a830*/  FFMA.FTZ R36, R2.reuse, R94, -0.16845393180847167969 ;  /* 0xbe2c7f3002247423 */ /* 0x040fe4000001005e */
[----:B------:R-:W4:Y:S02]  /*1a840*/  LDL.LU R50, [R1+0x4a0] ;  /* 0x0004a00001327983 */ /* 0x000f240000300800 */
[C---:B------:R-:W-:Y:S02]  /*1a850*/  FFMA.FTZ R36, R2.reuse, R36, 0.1716887056827545166 ;  /* 0x3e2fcf2a02247423 */ /* 0x040fe40000010024 */
[----:B------:R-:W4:Y:S02]  /*1a860*/  LDL.LU R49, [R1+0x4a4] ;  /* 0x0004a40001317983 */ /* 0x000f240000300800 */
[----:B------:R-:W-:-:S02]  /*1a870*/  FFMA.FTZ R36, R2, R36, -0.17900948226451873779 ;  /* 0xbe374e4302247423 */ /* 0x000fc40000010024 */
[----:B------:R-:W4:Y:S02]  /*1a880*/  LDL.LU R48, [R1+0x490] ;  /* 0x0004900001307983 */ /* 0x000f240000300800 */
[C---:B------:R-:W-:Y:S02]  /*1a890*/  FFMA.FTZ R36, R2.reuse, R36, 0.20512372255325317383 ;  /* 0x3e520bf402247423 */ /* 0x040fe40000010024 */
[----:B------:R-:W4:Y:S02]  /*1a8a0*/  LDL.LU R47, [R1+0x494] ;  /* 0x00049400012f7983 */ /* 0x000f240000300800 */
[C---:B------:R-:W-:Y:S02]  /*1a8b0*/  FFMA.FTZ R36, R2.reuse, R36, -0.24046532809734344482 ;  /* 0xbe763c8b02247423 */ /* 0x040fe40000010024 */
[----:B------:R-:W4:Y:S02]  /*1a8c0*/  LDL.LU R46, [R1+0x480] ;  /* 0x00048000012e7983 */ /* 0x000f240000300800 */
[----:B------:R-:W-:-:S02]  /*1a8d0*/  FFMA.FTZ R36, R2, R36, 0.28857114911079406738 ;  /* 0x3e93bf9902247423 */ /* 0x000fc40000010024 */
[----:B------:R-:W4:Y:S02]  /*1a8e0*/  LDL.LU R45, [R1+0x484] ;  /* 0x00048400012d7983 */ /* 0x000f240000300800 */
[C---:B------:R-:W-:Y:S02]  /*1a8f0*/  FFMA.FTZ R36, R2.reuse, R36, -0.36067417263984680176 ;  /* 0xbeb8aa4902247423 */ /* 0x040fe40000010024 */
[----:B------:R-:W4:Y:S02]  /*1a900*/  LDL.LU R44, [R1+0x470] ;  /* 0x00047000012c7983 */ /* 0x000f240000300800 */
[C---:B------:R-:W-:Y:S02]  /*1a910*/  FFMA.FTZ R36, R2.reuse, R36, 0.48089820146560668945 ;  /* 0x3ef6384a02247423 */ /* 0x040fe40000010024 */
[----:B------:R-:W4:Y:S02]  /*1a920*/  LDL.LU R43, [R1+0x474] ;  /* 0x00047400012b7983 */ /* 0x000f240000300800 */
[----:B------:R-:W-:-:S02]  /*1a930*/  FFMA.FTZ R36, R2, R36, -0.72134751081466674805 ;  /* 0xbf38aa3b02247423 */ /* 0x000fc40000010024 */
[----:B------:R-:W4:Y:S02]  /*1a940*/  LDL.LU R42, [R1+0x460] ;  /* 0x00046000012a7983 */ /* 0x000f240000300800 */
[C---:B------:R-:W-:Y:S02]  /*1a950*/  FMUL R36, R2.reuse, R36 ;  /* 0x0000002402247220 */ /* 0x040fe40000400000 */
[----:B------:R-:W4:Y:S02]  /*1a960*/  LDL.LU R41, [R1+0x464] ;  /* 0x0004640001297983 */ /* 0x000f240000300800 */
[C---:B------:R-:W-:Y:S01]  /*1a970*/  FMUL R36, R2.reuse, R36 ;  /* 0x0000002402247220 */ /* 0x040fe20000400000 */
[----:B------:R-:W-:Y:S01]  /*1a980*/  ISETP.GE.U32.AND P1, PT, R53, 0x7f800000, PT ;  /* 0x7f8000003500780c */ /* 0x000fe20003f26070 */
[----:B------:R-:W4:Y:S02]  /*1a990*/  LDL.LU R40, [R1+0x440] ;  /* 0x0004400001287983 */ /* 0x000f240000300800 */
[----:B------:R-:W-:-:S02]  /*1a9a0*/  FFMA.FTZ R2, R2, 1.4426950216293334961, R36 ;  /* 0x3fb8aa3b02027823 */ /* 0x000fc40000010024 */
[----:B------:R-:W4:Y:S02]  /*1a9b0*/  LDL.LU R39, [R1+0x444] ;  /* 0x0004440001277983 */ /* 0x000f240000300800 */
[----:B------:R-:W-:Y:S02]  /*1a9c0*/  FADD R111, R37, R2 ;  /* 0x00000002256f7221 */ /* 0x000fe40000000000 */
[----:B------:R-:W4:Y:S04]  /*1a9d0*/  LDL.LU R37, [R1+0x450] ;  /* 0x0004500001257983 */ /* 0x000f280000300800 */
[----:B------:R-:W4:Y:S01]  /*1a9e0*/  LDL.LU R36, [R1+0x454] ;  /* 0x0004540001247983 */ /* 0x000f220000300800 */
[----:B------:R-:W-:-:S05]  /*1a9f0*/  @P1 MOV R2, 0x7f800000 ;  /* 0x7f80000000021802 */ /* 0x000fca0000000f00 */
[----:B------:R-:W-:Y:S02]  /*1aa00*/  @P1 FFMA.FTZ R111, R53, R2, +INF ;  /* 0x7f800000356f1423 */ /* 0x000fe40000010002 */
[----:B------:R-:W4:Y:S01]  /*1aa10*/  LDL.LU R2, [R1+0x678] ;  /* 0x0006780001027983 */ /* 0x000f220000300800 */
[C---:B------:R-:W-:Y:S02]  /*1aa20*/  FSETP.GT.AND P1, PT, |R3|.reuse, 8.50705917302346158658e+37, PT ;  /* 0x7e8000000300780b */ /* 0x040fe40003f24200 */
[----:B------:R-:W-:-:S11]  /*1aa30*/  FSETP.GEU.AND P2, PT, |R3|, 1.175494350822287508e-38, PT ;  /* 0x008000000300780b */ /* 0x000fd60003f4e200 */
[----:B------:R-:W-:-:S04]  /*1aa40*/  @P1 FMUL R3, R3, 0.25 ;  /* 0x3e80000003031820 */ /* 0x000fc80000400000 */
[----:B------:R-:W-:-:S06]  /*1aa50*/  @!P2 FMUL R3, R3, 16777216 ;  /* 0x4b8000000303a820 */ /* 0x000fcc0000400000 */
[----:B------:R-:W0:Y:S01]  /*1aa60*/  MUFU.RCP R3, R3 ;  /* 0x0000000300037308 */ /* 0x000e220000001000 */
[----:B--2---:R-:W-:Y:S02]  /*1aa70*/  @P1 FMUL R52, R52, 0.25 ;  /* 0x3e80000034341820 */ /* 0x004fe40000400000 */
        /* <DEDUP_REMOVED lines=13> */
[----:B------:R-:W-:Y:S02]  /*1ab50*/  @P1 FMUL R37, R37, 0.25 ;  /* 0x3e80000025251820 */ /* 0x000fe40000400000 */
[----:B------:R-:W-:Y:S02]  /*1ab60*/  @!P2 FMUL R39, R39, 16777216 ;  /* 0x4b8000002727a820 */ /* 0x000fe40000400000 */
[----:B------:R-:W-:Y:S02]  /*1ab70*/  @P1 FMUL R36, R36, 0.25 ;  /* 0x3e80000024241820 */ /* 0x000fe40000400000 */
[----:B------:R-:W-:-:S02]  /*1ab80*/  @P1 FMUL R41, R41, 0.25 ;  /* 0x3e80000029291820 */ /* 0x000fc40000400000 */
[----:B------:R-:W-:Y:S02]  /*1ab90*/  @!P2 FMUL R36, R36, 16777216 ;  /* 0x4b8000002424a820 */ /* 0x000fe40000400000 */
[----:B------:R-:W-:Y:S02]  /*1aba0*/  @!P2 FMUL R37, R37, 16777216 ;  /* 0x4b8000002525a820 */ /* 0x000fe40000400000 */
[C---:B0-----:R-:W-:Y:S02]  /*1abb0*/  FMUL R54, R3.reuse, R39 ;  /* 0x0000002703367220 */ /* 0x041fe40000400000 */
[C---:B------:R-:W-:Y:S02]  /*1abc0*/  FMUL R39, R3.reuse, R40 ;  /* 0x0000002803277220 */ /* 0x040fe40000400000 */
[----:B------:R-:W-:Y:S02]  /*1abd0*/  FMUL R36, R3, R36 ;  /* 0x0000002403247220 */ /* 0x000fe40000400000 */
        /* <DEDUP_REMOVED lines=8> */
[----:B------:R-:W-:-:S03]  /*1ac60*/  @!P2 FMUL R45, R45, 16777216 ;  /* 0x4b8000002d2da820 */ /* 0x000fc60000400000 */
[----:B------:R2:W-:Y:S01]  /*1ac70*/  STL [R1+0xfc], R37 ;  /* 0x0000fc2501007387 */ /* 0x0005e20000100800 */
[C---:B0-----:R-:W-:Y:S02]  /*1ac80*/  FMUL R39, R3.reuse, R41 ;  /* 0x0000002903277220 */ /* 0x041fe40000400000 */
[C---:B-1----:R-:W-:Y:S01]  /*1ac90*/  FMUL R36, R3.reuse, R42 ;  /* 0x0000002a03247220 */ /* 0x042fe20000400000 */
[C---:B------:R-:W-:Y:S01]  /*1aca0*/  FSETP.GEU.AND P1, PT, R2.reuse, 1.175494350822287508e-38, PT ;  /* 0x008000000200780b */ /* 0x040fe20003f2e000 */
[----:B------:R-:W-:Y:S02]  /*1acb0*/  FMUL R38, R2, 8388608 ;  /* 0x4b00000002267820 */ /* 0x000fe40000400000 */
[----:B--2---:R-:W-:Y:S01]  /*1acc0*/  FMUL R37, R3, R43 ;  /* 0x0000002b03257220 */ /* 0x004fe20000400000 */
[----:B------:R0:W-:Y:S01]  /*1acd0*/  STL [R1+0xf8], R39 ;  /* 0x0000f82701007387 */ /* 0x0001e20000100800 */
[----:B------:R-:W-:-:S03]  /*1ace0*/  @!P2 FMUL R46, R46, 16777216 ;  /* 0x4b8000002e2ea820 */ /* 0x000fc60000400000 */
[----:B------:R1:W-:Y:S01]  /*1acf0*/  STL [R1+0xf4], R36 ;  /* 0x0000f42401007387 */ /* 0x0003e20000100800 */
[----:B------:R-:W-:Y:S01]  /*1ad00*/  @!P2 FMUL R47, R47, 16777216 ;  /* 0x4b8000002f2fa820 */ /* 0x000fe20000400000 */
[----:B------:R-:W-:Y:S02]  /*1ad10*/  FSEL R38, R38, R2, !P1 ;  /* 0x0000000226267208 */ /* 0x000fe40004800000 */
[----:B------:R2:W-:Y:S01]  /*1ad20*/  STL [R1+0xf0], R37 ;  /* 0x0000f02501007387 */ /* 0x0005e20000100800 */
[C---:B0-----:R-:W-:Y:S02]  /*1ad30*/  FMUL R39, R3.reuse, R44 ;  /* 0x0000002c03277220 */ /* 0x041fe40000400000 */
[----:B------:R-:W-:Y:S02]  /*1ad40*/  @!P2 FMUL R48, R48, 16777216 ;  /* 0x4b8000003030a820 */ /* 0x000fe40000400000 */
[----:B-1----:R-:W-:Y:S01]  /*1ad50*/  FMUL R36, R3, R45 ;  /* 0x0000002d03247220 */ /* 0x002fe20000400000 */
[----:B------:R0:W-:Y:S01]  /*1ad60*/  STL [R1+0xec], R39 ;  /* 0x0000ec2701007387 */ /* 0x0001e20000100800 */
[----:B------:R-:W-:-:S02]  /*1ad70*/  @!P2 FMUL R49, R49, 16777216 ;  /* 0x4b8000003131a820 */ /* 0x000fc40000400000 */
[----:B--2---:R-:W-:Y:S01]  /*1ad80*/  FMUL R37, R3, R46 ;  /* 0x0000002e03257220 */ /* 0x004fe20000400000 */
[----:B------:R1:W-:Y:S01]  /*1ad90*/  STL [R1+0xe8], R36 ;  /* 0x0000e82401007387 */ /* 0x0003e20000100800 */
[----:B------:R-:W-:Y:S02]  /*1ada0*/  @!P2 FMUL R50, R50, 16777216 ;  /* 0x4b8000003232a820 */ /* 0x000fe40000400000 */
[----:B------:R-:W-:Y:S02]  /*1adb0*/  @!P2 FMUL R51, R51, 16777216 ;  /* 0x4b8000003333a820 */ /* 0x000fe40000400000 */
[----:B------:R-:W-:Y:S01]  /*1adc0*/  @!P2 FMUL R52, R52, 16777216 ;  /* 0x4b8000003434a820 */ /* 0x000fe20000400000 */
[----:B------:R-:W-:Y:S01]  /*1add0*/  FSETP.NEU.AND P2, PT, R53, RZ, PT ;  /* 0x000000ff3500720b */ /* 0x000fe20003f4d000 */
[C---:B0-----:R-:W-:Y:S01]  /*1ade0*/  FMUL R39, R3.reuse, R47 ;  /* 0x0000002f03277220 */ /* 0x041fe20000400000 */
[----:B------:R-:W-:Y:S01]  /*1adf0*/  IADD3 R53, R38, -0x3f3504f3, RZ ;  /* 0xc0cafb0d26357810 */ /* 0x000fe20007ffe0ff */
[----:B------:R0:W-:Y:S01]  /*1ae00*/  STL [R1+0xe4], R37 ;  /* 0x0000e42501007387 */ /* 0x0001e20000100800 */
[----:B-1----:R-:W-:-:S02]  /*1ae10*/  FMUL R36, R3, R48 ;  /* 0x0000003003247220 */ /* 0x002fc40000400000 */
[----:B------:R-:W-:Y:S01]  /*1ae20*/  LOP3.LUT R53, R53, 0xff800000, RZ, 0xc0, !PT ;  /* 0xff80000035357812 */ /* 0x000fe200078ec0ff */
[----:B------:R1:W-:Y:S01]  /*1ae30*/  STL [R1+0xe0], R39 ;  /* 0x0000e02701007387 */ /* 0x0003e20000100800 */
[----:B0-----:R-:W-:-:S03]  /*1ae40*/  FMUL R37, R3, R49 ;  /* 0x0000003103257220 */ /* 0x001fc60000400000 */
[----:B------:R0:W-:Y:S01]  /*1ae50*/  STL [R1+0xdc], R36 ;  /* 0x0000dc2401007387 */ /* 0x0001e20000100800 */
[----:B-1----:R-:W-:-:S03]  /*1ae60*/  FMUL R39, R3, R50 ;  /* 0x0000003203277220 */ /* 0x002fc60000400000 */
[----:B------:R1:W-:Y:S01]  /*1ae70*/  STL [R1+0xd8], R37 ;  /* 0x0000d82501007387 */ /* 0x0003e20000100800 */
[C---:B0-----:R-:W-:Y:S02]  /*1ae80*/  FMUL R36, R3.reuse, R51 ;  /* 0x0000003303247220 */ /* 0x041fe40000400000 */
[----:B-1----:R-:W-:Y:S02]  /*1ae90*/  FMUL R37, R3, R52 ;  /* 0x0000003403257220 */ /* 0x002fe40000400000 */
[----:B------:R-:W0:Y:S01]  /*1aea0*/  I2F R3, R53 ;  /* 0x0000003500037306 */ /* 0x000e220000201400 */
[----:B------:R-:W-:Y:S04]  /*1aeb0*/  STL [R1+0xd4], R39 ;  /* 0x0000d42701007387 */ /* 0x000fe80000100800 */
[----:B------:R1:W-:Y:S04]  /*1aec0*/  STL [R1+0xd0], R36 ;  /* 0x0000d02401007387 */ /* 0x0003e80000100800 */
[----:B------:R0:W-:Y:S01]  /*1aed0*/  STL [R1+0xcc], R37 ;  /* 0x0000cc2501007387 */ /* 0x0001e20000100800 */
[----:B-1----:R-:W-:-:S05]  /*1aee0*/  FSEL R36, RZ, -23, P1 ;  /* 0xc1b80000ff247808 */ /* 0x002fca0000800000 */
        /* <DEDUP_REMOVED lines=15> */
[----:B------:R-:W-:Y:S02]  /*1afe0*/  FADD R93, R37, R3 ;  /* 0x00000003255d7221 */ /* 0x000fe40000000000 */
[----:B------:R-:W2:Y:S04]  /*1aff0*/  LDL.LU R3, [R1+0x67c] ;  /* 0x00067c0001037983 */ /* 0x000ea80000300800 */
        /* <DEDUP_REMOVED lines=16> */
[----:B------:R-:W-:-:S02]  /*1b100*/  ISETP.GE.U32.AND P1, PT, R38, 0x7f800000, PT ;  /* 0x7f8000002600780c */ /* 0x000fc40003f26070 */
[----:B------:R-:W-:Y:S01]  /*1b110*/  LOP3.LUT R0, R0, 0xffffffbf, RZ, 0xc0, !PT ;  /* 0xffffffbf00007812 */ /* 0x000fe200078ec0ff */
[----:B------:R-:W3:Y:S10]  /*1b120*/  LDL.LU R51, [R1+0x420] ;  /* 0x0004200001337983 */ /* 0x000ef40000300800 */
[----:B------:R-:W-:Y:S01]  /*1b130*/  @P1 MOV R36, 0x7f800000 ;  /* 0x7f80000000241802 */ /* 0x000fe20000000f00 */
[----:B------:R-:W3:Y:S04]  /*1b140*/  LDL.LU R50, [R1+0x424] ;  /* 0x0004240001327983 */ /* 0x000ee80000300800 */
[----:B------:R-:W-:Y:S01]  /*1b150*/  @P1 FFMA.FTZ R93, R38, R36, +INF ;  /* 0x7f800000265d1423 */ /* 0x000fe20000010024 */
[----:B------:R-:W-:Y:S01]  /*1b160*/  @P2 LOP3.LUT R0, R0, 0x40, RZ, 0xfc, !PT ;  /* 0x0000004000002812 */ /* 0x000fe200078efcff */
[----:B------:R-:W3:Y:S03]  /*1b170*/  LDL.LU R49, [R1+0x410] ;  /* 0x0004100001317983 */ /* 0x000ee60000300800 */
[----:B------:R-:W-:Y:S01]  /*1b180*/  LOP3.LUT R0, R0, 0xffffffdf, RZ, 0xc0, !PT ;  /* 0xffffffdf00007812 */ /* 0x000fe200078ec0ff */
[----:B------:R-:W4:Y:S01]  /*1b190*/  LDL.LU R48, [R1+0x414] ;  /* 0x0004140001307983 */ /* 0x000f220000300800 */
[----:B------:R-:W-:-:S03]  /*1b1a0*/  FSETP.GT.AND P2, PT, |R2|, 8.50705917302346158658e+37, PT ;  /* 0x7e8000000200780b */ /* 0x000fc60003f44200 */
        /* <DEDUP_REMOVED lines=8> */
[C---:B--2---:R-:W-:Y:S01]  /*1b230*/  FMUL R68, R3.reuse, 8388608 ;  /* 0x4b00000003447820 */ /* 0x044fe20000400000 */
[----:B------:R-:W-:-:S04]  /*1b240*/  FSETP.GEU.AND P1, PT, R3, 1.175494350822287508e-38, PT ;  /* 0x008000000300780b */ /* 0x000fc80003f2e000 */
[----:B------:R-:W-:-:S04]  /*1b250*/  FSEL R68, R68, R3, !P1 ;  /* 0x0000000344447208 */ /* 0x000fc80004800000 */
[----:B------:R-:W-:-:S04]  /*1b260*/  IADD3 R36, R68, -0x3f3504f3, RZ ;  /* 0xc0cafb0d44247810 */ /* 0x000fc80007ffe0ff */
[----:B------:R-:W-:-:S04]  /*1b270*/  LOP3.LUT R36, R36, 0xff800000, RZ, 0xc0, !PT ;  /* 0xff80000024247812 */ /* 0x000fc800078ec0ff */
[----:B------:R0:W1:Y:S01]  /*1b280*/  I2F R37, R36 ;  /* 0x0000002400257306 */ /* 0x0000620000201400 */
[----:B------:R-:W-:Y:S01]  /*1b290*/  FSEL R39, RZ, -23, P1 ;  /* 0xc1b80000ff277808 */ /* 0x000fe20000800000 */
[----:B0-----:R-:W-:-:S04]  /*1b2a0*/  IMAD.IADD R36, R68, 0x1, -R36 ;  /* 0x0000000144247824 */ /* 0x001fc800078e0a24 */
[----:B------:R-:W-:Y:S02]  /*1b2b0*/  FADD R36, R36, -1 ;  /* 0xbf80000024247421 */ /* 0x000fe40000000000 */
[----:B-1----:R-:W-:Y:S02]  /*1b2c0*/  FFMA.FTZ R39, R37, 1.1920928955078125e-07, R39 ;  /* 0x3400000025277823 */ /* 0x002fe40000010027 */
[----:B------:R-:W-:-:S04]  /*1b2d0*/  FFMA.FTZ R37, R36, R94, -0.16845393180847167969 ;  /* 0xbe2c7f3024257423 */ /* 0x000fc8000001005e */
[----:B------:R-:W-:-:S04]  /*1b2e0*/  FFMA.FTZ R37, R36, R37, 0.1716887056827545166 ;  /* 0x3e2fcf2a24257423 */ /* 0x000fc80000010025 */
[----:B------:R-:W-:-:S04]  /*1b2f0*/  FFMA.FTZ R37, R36, R37, -0.17900948226451873779 ;  /* 0xbe374e4324257423 */ /* 0x000fc80000010025 */
[----:B------:R-:W-:-:S04]  /*1b300*/  FFMA.FTZ R37, R36, R37, 0.20512372255325317383 ;  /* 0x3e520bf424257423 */ /* 0x000fc80000010025 */
[----:B------:R-:W-:Y:S01]  /*1b310*/  FFMA.FTZ R37, R36, R37, -0.24046532809734344482 ;  /* 0xbe763c8b24257423 */ /* 0x000fe20000010025 */
[----:B------:R-:W-:-:S03]  /*1b320*/  FSETP.NEU.AND P1, PT, R38, RZ, PT ;  /* 0x000000ff2600720b */ /* 0x000fc60003f2d000 */
[----:B------:R-:W-:-:S04]  /*1b330*/  FFMA.FTZ R37, R36, R37, 0.28857114911079406738 ;  /* 0x3e93bf9924257423 */ /* 0x000fc80000010025 */
[----:B------:R-:W-:-:S04]  /*1b340*/  FFMA.FTZ R37, R36, R37, -0.36067417263984680176 ;  /* 0xbeb8aa4924257423 */ /* 0x000fc80000010025 */
[----:B------:R-:W-:-:S04]  /*1b350*/  FFMA.FTZ R37, R36, R37, 0.48089820146560668945 ;  /* 0x3ef6384a24257423 */ /* 0x000fc80000010025 */
[----:B------:R-:W-:Y:S01]  /*1b360*/  FFMA.FTZ R37, R36, R37, -0.72134751081466674805 ;  /* 0xbf38aa3b24257423 */ /* 0x000fe20000010025 */
[----:B------:R-:W-:Y:S02]  /*1b370*/  @P1 LOP3.LUT R0, R0, 0x20, RZ, 0xfc, !PT ;  /* 0x0000002000001812 */ /* 0x000fe400078efcff */
[----:B------:R-:W-:Y:S01]  /*1b380*/  ISETP.GE.U32.AND P1, PT, R68, 0x7f800000, PT ;  /* 0x7f8000004400780c */ /* 0x000fe20003f26070 */
[----:B------:R-:W-:-:S04]  /*1b390*/  FMUL R37, R36, R37 ;  /* 0x0000002524257220 */ /* 0x000fc80000400000 */
[----:B------:R-:W-:-:S04]  /*1b3a0*/  FMUL R37, R36, R37 ;  /* 0x0000002524257220 */ /* 0x000fc80000400000 */
[----:B------:R-:W-:-:S04]  /*1b3b0*/  FFMA.FTZ R36, R36, 1.4426950216293334961, R37 ;  /* 0x3fb8aa3b24247823 */ /* 0x000fc80000010025 */
[----:B------:R-:W-:Y:S01]  /*1b3c0*/  FADD R90, R39, R36 ;  /* 0x00000024275a7221 */ /* 0x000fe20000000000 */
[----:B------:R-:W-:Y:S01]  /*1b3d0*/  @P1 MOV R36, 0x7f800000 ;  /* 0x7f80000000241802 */ /* 0x000fe20000000f00 */
[----:B---3--:R-:W-:Y:S01]  /*1b3e0*/  @P2 FMUL R52, R52, 0.25 ;  /* 0x3e80000034342820 */ /* 0x008fe20000400000 */
[----:B------:R-:W2:Y:S03]  /*1b3f0*/  LDL.LU R39, [R1+0x300] ;  /* 0x0003000001277983 */ /* 0x000ea60000300800 */
[----:B------:R-:W-:Y:S01]  /*1b400*/  @P1 FFMA.FTZ R90, R68, R36, +INF ;  /* 0x7f800000445a1423 */ /* 0x000fe20000010024 */
[C---:B------:R-:W-:Y:S01]  /*1b410*/  FSETP.GEU.AND P1, PT, |R2|.reuse, 1.175494350822287508e-38, PT ;  /* 0x008000000200780b */ /* 0x040fe20003f2e200 */
[----:B------:R-:W-:Y:S01]  /*1b420*/  @P2 FMUL R2, R2, 0.25 ;  /* 0x3e80000002022820 */ /* 0x000fe20000400000 */
[----:B------:R-:W3:Y:S01]  /*1b430*/  LDL.LU R38, [R1+0x304] ;  /* 0x0003040001267983 */ /* 0x000ee20000300800 */
[----:B------:R-:W-:-:S02]  /*1b440*/  @P2 FMUL R53, R53, 0.25 ;  /* 0x3e80000035352820 */ /* 0x000fc40000400000 */
[----:B------:R-:W-:Y:S01]  /*1b450*/  @P2 FMUL R54, R54, 0.25 ;  /* 0x3e80000036362820 */ /* 0x000fe20000400000 */
[----:B------:R-:W3:Y:S01]  /*1b460*/  LDL.LU R37, [R1+0x2f0] ;  /* 0x0002f00001257983 */ /* 0x000ee20000300800 */
[----:B------:R-:W-:Y:S02]  /*1b470*/  @P2 FMUL R55, R55, 0.25 ;  /* 0x3e80000037372820 */ /* 0x000fe40000400000 */
[----:B------:R-:W-:Y:S01]  /*1b480*/  @P2 FMUL R56, R56, 0.25 ;  /* 0x3e80000038382820 */ /* 0x000fe20000400000 */
[----:B------:R-:W3:Y:S03]  /*1b490*/  LDL.LU R36, [R1+0x2f4] ;  /* 0x0002f40001247983 */ /* 0x000ee60000300800 */
[----:B------:R-:W-:-:S06]  /*1b4a0*/  @!P1 FMUL R2, R2, 16777216 ;  /* 0x4b80000002029820 */ /* 0x000fcc0000400000 */
[----:B------:R-:W0:Y:S01]  /*1b4b0*/  MUFU.RCP R2, R2 ;  /* 0x0000000200027308 */ /* 0x000e220000001000 */
[----:B------:R-:W-:Y:S02]  /*1b4c0*/  @!P1 FMUL R52, R52, 16777216 ;  /* 0x4b80000034349820 */ /* 0x000fe40000400000 */
[----:B------:R-:W-:Y:S02]  /*1b4d0*/  @!P1 FMUL R53, R53, 16777216 ;  /* 0x4b80000035359820 */ /* 0x000fe40000400000 */
[----:B------:R-:W-:Y:S02]  /*1b4e0*/  @!P1 FMUL R54, R54, 16777216 ;  /* 0x4b80000036369820 */ /* 0x000fe40000400000 */
[----:B------:R-:W-:Y:S02]  /*1b4f0*/  @!P1 FMUL R55, R55, 16777216 ;  /* 0x4b80000037379820 */ /* 0x000fe40000400000 */
[----:B------:R-:W-:Y:S02]  /*1b500*/  @P2 FMUL R57, R57, 0.25 ;  /* 0x3e80000039392820 */ /* 0x000fe40000400000 */
[----:B------:R-:W-:-:S02]  /*1b510*/  @!P1 FMUL R56, R56, 16777216 ;  /* 0x4b80000038389820 */ /* 0x000fc40000400000 */
[----:B0-----:R-:W-:Y:S02]  /*1b520*/  FMUL R52, R2, R52 ;  /* 0x0000003402347220 */ /* 0x001fe40000400000 */
[----:B------:R-:W-:Y:S02]  /*1b530*/  @P2 FMUL R58, R58, 0.25 ;  /* 0x3e8000003a3a2820 */ /* 0x000fe40000400000 */
[C---:B------:R-:W-:Y:S01]  /*1b540*/  FMUL R69, R2.reuse, R53 ;  /* 0x0000003502457220 */ /* 0x040fe20000400000 */
[----:B------:R0:W-:Y:S01]  /*1b550*/  STL [R1+0xc8], R52 ;  /* 0x0000c83401007387 */ /* 0x0001e20000100800 */
[----:B------:R-:W-:Y:S02]  /*1b560*/  @P2 FMUL R59, R59, 0.25 ;  /* 0x3e8000003b3b2820 */ /* 0x000fe40000400000 */
[----:B------:R-:W-:Y:S02]  /*1b570*/  FMUL R53, R2, R54 ;  /* 0x0000003602357220 */ /* 0x000fe40000400000 */
[----:B------:R-:W-:-:S02]  /*1b580*/  @!P1 FMUL R57, R57, 16777216 ;  /* 0x4b80000039399820 */ /* 0x000fc40000400000 */
[C---:B------:R-:W-:Y:S02]  /*1b590*/  FMUL R54, R2.reuse, R56 ;  /* 0x0000003802367220 */ /* 0x040fe40000400000 */
[----:B0-----:R-:W-:Y:S01]  /*1b5a0*/  FMUL R52, R2, R55 ;  /* 0x0000003702347220 */ /* 0x001fe20000400000 */
[----:B------:R-:W-:Y:S01]  /*1b5b0*/  STL [R1+0xc4], R69 ;  /* 0x0000c44501007387 */ /* 0x000fe20000100800 */
[----:B------:R-:W-:Y:S02]  /*1b5c0*/  @!P1 FMUL R58, R58, 16777216 ;  /* 0x4b8000003a3a9820 */ /* 0x000fe40000400000 */
[----:B------:R-:W-:Y:S01]  /*1b5d0*/  @P2 FMUL R60, R60, 0.25 ;  /* 0x3e8000003c3c2820 */ /* 0x000fe20000400000 */
[----:B------:R0:W-:Y:S01]  /*1b5e0*/  STL [R1+0xc0], R53 ;  /* 0x0000c03501007387 */ /* 0x0001e20000100800 */
[----:B------:R-:W-:Y:S02]  /*1b5f0*/  @!P1 FMUL R59, R59, 16777216 ;  /* 0x4b8000003b3b9820 */ /* 0x000fe40000400000 */
[----:B------:R-:W-:Y:S01]  /*1b600*/  @P2 FMUL R61, R61, 0.25 ;  /* 0x3e8000003d3d2820 */ /* 0x000fe20000400000 */
[----:B------:R1:W-:Y:S01]  /*1b610*/  STL [R1+0xbc], R52 ;  /* 0x0000bc3401007387 */ /* 0x0003e20000100800 */
[----:B------:R-:W-:-:S02]  /*1b620*/  @P2 FMUL R62, R62, 0.25 ;  /* 0x3e8000003e3e2820 */ /* 0x000fc40000400000 */
[----:B------:R-:W-:Y:S01]  /*1b630*/  @!P1 FMUL R60, R60, 16777216 ;  /* 0x4b8000003c3c9820 */ /* 0x000fe20000400000 */
[----:B------:R4:W-:Y:S01]  /*1b640*/  STL [R1+0xb8], R54 ;  /* 0x0000b83601007387 */ /* 0x0009e20000100800 */
[C---:B0-----:R-:W-:Y:S02]  /*1b650*/  FMUL R53, R2.reuse, R57 ;  /* 0x0000003902357220 */ /* 0x041fe40000400000 */
[----:B------:R-:W-:Y:S02]  /*1b660*/  @!P1 FMUL R61, R61, 16777216 ;  /* 0x4b8000003d3d9820 */ /* 0x000fe40000400000 */
[C---:B-1----:R-:W-:Y:S01]  /*1b670*/  FMUL R52, R2.reuse, R58 ;  /* 0x0000003a02347220 */ /* 0x042fe20000400000 */
[----:B------:R0:W-:Y:S01]  /*1b680*/  STL [R1+0xb4], R53 ;  /* 0x0000b43501007387 */ /* 0x0001e20000100800 */
[----:B------:R-:W-:Y:S02]  /*1b690*/  @P2 FMUL R63, R63, 0.25 ;  /* 0x3e8000003f3f2820 */ /* 0x000fe40000400000 */
[----:B----4-:R-:W-:-:S02]  /*1b6a0*/  FMUL R54, R2, R59 ;  /* 0x0000003b02367220 */ /* 0x010fc40000400000 */
[----:B------:R-:W-:Y:S01]  /*1b6b0*/  @!P1 FMUL R62, R62, 16777216 ;  /* 0x4b8000003e3e9820 */ /* 0x000fe20000400000 */
[----:B------:R1:W-:Y:S01]  /*1b6c0*/  STL [R1+0xb0], R52 ;  /* 0x0000b03401007387 */ /* 0x0003e20000100800 */
[----:B------:R-:W-:Y:S02]  /*1b6d0*/  @P2 FMUL R64, R64, 0.25 ;  /* 0x3e80000040402820 */ /* 0x000fe40000400000 */
[----:B------:R-:W-:Y:S01]  /*1b6e0*/  @P2 FMUL R65, R65, 0.25 ;  /* 0x3e80000041412820 */ /* 0x000fe20000400000 */
[----:B------:R4:W-:Y:S01]  /*1b6f0*/  STL [R1+0xac], R54 ;  /* 0x0000ac3601007387 */ /* 0x0009e20000100800 */
[C---:B0-----:R-:W-:Y:S02]  /*1b700*/  FMUL R53, R2.reuse, R60 ;  /* 0x0000003c02357220 */ /* 0x041fe40000400000 */
[----:B------:R-:W-:Y:S02]  /*1b710*/  @!P1 FMUL R63, R63, 16777216 ;  /* 0x4b8000003f3f9820 */ /* 0x000fe40000400000 */
[----:B-1----:R-:W-:-:S02]  /*1b720*/  FMUL R52, R2, R61 ;  /* 0x0000003d02347220 */ /* 0x002fc40000400000 */
[----:B------:R-:W-:Y:S02]  /*1b730*/  @!P1 FMUL R64, R64, 16777216 ;  /* 0x4b80000040409820 */ /* 0x000fe40000400000 */
[----:B----4-:R-:W-:Y:S01]  /*1b740*/  FMUL R54, R2, R62 ;  /* 0x0000003e02367220 */ /* 0x010fe20000400000 */
[----:B------:R0:W-:Y:S01]  /*1b750*/  STL [R1+0xa8], R53 ;  /* 0x0000a83501007387 */ /* 0x0001e20000100800 */
[----:B------:R-:W-:Y:S02]  /*1b760*/  @!P1 FMUL R65, R65, 16777216 ;  /* 0x4b80000041419820 */ /* 0x000fe40000400000 */
[----:B------:R-:W-:Y:S01]  /*1b770*/  @P2 FMUL R66, R66, 0.25 ;  /* 0x3e80000042422820 */ /* 0x000fe20000400000 */
[----:B------:R1:W-:Y:S01]  /*1b780*/  STL [R1+0xa4], R52 ;  /* 0x0000a43401007387 */ /* 0x0003e20000100800 */
[----:B------:R-:W-:-:S03]  /*1b790*/  @P2 FMUL R67, R67, 0.25 ;  /* 0x3e80000043432820 */ /* 0x000fc60000400000 */
[----:B------:R4:W-:Y:S01]  /*1b7a0*/  STL [R1+0xa0], R54 ;  /* 0x0000a03601007387 */ /* 0x0009e20000100800 */
[----:B0-----:R-:W-:Y:S02]  /*1b7b0*/  FMUL R53, R2, R63 ;  /* 0x0000003f02357220 */ /* 0x001fe40000400000 */
[----:B------:R-:W-:Y:S02]  /*1b7c0*/  @!P1 FMUL R66, R66, 16777216 ;  /* 0x4b80000042429820 */ /* 0x000fe40000400000 */
[C---:B-1----:R-:W-:Y:S02]  /*1b7d0*/  FMUL R52, R2.reuse, R64 ;  /* 0x0000004002347220 */ /* 0x042fe40000400000 */
[----:B------:R-:W-:Y:S02]  /*1b7e0*/  @!P1 FMUL R67, R67, 16777216 ;  /* 0x4b80000043439820 */ /* 0x000fe40000400000 */
[C---:B----4-:R-:W-:Y:S01]  /*1b7f0*/  FMUL R54, R2.reuse, R65 ;  /* 0x0000004102367220 */ /* 0x050fe20000400000 */
[----:B------:R0:W-:Y:S04]  /*1b800*/  STL [R1+0x9c], R53 ;  /* 0x00009c3501007387 */ /* 0x0001e80000100800 */
[----:B------:R1:W-:Y:S04]  /*1b810*/  STL [R1+0x98], R52 ;  /* 0x0000983401007387 */ /* 0x0003e80000100800 */
[----:B------:R-:W-:Y:S01]  /*1b820*/  STL [R1+0x90], R54 ;  /* 0x0000903601007387 */ /* 0x000fe20000100800 */
[----:B0-----:R-:W-:-:S02]  /*1b830*/  FMUL R53, R2, R66 ;  /* 0x0000004202357220 */ /* 0x001fc40000400000 */
[----:B-1----:R-:W-:Y:S02]  /*1b840*/  FMUL R52, R2, R67 ;  /* 0x0000004302347220 */ /* 0x002fe40000400000 */
[----:B------:R-:W4:Y:S01]  /*1b850*/  LDL.LU R2, [R1+0x680] ;  /* 0x0006800001027983 */ /* 0x000f220000300800 */
[C---:B------:R-:W-:Y:S02]  /*1b860*/  FSETP.GT.AND P2, PT, |R3|.reuse, 8.50705917302346158658e+37, PT ;  /* 0x7e8000000300780b */ /* 0x040fe40003f44200 */
[----:B------:R-:W-:-:S11]  /*1b870*/  FSETP.GEU.AND P3, PT, |R3|, 1.175494350822287508e-38, PT ;  /* 0x008000000300780b */ /* 0x000fd60003f6e200 */
[----:B------:R-:W-:-:S04]  /*1b880*/  @P2 FMUL R3, R3, 0.25 ;  /* 0x3e80000003032820 */ /* 0x000fc80000400000 */
[----:B------:R-:W-:-:S06]  /*1b890*/  @!P3 FMUL R3, R3, 16777216 ;  /* 0x4b8000000303b820 */ /* 0x000fcc0000400000 */
[----:B------:R-:W0:Y:S01]  /*1b8a0*/  MUFU.RCP R3, R3 ;  /* 0x0000000300037308 */ /* 0x000e220000001000 */
[----:B------:R-:W-:Y:S01]  /*1b8b0*/  @P2 FMUL R40, R40, 0.25 ;  /* 0x3e80000028282820 */ /* 0x000fe20000400000 */
[----:B------:R1:W-:Y:S01]  /*1b8c0*/  STL [R1+0x8c], R53 ;  /* 0x00008c3501007387 */ /* 0x0003e20000100800 */
[----:B------:R-:W-:Y:S02]  /*1b8d0*/  @P2 FMUL R41, R41, 0.25 ;  /* 0x3e80000029292820 */ /* 0x000fe40000400000 */
[----:B------:R-:W-:Y:S01]  /*1b8e0*/  @P2 FMUL R42, R42, 0.25 ;  /* 0x3e8000002a2a2820 */ /* 0x000fe20000400000 */
[----:B------:R-:W-:Y:S01]  /*1b8f0*/  STL [R1+0x84], R52 ;  /* 0x0000843401007387 */ /* 0x000fe20000100800 */
[----:B------:R-:W-:Y:S02]  /*1b900*/  @!P3 FMUL R40, R40, 16777216 ;  /* 0x4b8000002828b820 */ /* 0x000fe40000400000 */
[----:B------:R-:W-:Y:S02]  /*1b910*/  @!P3 FMUL R41, R41, 16777216 ;  /* 0x4b8000002929b820 */ /* 0x000fe40000400000 */
[----:B------:R-:W-:-:S02]  /*1b920*/  @P2 FMUL R43, R43, 0.25 ;  /* 0x3e8000002b2b2820 */ /* 0x000fc40000400000 */
[----:B------:R-:W-:Y:S02]  /*1b930*/  @!P3 FMUL R42, R42, 16777216 ;  /* 0x4b8000002a2ab820 */ /* 0x000fe40000400000 */
[----:B------:R-:W-:Y:S02]  /*1b940*/  @P2 FMUL R44, R44, 0.25 ;  /* 0x3e8000002c2c2820 */ /* 0x000fe40000400000 */
[----:B------:R-:W-:Y:S02]  /*1b950*/  @P2 FMUL R45, R45, 0.25 ;  /* 0x3e8000002d2d2820 */ /* 0x000fe40000400000 */
        /* <DEDUP_REMOVED lines=8> */
[----:B------:R-:W-:-:S02]  /*1b9e0*/  @!P3 FMUL R48, R48, 16777216 ;  /* 0x4b8000003030b820 */ /* 0x000fc40000400000 */
[----:B------:R-:W-:Y:S02]  /*1b9f0*/  @P2 FMUL R49, R49, 0.25 ;  /* 0x3e80000031312820 */ /* 0x000fe40000400000 */
[----:B------:R-:W-:Y:S02]  /*1ba00*/  @P2 FMUL R50, R50, 0.25 ;  /* 0x3e80000032322820 */ /* 0x000fe40000400000 */
[----:B------:R-:W-:Y:S02]  /*1ba10*/  @P2 FMUL R51, R51, 0.25 ;  /* 0x3e80000033332820 */ /* 0x000fe40000400000 */
[----:B------:R-:W-:Y:S02]  /*1ba20*/  @!P3 FMUL R49, R49, 16777216 ;  /* 0x4b8000003131b820 */ /* 0x000fe40000400000 */
[----:B------:R-:W-:Y:S02]  /*1ba30*/  @!P3 FMUL R50, R50, 16777216 ;  /* 0x4b8000003232b820 */ /* 0x000fe40000400000 */
[----:B------:R-:W-:-:S02]  /*1ba40*/  @!P3 FMUL R51, R51, 16777216 ;  /* 0x4b8000003333b820 */ /* 0x000fc40000400000 */
[----:B--2---:R-:W-:Y:S02]  /*1ba50*/  @P2 FMUL R39, R39, 0.25 ;  /* 0x3e80000027272820 */ /* 0x004fe40000400000 */
[----:B---3--:R-:W-:Y:S02]  /*1ba60*/  @P2 FMUL R38, R38, 0.25 ;  /* 0x3e80000026262820 */ /* 0x008fe40000400000 */
[----:B------:R-:W-:Y:S02]  /*1ba70*/  @P2 FMUL R37, R37, 0.25 ;  /* 0x3e80000025252820 */ /* 0x000fe40000400000 */
[----:B------:R-:W-:-:S04]  /*1ba80*/  @P2 FMUL R36, R36, 0.25 ;  /* 0x3e80000024242820 */ /* 0x000fc80000400000 */
[----:B------:R-:W-:Y:S02]  /*1ba90*/  @!P3 FMUL R36, R36, 16777216 ;  /* 0x4b8000002424b820 */ /* 0x000fe40000400000 */
[----:B------:R-:W-:Y:S02]  /*1baa0*/  @!P3 FMUL R37, R37, 16777216 ;  /* 0x4b8000002525b820 */ /* 0x000fe40000400000 */
[----:B0-----:R-:W-:Y:S02]  /*1bab0*/  FMUL R36, R3, R36 ;  /* 0x0000002403247220 */ /* 0x001fe40000400000 */
[----:B------:R-:W-:Y:S02]  /*1bac0*/  @!P3 FMUL R38, R38, 16777216 ;  /* 0x4b8000002626b820 */ /* 0x000fe40000400000 */
[----:B------:R-:W-:Y:S01]  /*1bad0*/  @!P3 FMUL R39, R39, 16777216 ;  /* 0x4b8000002727b820 */ /* 0x000fe20000400000 */
[----:B------:R0:W-:Y:S01]  /*1bae0*/  STL [R1+0x94], R36 ;  /* 0x0000942401007387 */ /* 0x0001e20000100800 */
[----:B-1----:R-:W-:-:S02]  /*1baf0*/  FMUL R53, R3, R37 ;  /* 0x0000002503357220 */ /* 0x002fc40000400000 */
[C---:B------:R-:W-:Y:S02]  /*1bb00*/  FMUL R37, R3.reuse, R38 ;  /* 0x0000002603257220 */ /* 0x040fe40000400000 */
[C---:B------:R-:W-:Y:S01]  /*1bb10*/  FMUL R38, R3.reuse, R40 ;  /* 0x0000002803267220 */ /* 0x040fe20000400000 */
[----:B------:R-:W-:Y:S01]  /*1bb20*/  STL [R1+0x78], R53 ;  /* 0x0000783501007387 */ /* 0x000fe20000100800 */
[----:B0-----:R-:W-:-:S03]  /*1bb30*/  FMUL R36, R3, R39 ;  /* 0x0000002703247220 */ /* 0x001fc60000400000 */
[----:B------:R0:W-:Y:S04]  /*1bb40*/  STL [R1+0x88], R37 ;  /* 0x0000882501007387 */ /* 0x0001e80000100800 */
[----:B------:R1:W-:Y:S01]  /*1bb50*/  STL [R1+0x74], R36 ;  /* 0x0000742401007387 */ /* 0x0003e20000100800 */
[----:B0-----:R-:W-:-:S03]  /*1bb60*/  FMUL R37, R3, R41 ;  /* 0x0000002903257220 */ /* 0x001fc60000400000 */
[----:B------:R0:W-:Y:S01]  /*1bb70*/  STL [R1+0x80], R38 ;  /* 0x0000802601007387 */ /* 0x0001e20000100800 */
[----:B-1----:R-:W-:-:S03]  /*1bb80*/  FMUL R36, R3, R42 ;  /* 0x0000002a03247220 */ /* 0x002fc60000400000 */
[----:B------:R1:W-:Y:S04]  /*1bb90*/  STL [R1+0x6c], R37 ;  /* 0x00006c2501007387 */ /* 0x0003e80000100800 */
[----:B------:R2:W-:Y:S01]  /*1bba0*/  STL [R1+0x7c], R36 ;  /* 0x00007c2401007387 */ /* 0x0005e20000100800 */
[C---:B0-----:R-:W-:Y:S02]  /*1bbb0*/  FMUL R38, R3.reuse, R43 ;  /* 0x0000002b03267220 */ /* 0x041fe40000400000 */
[----:B-1----:R-:W-:-:S03]  /*1bbc0*/  FMUL R37, R3, R44 ;  /* 0x0000002c03257220 */ /* 0x002fc60000400000 */
[----:B------:R0:W-:Y:S01]  /*1bbd0*/  STL [R1+0x64], R38 ;  /* 0x0000642601007387 */ /* 0x0001e20000100800 */
[----:B--2---:R-:W-:-:S03]  /*1bbe0*/  FMUL R36, R3, R45 ;  /* 0x0000002d03247220 */ /* 0x004fc60000400000 */
        /* <DEDUP_REMOVED lines=9> */
[C---:B-1----:R-:W-:Y:S02]  /*1bc80*/  FMUL R37, R3.reuse, R50 ;  /* 0x0000003203257220 */ /* 0x042fe40000400000 */
[----:B--2---:R-:W-:Y:S01]  /*1bc90*/  FMUL R36, R3, R51 ;  /* 0x0000003303247220 */ /* 0x004fe20000400000 */
[----:B------:R-:W-:Y:S04]  /*1bca0*/  STL [R1+0x50], R38 ;  /* 0x0000502601007387 */ /* 0x000fe80000100800 */
[----:B------:R-:W-:Y:S04]  /*1bcb0*/  STL [R1+0x54], R37 ;  /* 0x0000542501007387 */ /* 0x000fe80000100800 */
[----:B------:R0:W-:Y:S04]  /*1bcc0*/  STL [R1+0x4c], R36 ;  /* 0x00004c2401007387 */ /* 0x0001e80000100800 */
[----:B------:R-:W2:Y:S04]  /*1bcd0*/  LDL.LU R50, [R1+0x2e8] ;  /* 0x0002e80001327983 */ /* 0x000ea80000300800 */
[----:B------:R-:W3:Y:S04]  /*1bce0*/  LDL.LU R49, [R1+0x2ec] ;  /* 0x0002ec0001317983 */ /* 0x000ee80000300800 */
[----:B------:R-:W3:Y:S04]  /*1bcf0*/  LDL.LU R48, [R1+0x2d8] ;  /* 0x0002d80001307983 */ /* 0x000ee80000300800 */
[----:B------:R-:W3:Y:S04]  /*1bd00*/  LDL.LU R47, [R1+0x2dc] ;  /* 0x0002dc00012f7983 */ /* 0x000ee80000300800 */
[----:B------:R-:W3:Y:S01]  /*1bd10*/  LDL.LU R46, [R1+0x2c8] ;  /* 0x0002c800012e7983 */ /* 0x000ee20000300800 */
[C---:B----4-:R-:W-:Y:S01]  /*1bd20*/  FMUL R52, R2.reuse, 8388608 ;  /* 0x4b00000002347820 */ /* 0x050fe20000400000 */
[----:B------:R-:W-:-:S02]  /*1bd30*/  FSETP.GEU.AND P1, PT, R2, 1.175494350822287508e-38, PT ;  /* 0x008000000200780b */ /* 0x000fc40003f2e000 */
[----:B------:R-:W4:Y:S02]  /*1bd40*/  LDL.LU R45, [R1+0x2cc] ;  /* 0x0002cc00012d7983 */ /* 0x000f240000300800 */
[----:B------:R-:W-:Y:S02]  /*1bd50*/  FSEL R52, R52, R2, !P1 ;  /* 0x0000000234347208 */ /* 0x000fe40004800000 */
[----:B------:R-:W4:Y:S02]  /*1bd60*/  LDL.LU R44, [R1+0x2b8] ;  /* 0x0002b800012c7983 */ /* 0x000f240000300800 */
[----:B------:R-:W-:Y:S02]  /*1bd70*/  IADD3 R3, R52, -0x3f3504f3, RZ ;  /* 0xc0cafb0d34037810 */ /* 0x000fe40007ffe0ff */
[----:B------:R-:W4:Y:S02]  /*1bd80*/  LDL.LU R43, [R1+0x2bc] ;  /* 0x0002bc00012b7983 */ /* 0x000f240000300800 */
[----:B------:R-:W-:-:S02]  /*1bd90*/  LOP3.LUT R3, R3, 0xff800000, RZ, 0xc0, !PT ;  /* 0xff80000003037812 */ /* 0x000fc400078ec0ff */
[----:B------:R-:W4:Y:S02]  /*1bda0*/  LDL.LU R42, [R1+0x218] ;  /* 0x00021800012a7983 */ /* 0x000f240000300800 */
[----:B0-----:R0:W1:Y:S01]  /*1bdb0*/  I2F R36, R3 ;  /* 0x0000000300247306 */ /* 0x0010620000201400 */
[----:B------:R-:W-:Y:S01]  /*1bdc0*/  FSEL R55, RZ, -23, P1 ;  /* 0xc1b80000ff377808 */ /* 0x000fe20000800000 */
[----:B------:R-:W4:Y:S01]  /*1bdd0*/  LDL.LU R41, [R1+0x21c] ;  /* 0x00021c0001297983 */ /* 0x000f220000300800 */
[C---:B0-----:R-:W-:Y:S01]  /*1bde0*/  IMAD.IADD R3, R52.reuse, 0x1, -R3 ;  /* 0x0000000134037824 */ /* 0x041fe200078e0a03 */
[----:B------:R-:W-:Y:S02]  /*1bdf0*/  ISETP.GE.U32.AND P1, PT, R52, 0x7f800000, PT ;  /* 0x7f8000003400780c */ /* 0x000fe40003f26070 */
[----:B------:R-:W4:Y:S01]  /*1be00*/  LDL.LU R40, [R1+0x208] ;  /* 0x0002080001287983 */ /* 0x000f220000300800 */
[----:B------:R-:W-:-:S03]  /*1be10*/  FADD R3, R3, -1 ;  /* 0xbf80000003037421 */ /* 0x000fc60000000000 */
[----:B------:R-:W4:Y:S01]  /*1be20*/  LDL.LU R39, [R1+0x20c] ;  /* 0x00020c0001277983 */ /* 0x000f220000300800 */
[----:B-1----:R-:W-:Y:S02]  /*1be30*/  FFMA.FTZ R55, R36, 1.1920928955078125e-07, R55 ;  /* 0x3400000024377823 */ /* 0x002fe40000010037 */
[C---:B------:R-:W-:Y:S01]  /*1be40*/  FFMA.FTZ R36, R3.reuse, R94, -0.16845393180847167969 ;  /* 0xbe2c7f3003247423 */ /* 0x040fe2000001005e */
[----:B------:R-:W4:Y:S03]  /*1be50*/  LDL.LU R38, [R1+0x1f8] ;  /* 0x0001f80001267983 */ /* 0x000f260000300800 */
[C---:B------:R-:W-:Y:S01]  /*1be60*/  FFMA.FTZ R36, R3.reuse, R36, 0.1716887056827545166 ;  /* 0x3e2fcf2a03247423 */ /* 0x040fe20000010024 */
[----:B------:R-:W4:Y:S03]  /*1be70*/  LDL.LU R37, [R1+0x1fc] ;  /* 0x0001fc0001257983 */ /* 0x000f260000300800 */
        /* <DEDUP_REMOVED lines=9> */
[----:B------:R-:W-:Y:S02]  /*1bf10*/  FFMA.FTZ R3, R3, 1.4426950216293334961, R36 ;  /* 0x3fb8aa3b03037823 */ /* 0x000fe40000010024 */
[----:B------:R-:W4:Y:S02]  /*1bf20*/  LDL.LU R36, [R1+0x1e8] ;  /* 0x0001e80001247983 */ /* 0x000f240000300800 */
[----:B------:R-:W-:Y:S01]  /*1bf30*/  FADD R55, R55, R3 ;  /* 0x0000000337377221 */ /* 0x000fe20000000000 */
[----:B------:R-:W-:-:S05]  /*1bf40*/  @P1 MOV R3, 0x7f800000 ;  /* 0x7f80000000031802 */ /* 0x000fca0000000f00 */
[----:B------:R-:W-:Y:S02]  /*1bf50*/  @P1 FFMA.FTZ R55, R52, R3, +INF ;  /* 0x7f80000034371423 */ /* 0x000fe40000010003 */
[----:B------:R-:W4:Y:S01]  /*1bf60*/  LDL.LU R3, [R1+0x1ec] ;  /* 0x0001ec0001037983 */ /* 0x000f220000300800 */
[C---:B------:R-:W-:Y:S02]  /*1bf70*/  FSETP.GT.AND P1, PT, |R2|.reuse, 8.50705917302346158658e+37, PT ;  /* 0x7e8000000200780b */ /* 0x040fe40003f24200 */
[----:B------:R-:W-:-:S11]  /*1bf80*/  FSETP.GEU.AND P2, PT, |R2|, 1.175494350822287508e-38, PT ;  /* 0x008000000200780b */ /* 0x000fd60003f4e200 */
[----:B------:R-:W-:-:S04]  /*1bf90*/  @P1 FMUL R2, R2, 0.25 ;  /* 0x3e80000002021820 */ /* 0x000fc80000400000 */
[----:B------:R-:W-:-:S04]  /*1bfa0*/  @!P2 FMUL R2, R2, 16777216 ;  /* 0x4b8000000202a820 */ /* 0x000fc80000400000 */
[----:B------:R0:W1:Y:S02]  /*1bfb0*/  MUFU.RCP R51, R2 ;  /* 0x0000000200337308 */ /* 0x0000640000001000 */
[----:B0-----:R-:W4:Y:S01]  /*1bfc0*/  LDL.LU R2, [R1+0x684] ;  /* 0x0006840001027983 */ /* 0x001f220000300800 */
[----:B--2---:R-:W-:Y:S02]  /*1bfd0*/  @P1 FMUL R50, R50, 0.25 ;  /* 0x3e80000032321820 */ /* 0x004fe40000400000 */
[----:B---3--:R-:W-:Y:S02]  /*1bfe0*/  @P1 FMUL R49, R49, 0.25 ;  /* 0x3e80000031311820 */ /* 0x008fe40000400000 */
[----:B------:R-:W-:Y:S02]  /*1bff0*/  @P1 FMUL R48, R48, 0.25 ;  /* 0x3e80000030301820 */ /* 0x000fe40000400000 */
[----:B------:R-:W-:Y:S02]  /*1c000*/  @P1 FMUL R47, R47, 0.25 ;  /* 0x3e8000002f2f1820 */ /* 0x000fe40000400000 */
[----:B------:R-:W-:-:S02]  /*1c010*/  @P1 FMUL R46, R46, 0.25 ;  /* 0x3e8000002e2e1820 */ /* 0x000fc40000400000 */
[----:B----4-:R-:W-:Y:S02]  /*1c020*/  @P1 FMUL R45, R45, 0.25 ;  /* 0x3e8000002d2d1820 */ /* 0x010fe40000400000 */
[----:B------:R-:W-:Y:S02]  /*1c030*/  @P1 FMUL R44, R44, 0.25 ;  /* 0x3e8000002c2c1820 */ /* 0x000fe40000400000 */
[----:B------:R-:W-:Y:S02]  /*1c040*/  @P1 FMUL R43, R43, 0.25 ;  /* 0x3e8000002b2b1820 */ /* 0x000fe40000400000 */
[----:B------:R-:W-:Y:S02]  /*1c050*/  @P1 FMUL R42, R42, 0.25 ;  /* 0x3e8000002a2a1820 */ /* 0x000fe40000400000 */
[----:B------:R-:W-:Y:S02]  /*1c060*/  @P1 FMUL R41, R41, 0.25 ;  /* 0x3e80000029291820 */ /* 0x000fe40000400000 */
[----:B------:R-:W-:-:S02]  /*1c070*/  @!P2 FMUL R42, R42, 16777216 ;  /* 0x4b8000002a2aa820 */ /* 0x000fc40000400000 */
[----:B------:R-:W-:Y:S02]  /*1c080*/  @!P2 FMUL R41, R41, 16777216 ;  /* 0x4b8000002929a820 */ /* 0x000fe40000400000 */
[----:B------:R-:W-:Y:S02]  /*1c090*/  @P1 FMUL R40, R40, 0.25 ;  /* 0x3e80000028281820 */ /* 0x000fe40000400000 */
[----:B------:R-:W-:Y:S02]  /*1c0a0*/  @P1 FMUL R39, R39, 0.25 ;  /* 0x3e80000027271820 */ /* 0x000fe40000400000 */
[----:B------:R-:W-:Y:S02]  /*1c0b0*/  @P1 FMUL R38, R38, 0.25 ;  /* 0x3e80000026261820 */ /* 0x000fe40000400000 */
[----:B------:R-:W-:Y:S02]  /*1c0c0*/  @P1 FMUL R37, R37, 0.25 ;  /* 0x3e80000025251820 */ /* 0x000fe40000400000 */
[----:B------:R-:W-:-:S02]  /*1c0d0*/  @!P2 FMUL R38, R38, 16777216 ;  /* 0x4b8000002626a820 */ /* 0x000fc40000400000 */
[----:B------:R-:W-:Y:S02]  /*1c0e0*/  @!P2 FMUL R37, R37, 16777216 ;  /* 0x4b8000002525a820 */ /* 0x000fe40000400000 */
[----:B------:R-:W-:Y:S02]  /*1c0f0*/  @!P2 FMUL R39, R39, 16777216 ;  /* 0x4b8000002727a820 */ /* 0x000fe40000400000 */
[----:B------:R-:W-:Y:S02]  /*1c100*/  @!P2 FMUL R40, R40, 16777216 ;  /* 0x4b8000002828a820 */ /* 0x000fe40000400000 */
[----:B------:R-:W-:Y:S02]  /*1c110*/  @!P2 FMUL R43, R43, 16777216 ;  /* 0x4b8000002b2ba820 */ /* 0x000fe40000400000 */
[----:B------:R-:W-:Y:S02]  /*1c120*/  @!P2 FMUL R44, R44, 16777216 ;  /* 0x4b8000002c2ca820 */ /* 0x000fe40000400000 */
[----:B------:R-:W-:-:S02]  /*1c130*/  @!P2 FMUL R45, R45, 16777216 ;  /* 0x4b8000002d2da820 */ /* 0x000fc40000400000 */
[----:B------:R-:W-:Y:S02]  /*1c140*/  @!P2 FMUL R46, R46, 16777216 ;  /* 0x4b8000002e2ea820 */ /* 0x000fe40000400000 */
[----:B------:R-:W-:Y:S02]  /*1c150*/  @P1 FMUL R36, R36, 0.25 ;  /* 0x3e80000024241820 */ /* 0x000fe40000400000 */
[----:B------:R-:W-:-:S04]  /*1c160*/  @P1 FMUL R3, R3, 0.25 ;  /* 0x3e80000003031820 */ /* 0x000fc80000400000 */
[----:B------:R-:W-:Y:S02]  /*1c170*/  @!P2 FMUL R3, R3, 16777216 ;  /* 0x4b8000000303a820 */ /* 0x000fe40000400000 */
[----:B------:R-:W-:Y:S02]  /*1c180*/  @!P2 FMUL R36, R36, 16777216 ;  /* 0x4b8000002424a820 */ /* 0x000fe40000400000 */
[C---:B-1----:R-:W-:Y:S02]  /*1c190*/  FMUL R3, R51.reuse, R3 ;  /* 0x0000000333037220 */ /* 0x042fe40000400000 */
[C---:B------:R-:W-:Y:S02]  /*1c1a0*/  FMUL R53, R51.reuse, R36 ;  /* 0x0000002433357220 */ /* 0x040fe40000400000 */
[C---:B------:R-:W-:Y:S01]  /*1c1b0*/  FMUL R36, R51.reuse, R37 ;  /* 0x0000002533247220 */ /* 0x040fe20000400000 */
[----:B------:R0:W-:Y:S01]  /*1c1c0*/  STL [R1+0x44], R3 ;  /* 0x0000440301007387 */ /* 0x0001e20000100800 */
[----:B------:R-:W-:-:S03]  /*1c1d0*/  FMUL R37, R51, R39 ;  /* 0x0000002733257220 */ /* 0x000fc60000400000 */
[----:B------:R-:W-:Y:S01]  /*1c1e0*/  STL [R1+0x40], R53 ;  /* 0x0000403501007387 */ /* 0x000fe20000100800 */
[----:B0-----:R-:W-:-:S03]  /*1c1f0*/  FMUL R3, R51, R38 ;  /* 0x0000002633037220 */ /* 0x001fc60000400000 */
[----:B------:R0:W-:Y:S04]  /*1c200*/  STL [R1+0x3c], R36 ;  /* 0x00003c2401007387 */ /* 0x0001e80000100800 */
[----:B------:R1:W-:Y:S04]  /*1c210*/  STL [R1+0x38], R3 ;  /* 0x0000380301007387 */ /* 0x0003e80000100800 */
[----:B------:R2:W-:Y:S01]  /*1c220*/  STL [R1+0x34], R37 ;  /* 0x0000342501007387 */ /* 0x0005e20000100800 */
[C---:B0-----:R-:W-:Y:S02]  /*1c230*/  FMUL R36, R51.reuse, R40 ;  /* 0x0000002833247220 */ /* 0x041fe40000400000 */
[----:B-1----:R-:W-:-:S03]  /*1c240*/  FMUL R3, R51, R41 ;  /* 0x0000002933037220 */ /* 0x002fc60000400000 */
[----:B------:R0:W-:Y:S01]  /*1c250*/  STL [R1+0x30], R36 ;  /* 0x0000302401007387 */ /* 0x0001e20000100800 */
[----:B--2---:R-:W-:-:S03]  /*1c260*/  FMUL R37, R51, R42 ;  /* 0x0000002a33257220 */ /* 0x004fc60000400000 */
[----:B------:R1:W-:Y:S01]  /*1c270*/  STL [R1+0x2c], R3 ;  /* 0x00002c0301007387 */ /* 0x0003e20000100800 */
[----:B------:R-:W-:-:S03]  /*1c280*/  @!P2 FMUL R47, R47, 16777216 ;  /* 0x4b8000002f2fa820 */ /* 0x000fc60000400000 */
[----:B------:R2:W-:Y:S01]  /*1c290*/  STL [R1+0x28], R37 ;  /* 0x0000282501007387 */ /* 0x0005e20000100800 */
[C---:B0-----:R-:W-:Y:S02]  /*1c2a0*/  FMUL R36, R51.reuse, R43 ;  /* 0x0000002b33247220 */ /* 0x041fe40000400000 */
[----:B-1----:R-:W-:-:S03]  /*1c2b0*/  FMUL R3, R51, R44 ;  /* 0x0000002c33037220 */ /* 0x002fc60000400000 */
[----:B------:R0:W-:Y:S01]  /*1c2c0*/  STL [R1+0x24], R36 ;  /* 0x0000242401007387 */ /* 0x0001e20000100800 */
[----:B------:R-:W-:Y:S02]  /*1c2d0*/  @!P2 FMUL R48, R48, 16777216 ;  /* 0x4b8000003030a820 */ /* 0x000fe40000400000 */
[----:B--2---:R-:W-:Y:S01]  /*1c2e0*/  FMUL R37, R51, R45 ;  /* 0x0000002d33257220 */ /* 0x004fe20000400000 */
[----:B------:R1:W-:Y:S01]  /*1c2f0*/  STL [R1+0x20], R3 ;  /* 0x0000200301007387 */ /* 0x0003e20000100800 */
[----:B------:R-:W-:Y:S02]  /*1c300*/  @!P2 FMUL R49, R49, 16777216 ;  /* 0x4b8000003131a820 */ /* 0x000fe40000400000 */
[----:B------:R-:W-:Y:S01]  /*1c310*/  @!P2 FMUL R50, R50, 16777216 ;  /* 0x4b8000003232a820 */ /* 0x000fe20000400000 */
[----:B------:R2:W-:Y:S01]  /*1c320*/  STL [R1+0x1c], R37 ;  /* 0x00001c2501007387 */ /* 0x0005e20000100800 */
[C---:B0-----:R-:W-:Y:S02]  /*1c330*/  FMUL R36, R51.reuse, R46 ;  /* 0x0000002e33247220 */ /* 0x041fe40000400000 */
[----:B-1----:R-:W-:-:S03]  /*1c340*/  FMUL R3, R51, R47 ;  /* 0x0000002f33037220 */ /* 0x002fc60000400000 */
[----:B------:R0:W-:Y:S01]  /*1c350*/  STL [R1+0x18], R36 ;  /* 0x0000182401007387 */ /* 0x0001e20000100800 */
[C---:B------:R-:W-:Y:S01]  /*1c360*/  FSETP.GEU.AND P1, PT, R2.reuse, 1.175494350822287508e-38, PT ;  /* 0x008000000200780b */ /* 0x040fe20003f2e000 */
[C---:B--2---:R-:W-:Y:S02]  /*1c370*/  FMUL R37, R51.reuse, R48 ;  /* 0x0000003033257220 */ /* 0x044fe40000400000 */
[----:B------:R-:W-:Y:S01]  /*1c380*/  FMUL R48, R2, 8388608 ;  /* 0x4b00000002307820 */ /* 0x000fe20000400000 */
[----:B------:R1:W-:Y:S01]  /*1c390*/  STL [R1+0x14], R3 ;  /* 0x0000140301007387 */ /* 0x0003e20000100800 */
[----:B0-----:R-:W-:-:S03]  /*1c3a0*/  FMUL R36, R51, R49 ;  /* 0x0000003133247220 */ /* 0x001fc60000400000 */
[----:B------:R-:W-:Y:S01]  /*1c3b0*/  FSEL R48, R48, R2, !P1 ;  /* 0x0000000230307208 */ /* 0x000fe20004800000 */
[----:B------:R0:W-:Y:S01]  /*1c3c0*/  STL [R1+0x10], R37 ;  /* 0x0000102501007387 */ /* 0x0001e20000100800 */
[----:B-1----:R-:W-:-:S03]  /*1c3d0*/  FMUL R3, R51, R50 ;  /* 0x0000003233037220 */ /* 0x002fc60000400000 */
[----:B------:R-:W-:Y:S04]  /*1c3e0*/  STL [R1+0xc], R36 ;  /* 0x00000c2401007387 */ /* 0x000fe80000100800 */
[----:B------:R1:W-:Y:S01]  /*1c3f0*/  STL [R1+0x8], R3 ;  /* 0x0000080301007387 */ /* 0x0003e20000100800 */
[----:B0-----:R-:W-:Y:S02]  /*1c400*/  FSEL R37, RZ, -23, P1 ;  /* 0xc1b80000ff257808 */ /* 0x001fe40000800000 */
[C---:B-1----:R-:W-:Y:S01]  /*1c410*/  IADD3 R3, R48.reuse, -0x3f3504f3, RZ ;  /* 0xc0cafb0d30037810 */ /* 0x042fe20007ffe0ff */
[----:B------:R-:W2:Y:S03]  /*1c420*/  LDL.LU R51, [R1+0x2e0] ;  /* 0x0002e00001337983 */ /* 0x000ea60000300800 */
[----:B------:R-:W-:Y:S01]  /*1c430*/  LOP3.LUT R3, R3, 0xff800000, RZ, 0xc0, !PT ;  /* 0xff80000003037812 */ /* 0x000fe200078ec0ff */
[----:B------:R-:W3:Y:S03]  /*1c440*/  LDL.LU R50, [R1+0x2e4] ;  /* 0x0002e40001327983 */ /* 0x000ee60000300800 */
[----:B------:R0:W1:Y:S01]  /*1c450*/  I2F R36, R3 ;  /* 0x0000000300247306 */ /* 0x0000620000201400 */
[----:B------:R-:W-:Y:S01]  /*1c460*/  ISETP.GE.U32.AND P1, PT, R48, 0x7f800000, PT ;  /* 0x7f8000003000780c */ /* 0x000fe20003f26070 */
[----:B------:R-:W4:Y:S01]  /*1c470*/  LDL.LU R49, [R1+0x2d0] ;  /* 0x0002d00001317983 */ /* 0x000f220000300800 */
[----:B------:R-:W-:-:S03]  /*1c480*/  FSETP.GEU.AND P2, PT, |R2|, 1.175494350822287508e-38, PT ;  /* 0x008000000200780b */ /* 0x000fc60003f4e200 */
[----:B------:R-:W4:Y:S01]  /*1c490*/  LDL.LU R47, [R1+0x2d4] ;  /* 0x0002d400012f7983 */ /* 0x000f220000300800 */
[----:B0-----:R-:W-:-:S03]  /*1c4a0*/  IMAD.IADD R3, R48, 0x1, -R3 ;  /* 0x0000000130037824 */ /* 0x001fc600078e0a03 */
[----:B------:R-:W4:Y:S01]  /*1c4b0*/  LDL.LU R46, [R1+0x2c0] ;  /* 0x0002c000012e7983 */ /* 0x000f220000300800 */
[----:B------:R-:W-:Y:S02]  /*1c4c0*/  FADD R3, R3, -1 ;  /* 0xbf80000003037421 */ /* 0x000fe40000000000 */
[----:B-1----:R-:W-:Y:S02]  /*1c4d0*/  FFMA.FTZ R37, R36, 1.1920928955078125e-07, R37 ;  /* 0x3400000024257823 */ /* 0x002fe40000010025 */
        /* <DEDUP_REMOVED lines=14> */
[----:B------:R-:W-:Y:S01]  /*1c5c0*/  @P1 FFMA.FTZ R54, R48, R3, +INF ;  /* 0x7f80000030361423 */ /* 0x000fe20000010003 */
[C---:B------:R-:W-:Y:S01]  /*1c5d0*/  FSETP.GT.AND P1, PT, |R2|.reuse, 8.50705917302346158658e+37, PT ;  /* 0x7e8000000200780b */ /* 0x040fe20003f24200 */
[----:B------:R-:W4:Y:S04]  /*1c5e0*/  LDL.LU R3, [R1+0x2c4] ;  /* 0x0002c40001037983 */ /* 0x000f280000300800 */
[----:B------:R-:W4:Y:S04]  /*1c5f0*/  LDL.LU R36, [R1+0x2b0] ;  /* 0x0002b00001247983 */ /* 0x000f280000300800 */
[----:B------:R-:W4:Y:S04]  /*1c600*/  LDL.LU R37, [R1+0x2b4] ;  /* 0x0002b40001257983 */ /* 0x000f280000300800 */
[----:B------:R-:W-:Y:S01]  /*1c610*/  @P1 FMUL R2, R2, 0.25 ;  /* 0x3e80000002021820 */ /* 0x000fe20000400000 */
[----:B------:R-:W4:Y:S03]  /*1c620*/  LDL.LU R38, [R1+0x210] ;  /* 0x0002100001267983 */ /* 0x000f260000300800 */
[----:B------:R-:W-:Y:S01]  /*1c630*/  @!P2 FMUL R2, R2, 16777216 ;  /* 0x4b8000000202a820 */ /* 0x000fe20000400000 */
[----:B------:R-:W4:Y:S04]  /*1c640*/  LDL.LU R39, [R1+0x214] ;  /* 0x0002140001277983 */ /* 0x000f280000300800 */
[----:B------:R-:W4:Y:S04]  /*1c650*/  LDL.LU R40, [R1+0x200] ;  /* 0x0002000001287983 */ /* 0x000f280000300800 */
[----:B------:R-:W4:Y:S01]  /*1c660*/  LDL.LU R41, [R1+0x204] ;  /* 0x0002040001297983 */ /* 0x000f220000300800 */
[----:B------:R0:W1:Y:S03]  /*1c670*/  MUFU.RCP R53, R2 ;  /* 0x0000000200357308 */ /* 0x0000660000001000 */
[----:B------:R-:W4:Y:S04]  /*1c680*/  LDL.LU R42, [R1+0x1f0] ;  /* 0x0001f000012a7983 */ /* 0x000f280000300800 */
[----:B------:R-:W4:Y:S04]  /*1c690*/  LDL.LU R43, [R1+0x1f4] ;  /* 0x0001f400012b7983 */ /* 0x000f280000300800 */
[----:B------:R-:W4:Y:S04]  /*1c6a0*/  LDL.LU R44, [R1+0x1e0] ;  /* 0x0001e000012c7983 */ /* 0x000f280000300800 */
[----:B------:R-:W4:Y:S04]  /*1c6b0*/  LDL.LU R45, [R1+0x1e4] ;  /* 0x0001e400012d7983 */ /* 0x000f280000300800 */
[----:B0-----:R-:W4:Y:S01]  /*1c6c0*/  LDL.LU R2, [R1+0x688] ;  /* 0x0006880001027983 */ /* 0x001f220000300800 */
[----:B--2---:R-:W-:-:S02]  /*1c6d0*/  @P1 FMUL R51, R51, 0.25 ;  /* 0x3e80000033331820 */ /* 0x004fc40000400000 */
[----:B---3--:R-:W-:Y:S02]  /*1c6e0*/  @P1 FMUL R50, R50, 0.25 ;  /* 0x3e80000032321820 */ /* 0x008fe40000400000 */
[----:B----4-:R-:W-:Y:S02]  /*1c6f0*/  @P1 FMUL R49, R49, 0.25 ;  /* 0x3e80000031311820 */ /* 0x010fe40000400000 */
[----:B------:R-:W-:Y:S02]  /*1c700*/  @P1 FMUL R47, R47, 0.25 ;  /* 0x3e8000002f2f1820 */ /* 0x000fe40000400000 */
[----:B------:R-:W-:Y:S02]  /*1c710*/  @P1 FMUL R46, R46, 0.25 ;  /* 0x3e8000002e2e1820 */ /* 0x000fe40000400000 */
[----:B------:R-:W-:-:S04]  /*1c720*/  @P1 FMUL R3, R3, 0.25 ;  /* 0x3e80000003031820 */ /* 0x000fc80000400000 */
[----:B------:R-:W-:Y:S02]  /*1c730*/  @!P2 FMUL R3, R3, 16777216 ;  /* 0x4b8000000303a820 */ /* 0x000fe40000400000 */
[----:B------:R-:W-:Y:S02]  /*1c740*/  @P1 FMUL R36, R36, 0.25 ;  /* 0x3e80000024241820 */ /* 0x000fe40000400000 */
[----:B-1----:R-:W-:Y:S02]  /*1c750*/  FMUL R117, R53, R3 ;  /* 0x0000000335757220 */ /* 0x002fe40000400000 */
        /* <DEDUP_REMOVED lines=9> */
[C---:B------:R-:W-:Y:S01]  /*1c7f0*/  FMUL R3, R2.reuse, 8388608 ;  /* 0x4b00000002037820 */ /* 0x040fe20000400000 */
[----:B------:R-:W-:Y:S01]  /*1c800*/  FSETP.GEU.AND P1, PT, R2, 1.175494350822287508e-38, PT ;  /* 0x008000000200780b */ /* 0x000fe20003f2e000 */
[----:B------:R-:W-:-:S03]  /*1c810*/  @!P2 FMUL R36, R36, 16777216 ;  /* 0x4b8000002424a820 */ /* 0x000fc60000400000 */
[----:B------:R-:W-:Y:S01]  /*1c820*/  FSEL R3, R3, R2, !P1 ;  /* 0x0000000203037208 */ /* 0x000fe20004800000 */
[----:B------:R-:W-:-:S03]  /*1c830*/  FMUL R118, R53, R36 ;  /* 0x0000002435767220 */ /* 0x000fc60000400000 */
[----:B------:R-:W-:Y:S01]  /*1c840*/  IADD3 R36, R3, -0x3f3504f3, RZ ;  /* 0xc0cafb0d03247810 */ /* 0x000fe20007ffe0ff */
[----:B------:R-:W-:-:S03]  /*1c850*/  @!P2 FMUL R38, R38, 16777216 ;  /* 0x4b8000002626a820 */ /* 0x000fc60000400000 */
[----:B------:R-:W-:Y:S01]  /*1c860*/  LOP3.LUT R36, R36, 0xff800000, RZ, 0xc0, !PT ;  /* 0xff80000024247812 */ /* 0x000fe200078ec0ff */
[----:B------:R-:W-:-:S03]  /*1c870*/  FMUL R120, R53, R38 ;  /* 0x0000002635787220 */ /* 0x000fc60000400000 */
[----:B------:R0:W1:Y:S01]  /*1c880*/  I2F R38, R36 ;  /* 0x0000002400267306 */ /* 0x0000620000201400 */
[----:B------:R-:W-:-:S04]  /*1c890*/  @!P2 FMUL R37, R37, 16777216 ;  /* 0x4b8000002525a820 */ /* 0x000fc80000400000 */
[----:B------:R-:W-:Y:S01]  /*1c8a0*/  FMUL R119, R53, R37 ;  /* 0x0000002535777220 */ /* 0x000fe20000400000 */
        /* <DEDUP_REMOVED lines=12> */
[----:B------:R-:W-:Y:S01]  /*1c970*/  FFMA.FTZ R38, R36, R38, -0.72134751081466674805 ;  /* 0xbf38aa3b24267423 */ /* 0x000fe20000010026 */
[----:B------:R-:W-:-:S03]  /*1c980*/  ISETP.GE.U32.AND P1, PT, R3, 0x7f800000, PT ;  /* 0x7f8000000300780c */ /* 0x000fc60003f26070 */
[C---:B------:R-:W-:Y:S02]  /*1c990*/  FMUL R38, R36.reuse, R38 ;  /* 0x0000002624267220 */ /* 0x040fe40000400000 */
[----:B------:R-:W-:Y:S02]  /*1c9a0*/  @!P2 FMUL R45, R45, 16777216 ;  /* 0x4b8000002d2da820 */ /* 0x000fe40000400000 */
[----:B------:R-:W-:Y:S02]  /*1c9b0*/  FMUL R38, R36, R38 ;  /* 0x0000002624267220 */ /* 0x000fe40000400000 */
[----:B------:R-:W-:Y:S02]  /*1c9c0*/  @!P2 FMUL R44, R44, 16777216 ;  /* 0x4b8000002c2ca820 */ /* 0x000fe40000400000 */
[----:B------:R-:W-:Y:S02]  /*1c9d0*/  FMUL R45, R53, R45 ;  /* 0x0000002d352d7220 */ /* 0x000fe40000400000 */
[----:B------:R-:W-:-:S02]  /*1c9e0*/  FFMA.FTZ R36, R36, 1.4426950216293334961, R38 ;  /* 0x3fb8aa3b24247823 */ /* 0x000fc40000010026 */
[----:B------:R-:W-:Y:S01]  /*1c9f0*/  FMUL R44, R53, R44 ;  /* 0x0000002c352c7220 */ /* 0x000fe20000400000 */
[----:B------:R-:W-:Y:S01]  /*1ca00*/  STL [R1+0x4], R45 ;  /* 0x0000042d01007387 */ /* 0x000fe20000100800 */
[----:B------:R-:W-:Y:S01]  /*1ca10*/  FADD R36, R37, R36 ;  /* 0x0000002425247221 */ /* 0x000fe20000000000 */
[----:B------:R-:W-:Y:S01]  /*1ca20*/  @P1 MOV R37, 0x7f800000 ;  /* 0x7f80000000251802 */ /* 0x000fe20000000f00 */
[----:B------:R-:W-:Y:S01]  /*1ca30*/  @!P2 FMUL R39, R39, 16777216 ;  /* 0x4b8000002727a820 */ /* 0x000fe20000400000 */
[----:B------:R0:W-:Y:S01]  /*1ca40*/  STL [R1], R44 ;  /* 0x0000002c01007387 */ /* 0x0001e20000100800 */
[----:B------:R-:W-:Y:S02]  /*1ca50*/  @!P2 FMUL R43, R43, 16777216 ;  /* 0x4b8000002b2ba820 */ /* 0x000fe40000400000 */
[----:B------:R-:W-:Y:S01]  /*1ca60*/  @!P2 FMUL R42, R42, 16777216 ;  /* 0x4b8000002a2aa820 */ /* 0x000fe20000400000 */
[----:B------:R-:W2:Y:S01]  /*1ca70*/  LDL.LU R65, [R1+0x2a8] ;  /* 0x0002a80001417983 */ /* 0x000ea20000300800 */
[----:B------:R-:W-:-:S02]  /*1ca80*/  @!P2 FMUL R41, R41, 16777216 ;  /* 0x4b8000002929a820 */ /* 0x000fc40000400000 */
[----:B------:R-:W-:Y:S01]  /*1ca90*/  @!P2 FMUL R40, R40, 16777216 ;  /* 0x4b8000002828a820 */ /* 0x000fe20000400000 */
[----:B------:R-:W3:Y:S01]  /*1caa0*/  LDL.LU R67, [R1+0x2ac] ;  /* 0x0002ac0001437983 */ /* 0x000ee20000300800 */
[----:B------:R-:W-:Y:S02]  /*1cab0*/  @!P2 FMUL R46, R46, 16777216 ;  /* 0x4b8000002e2ea820 */ /* 0x000fe40000400000 */
[----:B------:R-:W-:Y:S01]  /*1cac0*/  @!P2 FMUL R47, R47, 16777216 ;  /* 0x4b8000002f2fa820 */ /* 0x000fe20000400000 */
[----:B------:R-:W4:Y:S01]  /*1cad0*/  LDL.LU R66, [R1+0x298] ;  /* 0x0002980001427983 */ /* 0x000f220000300800 */
[----:B------:R-:W-:Y:S02]  /*1cae0*/  @!P2 FMUL R49, R49, 16777216 ;  /* 0x4b8000003131a820 */ /* 0x000fe40000400000 */
[----:B------:R-:W-:Y:S02]  /*1caf0*/  @!P2 FMUL R50, R50, 16777216 ;  /* 0x4b8000003232a820 */ /* 0x000fe40000400000 */
[----:B------:R-:W-:Y:S01]  /*1cb00*/  @!P2 FMUL R51, R51, 16777216 ;  /* 0x4b8000003333a820 */ /* 0x000fe20000400000 */
[----:B------:R-:W-:Y:S01]  /*1cb10*/  FSETP.NEU.AND P2, PT, R68, RZ, PT ;  /* 0x000000ff4400720b */ /* 0x000fe20003f4d000 */
[----:B------:R-:W-:Y:S01]  /*1cb20*/  @P1 FFMA.FTZ R36, R3, R37, +INF ;  /* 0x7f80000003241423 */ /* 0x000fe20000010025 */
[----:B------:R-:W4:Y:S01]  /*1cb30*/  LDL.LU R68, [R1+0x29c] ;  /* 0x00029c0001447983 */ /* 0x000f220000300800 */
[----:B------:R-:W-:-:S03]  /*1cb40*/  FMUL R121, R53, R39 ;  /* 0x0000002735797220 */ /* 0x000fc60000400000 */
        /* <DEDUP_REMOVED lines=10> */
[----:B------:R-:W4:Y:S04]  /*1cbf0*/  LDL.LU R42, [R1+0x26c] ;  /* 0x00026c00012a7983 */ /* 0x000f280000300800 */
[----:B------:R-:W4:Y:S04]  /*1cc00*/  LDL.LU R43, [R1+0x258] ;  /* 0x00025800012b7983 */ /* 0x000f280000300800 */
[----:B0-----:R-:W4:Y:S04]  /*1cc10*/  LDL.LU R44, [R1+0x25c] ;  /* 0x00025c00012c7983 */ /* 0x001f280000300800 */
[----:B------:R-:W4:Y:S04]  /*1cc20*/  LDL.LU R45, [R1+0x248] ;  /* 0x00024800012d7983 */ /* 0x000f280000300800 */
[----:B------:R-:W4:Y:S01]  /*1cc30*/  LDL.LU R46, [R1+0x24c] ;  /* 0x00024c00012e7983 */ /* 0x000f220000300800 */
[----:B------:R-:W-:-:S02]  /*1cc40*/  FMUL R115, R53, R47 ;  /* 0x0000002f35737220 */ /* 0x000fc40000400000 */
[----:B------:R-:W-:Y:S02]  /*1cc50*/  IMAD.MOV.U32 R47, RZ, RZ, R7 ;  /* 0x000000ffff2f7224 */ /* 0x000fe400078e0007 */
[----:B------:R-:W4:Y:S01]  /*1cc60*/  LDL.LU R7, [R1+0x68c] ;  /* 0x00068c0001077983 */ /* 0x000f220000300800 */
[----:B------:R-:W-:Y:S02]  /*1cc70*/  LOP3.LUT R0, R0, 0xffffffef, RZ, 0xc0, !PT ;  /* 0xffffffef00007812 */ /* 0x000fe400078ec0ff */
[----:B------:R-:W-:Y:S02]  /*1cc80*/  FSETP.GT.AND P1, PT, |R2|, 8.50705917302346158658e+37, PT ;  /* 0x7e8000000200780b */ /* 0x000fe40003f24200 */
[----:B------:R-:W-:Y:S02]  /*1cc90*/  @P2 LOP3.LUT R0, R0, 0x10, RZ, 0xfc, !PT ;  /* 0x0000001000002812 */ /* 0x000fe400078efcff */
[----:B------:R-:W-:-:S09]  /*1cca0*/  FSETP.GEU.AND P2, PT, |R2|, 1.175494350822287508e-38, PT ;  /* 0x008000000200780b */ /* 0x000fd20003f4e200 */
[----:B------:R-:W-:-:S04]  /*1ccb0*/  @P1 FMUL R2, R2, 0.25 ;  /* 0x3e80000002021820 */ /* 0x000fc80000400000 */
[----:B------:R-:W-:-:S06]  /*1ccc0*/  @!P2 FMUL R2, R2, 16777216 ;  /* 0x4b8000000202a820 */ /* 0x000fcc0000400000 */
[----:B------:R-:W0:Y:S01]  /*1ccd0*/  MUFU.RCP R2, R2 ;  /* 0x0000000200027308 */ /* 0x000e220000001000 */
[----:B------:R-:W-:Y:S02]  /*1cce0*/  @P1 FMUL R47, R47, 0.25 ;  /* 0x3e8000002f2f1820 */ /* 0x000fe40000400000 */
[----:B------:R-:W-:Y:S02]  /*1ccf0*/  @P1 FMUL R6, R6, 0.25 ;  /* 0x3e80000006061820 */ /* 0x000fe40000400000 */
[----:B------:R-:W-:Y:S02]  /*1cd00*/  @!P2 FMUL R47, R47, 16777216 ;  /* 0x4b8000002f2fa820 */ /* 0x000fe40000400000 */
[----:B------:R-:W-:Y:S02]  /*1cd10*/  @!P2 FMUL R6, R6, 16777216 ;  /* 0x4b8000000606a820 */ /* 0x000fe40000400000 */
[C---:B0-----:R-:W-:Y:S02]  /*1cd20*/  FMUL R110, R2.reuse, R47 ;  /* 0x0000002f026e7220 */ /* 0x041fe40000400000 */
[----:B------:R-:W-:-:S02]  /*1cd30*/  FMUL R109, R2, R6 ;  /* 0x00000006026d7220 */ /* 0x000fc40000400000 */
[C---:B------:R-:W-:Y:S02]  /*1cd40*/  FMUL R114, R53.reuse, R49 ;  /* 0x0000003135727220 */ /* 0x040fe40000400000 */
[----:B------:R-:W-:Y:S02]  /*1cd50*/  FMUL R113, R53, R50 ;  /* 0x0000003235717220 */ /* 0x000fe40000400000 */
[----:B--2---:R-:W-:Y:S02]  /*1cd60*/  @P1 FMUL R65, R65, 0.25 ;  /* 0x3e80000041411820 */ /* 0x004fe40000400000 */
[----:B---3--:R-:W-:Y:S02]  /*1cd70*/  @P1 FMUL R67, R67, 0.25 ;  /* 0x3e80000043431820 */ /* 0x008fe40000400000 */
[----:B----4-:R-:W-:Y:S02]  /*1cd80*/  @P1 FMUL R66, R66, 0.25 ;  /* 0x3e80000042421820 */ /* 0x010fe40000400000 */
[----:B------:R-:W-:-:S02]  /*1cd90*/  @!P2 FMUL R67, R67, 16777216 ;  /* 0x4b8000004343a820 */ /* 0x000fc40000400000 */
[----:B------:R-:W-:Y:S02]  /*1cda0*/  @!P2 FMUL R66, R66, 16777216 ;  /* 0x4b8000004242a820 */ /* 0x000fe40000400000 */
        /* <DEDUP_REMOVED lines=12> */
[----:B------:R-:W-:Y:S02]  /*1ce70*/  @!P2 FMUL R46, R46, 16777216 ;  /* 0x4b8000002e2ea820 */ /* 0x000fe40000400000 */
[----:B------:R-:W-:Y:S02]  /*1ce80*/  @!P2 FMUL R44, R44, 16777216 ;  /* 0x4b8000002c2ca820 */ /* 0x000fe40000400000 */
[----:B------:R-:W-:Y:S02]  /*1ce90*/  @!P2 FMUL R43, R43, 16777216 ;  /* 0x4b8000002b2ba820 */ /* 0x000fe40000400000 */
[----:B------:R-:W-:Y:S02]  /*1cea0*/  @!P2 FMUL R42, R42, 16777216 ;  /* 0x4b8000002a2aa820 */ /* 0x000fe40000400000 */
[----:B------:R-:W-:-:S02]  /*1ceb0*/  @!P2 FMUL R41, R41, 16777216 ;  /* 0x4b8000002929a820 */ /* 0x000fc40000400000 */
[----:B------:R-:W-:Y:S02]  /*1cec0*/  @!P2 FMUL R40, R40, 16777216 ;  /* 0x4b8000002828a820 */ /* 0x000fe40000400000 */
[----:B------:R-:W-:Y:S02]  /*1ced0*/  @!P2 FMUL R39, R39, 16777216 ;  /* 0x4b8000002727a820 */ /* 0x000fe40000400000 */
[----:B------:R-:W-:Y:S02]  /*1cee0*/  @!P2 FMUL R38, R38, 16777216 ;  /* 0x4b8000002626a820 */ /* 0x000fe40000400000 */
[----:B------:R-:W-:Y:S02]  /*1cef0*/  @!P2 FMUL R37, R37, 16777216 ;  /* 0x4b8000002525a820 */ /* 0x000fe40000400000 */
[----:B------:R-:W-:Y:S02]  /*1cf00*/  @!P2 FMUL R68, R68, 16777216 ;  /* 0x4b8000004444a820 */ /* 0x000fe40000400000 */
[----:B------:R-:W-:-:S02]  /*1cf10*/  @!P2 FMUL R65, R65, 16777216 ;  /* 0x4b8000004141a820 */ /* 0x000fc40000400000 */
[C---:B------:R-:W-:Y:S02]  /*1cf20*/  FMUL R108, R2.reuse, R46 ;  /* 0x0000002e026c7220 */ /* 0x040fe40000400000 */
[C---:B------:R-:W-:Y:S02]  /*1cf30*/  FMUL R106, R2.reuse, R45 ;  /* 0x0000002d026a7220 */ /* 0x040fe40000400000 */
[C---:B------:R-:W-:Y:S02]  /*1cf40*/  FMUL R98, R2.reuse, R44 ;  /* 0x0000002c02627220 */ /* 0x040fe40000400000 */
[C---:B------:R-:W-:Y:S02]  /*1cf50*/  FMUL R66, R2.reuse, R66 ;  /* 0x0000004202427220 */ /* 0x040fe40000400000 */
[C---:B------:R-:W-:Y:S01]  /*1cf60*/  FMUL R67, R2.reuse, R67 ;  /* 0x0000004302437220 */ /* 0x040fe20000400000 */
[----:B------:R-:W-:Y:S01]  /*1cf70*/  FSETP.GEU.AND P1, PT, R7, 1.175494350822287508e-38, PT ;  /* 0x008000000700780b */ /* 0x000fe20003f2e000 */
[C---:B------:R-:W-:Y:S01]  /*1cf80*/  FMUL R89, R2.reuse, R43 ;  /* 0x0000002b02597220 */ /* 0x040fe20000400000 */
[----:B------:R-:W2:Y:S01]  /*1cf90*/  LDL.LU R45, [R1+0x2a0] ;  /* 0x0002a000012d7983 */ /* 0x000ea20000300800 */
[----:B------:R-:W-:-:S02]  /*1cfa0*/  FMUL R88, R2, R42 ;  /* 0x0000002a02587220 */ /* 0x000fc40000400000 */
[C---:B------:R-:W-:Y:S01]  /*1cfb0*/  FMUL R87, R2.reuse, R41 ;  /* 0x0000002902577220 */ /* 0x040fe20000400000 */
[----:B------:R-:W3:Y:S01]  /*1cfc0*/  LDL.LU R44, [R1+0x2a4] ;  /* 0x0002a400012c7983 */ /* 0x000ee20000300800 */
[C---:B------:R-:W-:Y:S02]  /*1cfd0*/  FMUL R86, R2.reuse, R40 ;  /* 0x0000002802567220 */ /* 0x040fe40000400000 */
[C---:B------:R-:W-:Y:S02]  /*1cfe0*/  FMUL R85, R2.reuse, R39 ;  /* 0x0000002702557220 */ /* 0x040fe40000400000 */
[C---:B------:R-:W-:Y:S02]  /*1cff0*/  FMUL R84, R2.reuse, R38 ;  /* 0x0000002602547220 */ /* 0x040fe40000400000 */
[C---:B------:R-:W-:Y:S02]  /*1d000*/  FMUL R83, R2.reuse, R37 ;  /* 0x0000002502537220 */ /* 0x040fe40000400000 */
[----:B------:R-:W-:-:S02]  /*1d010*/  FMUL R68, R2, R68 ;  /* 0x0000004402447220 */ /* 0x000fc40000400000 */
[----:B------:R-:W-:Y:S02]  /*1d020*/  FMUL R65, R2, R65 ;  /* 0x0000004102417220 */ /* 0x000fe40000400000 */
[----:B------:R-:W-:-:S05]  /*1d030*/  FMUL R2, R7, 8388608 ;  /* 0x4b00000007027820 */ /* 0x000fca0000400000 */
[----:B------:R-:W-:-:S04]  /*1d040*/  FSEL R2, R2, R7, !P1 ;  /* 0x0000000702027208 */ /* 0x000fc80004800000 */
[----:B------:R-:W-:-:S04]  /*1d050*/  IADD3 R6, R2, -0x3f3504f3, RZ ;  /* 0xc0cafb0d02067810 */ /* 0x000fc80007ffe0ff */
[----:B------:R-:W-:-:S04]  /*1d060*/  LOP3.LUT R6, R6, 0xff800000, RZ, 0xc0, !PT ;  /* 0xff80000006067812 */ /* 0x000fc800078ec0ff */
[----:B------:R0:W1:Y:S01]  /*1d070*/  I2F R38, R6 ;  /* 0x0000000600267306 */ /* 0x0000620000201400 */
[----:B------:R-:W-:Y:S02]  /*1d080*/  FSEL R37, RZ, -23, P1 ;  /* 0xc1b80000ff257808 */ /* 0x000fe40000800000 */
[----:B0-----:R-:W-:-:S05]  /*1d090*/  IADD3 R6, R2, -R6, RZ ;  /* 0x8000000602067210 */ /* 0x001fca0007ffe0ff */
        /* <DEDUP_REMOVED lines=12> */
[----:B------:R-:W-:-:S04]  /*1d160*/  FMUL R38, R6, R38 ;  /* 0x0000002606267220 */ /* 0x000fc80000400000 */
[----:B------:R-:W-:-:S04]  /*1d170*/  FMUL R38, R6, R38 ;  /* 0x0000002606267220 */ /* 0x000fc80000400000 */
[----:B------:R-:W-:Y:S02]  /*1d180*/  FFMA.FTZ R6, R6, 1.4426950216293334961, R38 ;  /* 0x3fb8aa3b06067823 */ /* 0x000fe40000010026 */
[----:B------:R-:W4:Y:S02]  /*1d190*/  LDL.LU R38, [R1+0x290] ;  /* 0x0002900001267983 */ /* 0x000f240000300800 */
[----:B------:R-:W-:Y:S02]  /*1d1a0*/  FADD R6, R37, R6 ;  /* 0x0000000625067221 */ /* 0x000fe40000000000 */
[----:B------:R-:W-:Y:S01]  /*1d1b0*/  @P1 IMAD.MOV.U32 R37, RZ, RZ, 0x7f800000 ;  /* 0x7f800000ff251424 */ /* 0x000fe200078e00ff */
[----:B------:R-:W4:Y:S03]  /*1d1c0*/  LDL.LU R39, [R1+0x294] ;  /* 0x0002940001277983 */ /* 0x000f260000300800 */
[----:B------:R-:W-:Y:S01]  /*1d1d0*/  @P1 FFMA.FTZ R6, R2, R37, +INF ;  /* 0x7f80000002061423 */ /* 0x000fe20000010025 */
        /* <DEDUP_REMOVED lines=9> */
[----:B------:R-:W4:Y:S04]  /*1d270*/  LDL.LU R50, [R1+0x240] ;  /* 0x0002400001327983 */ /* 0x000f280000300800 */
[----:B------:R-:W4:Y:S04]  /*1d280*/  LDL.LU R63, [R1+0x244] ;  /* 0x00024400013f7983 */ /* 0x000f280000300800 */
[----:B------:R-:W4:Y:S01]  /*1d290*/  LDL.LU R52, [R1+0x690] ;  /* 0x0006900001347983 */ /* 0x000f220000300800 */
[----:B------:R-:W-:-:S03]  /*1d2a0*/  FMUL R112, R53, R51 ;  /* 0x0000003335707220 */ /* 0x000fc60000400000 */
[----:B------:R-:W4:Y:S04]  /*1d2b0*/  LDL.LU R56, [R1+0x1c8] ;  /* 0x0001c80001387983 */ /* 0x000f280000300800 */
[----:B------:R-:W4:Y:S04]  /*1d2c0*/  LDL.LU R51, [R1+0x1cc] ;  /* 0x0001cc0001337983 */ /* 0x000f280000300800 */
[----:B------:R-:W4:Y:S01]  /*1d2d0*/  LDL.LU R58, [R1+0x694] ;  /* 0x00069400013a7983 */ /* 0x000f220000300800 */
[----:B------:R-:W-:Y:S02]  /*1d2e0*/  LOP3.LUT R0, R0, 0xfffffff7, RZ, 0xc0, !PT ;  /* 0xfffffff700007812 */ /* 0x000fe400078ec0ff */
[----:B------:R-:W-:Y:S01]  /*1d2f0*/  FSETP.GT.AND P1, PT, |R7|, 8.50705917302346158658e+37, PT ;  /* 0x7e8000000700780b */ /* 0x000fe20003f24200 */
[----:B------:R-:W4:Y:S01]  /*1d300*/  LDL.LU R62, [R1+0x1c0] ;  /* 0x0001c000013e7983 */ /* 0x000f220000300800 */
[----:B------:R-:W-:-:S02]  /*1d310*/  @P2 LOP3.LUT R0, R0, 0x8, RZ, 0xfc, !PT ;  /* 0x0000000800002812 */ /* 0x000fc400078efcff */
[----:B------:R-:W-:-:S09]  /*1d320*/  FSETP.GEU.AND P2, PT, |R7|, 1.175494350822287508e-38, PT ;  /* 0x008000000700780b */ /* 0x000fd20003f4e200 */
[----:B------:R-:W-:-:S04]  /*1d330*/  @P1 FMUL R7, R7, 0.25 ;  /* 0x3e80000007071820 */ /* 0x000fc80000400000 */
[----:B------:R-:W-:-:S06]  /*1d340*/  @!P2 FMUL R7, R7, 16777216 ;  /* 0x4b8000000707a820 */ /* 0x000fcc0000400000 */
[----:B------:R-:W0:Y:S01]  /*1d350*/  MUFU.RCP R7, R7 ;  /* 0x0000000700077308 */ /* 0x000e220000001000 */
[----:B------:R-:W-:-:S04]  /*1d360*/  @P1 FMUL R4, R4, 0.25 ;  /* 0x3e80000004041820 */ /* 0x000fc80000400000 */
[----:B------:R-:W-:Y:S02]  /*1d370*/  @!P2 FMUL R4, R4, 16777216 ;  /* 0x4b8000000404a820 */ /* 0x000fe40000400000 */
[----:B------:R-:W-:-:S04]  /*1d380*/  @P1 FMUL R5, R5, 0.25 ;  /* 0x3e80000005051820 */ /* 0x000fc80000400000 */
[----:B------:R-:W-:Y:S02]  /*1d390*/  @!P2 FMUL R5, R5, 16777216 ;  /* 0x4b8000000505a820 */ /* 0x000fe40000400000 */
[C---:B0-----:R-:W-:Y:S02]  /*1d3a0*/  FMUL R53, R7.reuse, R4 ;  /* 0x0000000407357220 */ /* 0x041fe40000400000 */
[----:B------:R-:W-:Y:S01]  /*1d3b0*/  FMUL R64, R7, R5 ;  /* 0x0000000507407220 */ /* 0x000fe20000400000 */
[----:B------:R-:W-:Y:S01]  /*1d3c0*/  LOP3.LUT R0, R0, 0xfffffffb, RZ, 0xc0, !PT ;  /* 0xfffffffb00007812 */ /* 0x000fe200078ec0ff */
[----:B--2---:R-:W-:Y:S02]  /*1d3d0*/  @P1 FMUL R45, R45, 0.25 ;  /* 0x3e8000002d2d1820 */ /* 0x004fe40000400000 */
[----:B---3--:R-:W-:Y:S02]  /*1d3e0*/  @P1 FMUL R44, R44, 0.25 ;  /* 0x3e8000002c2c1820 */ /* 0x008fe40000400000 */
[----:B------:R-:W-:-:S02]  /*1d3f0*/  @!P2 FMUL R45, R45, 16777216 ;  /* 0x4b8000002d2da820 */ /* 0x000fc40000400000 */
[----:B------:R-:W-:Y:S02]  /*1d400*/  @!P2 FMUL R44, R44, 16777216 ;  /* 0x4b8000002c2ca820 */ /* 0x000fe40000400000 */
[C---:B------:R-:W-:Y:S02]  /*1d410*/  FMUL R45, R7.reuse, R45 ;  /* 0x0000002d072d7220 */ /* 0x040fe40000400000 */
[----:B------:R-:W-:Y:S02]  /*1d420*/  FMUL R44, R7, R44 ;  /* 0x0000002c072c7220 */ /* 0x000fe40000400000 */
[----:B----4-:R-:W-:Y:S02]  /*1d430*/  @P1 FMUL R38, R38, 0.25 ;  /* 0x3e80000026261820 */ /* 0x010fe40000400000 */
        /* <DEDUP_REMOVED lines=11> */
[C---:B------:R-:W-:Y:S01]  /*1d4f0*/  FMUL R4, R52.reuse, 8388608 ;  /* 0x4b00000034047820 */ /* 0x040fe20000400000 */
[----:B------:R-:W-:-:S04]  /*1d500*/  FSETP.GEU.AND P1, PT, R52, 1.175494350822287508e-38, PT ;  /* 0x008000003400780b */ /* 0x000fc80003f2e000 */
[----:B------:R-:W-:-:S04]  /*1d510*/  FSEL R4, R4, R52, !P1 ;  /* 0x0000003404047208 */ /* 0x000fc80004800000 */
[----:B------:R-:W-:Y:S01]  /*1d520*/  IADD3 R5, R4, -0x3f3504f3, RZ ;  /* 0xc0cafb0d04057810 */ /* 0x000fe20007ffe0ff */
[----:B------:R-:W-:-:S03]  /*1d530*/  @!P2 FMUL R63, R63, 16777216 ;  /* 0x4b8000003f3fa820 */ /* 0x000fc60000400000 */
[----:B------:R-:W-:Y:S01]  /*1d540*/  LOP3.LUT R5, R5, 0xff800000, RZ, 0xc0, !PT ;  /* 0xff80000005057812 */ /* 0x000fe200078ec0ff */
        /* <DEDUP_REMOVED lines=10> */
[----:B------:R-:W-:Y:S01]  /*1d5f0*/  @!P2 FMUL R38, R38, 16777216 ;  /* 0x4b8000002626a820 */ /* 0x000fe20000400000 */
[----:B------:R-:W-:Y:S02]  /*1d600*/  FSETP.NEU.AND P2, PT, R48, RZ, PT ;  /* 0x000000ff3000720b */ /* 0x000fe40003f4d000 */
[----:B------:R0:W1:Y:S01]  /*1d610*/  I2F R48, R5 ;  /* 0x0000000500307306 */ /* 0x0000620000201400 */
[----:B------:R-:W-:-:S02]  /*1d620*/  FMUL R63, R7, R63 ;  /* 0x0000003f073f7220 */ /* 0x000fc40000400000 */
[C---:B------:R-:W-:Y:S02]  /*1d630*/  FMUL R50, R7.reuse, R50 ;  /* 0x0000003207327220 */ /* 0x040fe40000400000 */
[C---:B------:R-:W-:Y:S02]  /*1d640*/  FMUL R49, R7.reuse, R49 ;  /* 0x0000003107317220 */ /* 0x040fe40000400000 */
[C---:B------:R-:W-:Y:S01]  /*1d650*/  FMUL R46, R7.reuse, R46 ;  /* 0x0000002e072e7220 */ /* 0x040fe20000400000 */
[----:B0-----:R-:W-:Y:S01]  /*1d660*/  IADD3 R5, R4, -R5, RZ ;  /* 0x8000000504057210 */ /* 0x001fe20007ffe0ff */
[C---:B------:R-:W-:Y:S02]  /*1d670*/  FMUL R47, R7.reuse, R47 ;  /* 0x0000002f072f7220 */ /* 0x040fe40000400000 */
[C---:B------:R-:W-:Y:S02]  /*1d680*/  FMUL R41, R7.reuse, R41 ;  /* 0x0000002907297220 */ /* 0x040fe40000400000 */
[----:B------:R-:W-:-:S02]  /*1d690*/  FMUL R40, R7, R40 ;  /* 0x0000002807287220 */ /* 0x000fc40000400000 */
[C---:B------:R-:W-:Y:S02]  /*1d6a0*/  FMUL R37, R7.reuse, R37 ;  /* 0x0000002507257220 */ /* 0x040fe40000400000 */
[C---:B------:R-:W-:Y:S02]  /*1d6b0*/  FMUL R42, R7.reuse, R42 ;  /* 0x0000002a072a7220 */ /* 0x040fe40000400000 */
[C---:B------:R-:W-:Y:S02]  /*1d6c0*/  FMUL R43, R7.reuse, R43 ;  /* 0x0000002b072b7220 */ /* 0x040fe40000400000 */
[C---:B------:R-:W-:Y:S02]  /*1d6d0*/  FMUL R39, R7.reuse, R39 ;  /* 0x0000002707277220 */ /* 0x040fe40000400000 */
[----:B------:R-:W-:Y:S01]  /*1d6e0*/  FMUL R38, R7, R38 ;  /* 0x0000002607267220 */ /* 0x000fe20000400000 */
[----:B------:R-:W-:Y:S01]  /*1d6f0*/  FSEL R7, RZ, -23, P1 ;  /* 0xc1b80000ff077808 */ /* 0x000fe20000800000 */
[----:B------:R-:W-:-:S04]  /*1d700*/  FADD R5, R5, -1 ;  /* 0xbf80000005057421 */ /* 0x000fc80000000000 */
        /* <DEDUP_REMOVED lines=8> */
[----:B------:R-:W-:Y:S01]  /*1d790*/  FFMA.FTZ R48, R5, R48, 0.48089820146560668945 ;  /* 0x3ef6384a05307423 */ /* 0x000fe20000010030 */
[----:B------:R-:W-:-:S03]  /*1d7a0*/  ISETP.GE.U32.AND P1, PT, R4, 0x7f800000, PT ;  /* 0x7f8000000400780c */ /* 0x000fc60003f26070 */
[----:B------:R-:W-:-:S04]  /*1d7b0*/  FFMA.FTZ R48, R5, R48, -0.72134751081466674805 ;  /* 0xbf38aa3b05307423 */ /* 0x000fc80000010030 */
[----:B------:R-:W-:-:S04]  /*1d7c0*/  FMUL R48, R5, R48 ;  /* 0x0000003005307220 */ /* 0x000fc80000400000 */
[----:B------:R-:W-:-:S04]  /*1d7d0*/  FMUL R48, R5, R48 ;  /* 0x0000003005307220 */ /* 0x000fc80000400000 */
[----:B------:R-:W-:Y:S02]  /*1d7e0*/  FFMA.FTZ R48, R5, 1.4426950216293334961, R48 ;  /* 0x3fb8aa3b05307823 */ /* 0x000fe40000010030 */
[----:B------:R-:W-:Y:S02]  /*1d7f0*/  @P1 IMAD.MOV.U32 R5, RZ, RZ, 0x7f800000 ;  /* 0x7f800000ff051424 */ /* 0x000fe400078e00ff */
[----:B------:R-:W-:Y:S02]  /*1d800*/  FADD R7, R7, R48 ;  /* 0x0000003007077221 */ /* 0x000fe40000000000 */
[----:B------:R-:W-:Y:S01]  /*1d810*/  @P1 FFMA.FTZ R7, R4, R5, +INF ;  /* 0x7f80000004071423 */ /* 0x000fe20000010005 */
[----:B------:R-:W-:Y:S02]  /*1d820*/  FSETP.GT.AND P1, PT, |R52|, 8.50705917302346158658e+37, PT ;  /* 0x7e8000003400780b */ /* 0x000fe40003f24200 */
[----:B------:R-:W-:Y:S02]  /*1d830*/  @P2 LOP3.LUT R0, R0, 0x4, RZ, 0xfc, !PT ;  /* 0x0000000400002812 */ /* 0x000fe400078efcff */
[----:B------:R-:W-:Y:S01]  /*1d840*/  FSETP.GEU.AND P2, PT, |R52|, 1.175494350822287508e-38, PT ;  /* 0x008000003400780b */ /* 0x000fe20003f4e200 */
[----:B------:R-:W-:-:S02]  /*1d850*/  IMAD.MOV.U32 R48, RZ, RZ, R35 ;  /* 0x000000ffff307224 */ /* 0x000fc400078e0023 */
[----:B------:R-:W-:-:S06]  /*1d860*/  IMAD.MOV.U32 R35, RZ, RZ, R31 ;  /* 0x000000ffff237224 */ /* 0x000fcc00078e001f */
[----:B------:R-:W-:Y:S02]  /*1d870*/  @P1 FMUL R52, R52, 0.25 ;  /* 0x3e80000034341820 */ /* 0x000fe40000400000 */
[----:B------:R-:W-:Y:S02]  /*1d880*/  IMAD.MOV.U32 R31, RZ, RZ, R23 ;  /* 0x000000ffff1f7224 */ /* 0x000fe400078e0017 */
[----:B------:R-:W-:Y:S01]  /*1d890*/  @!P2 FMUL R52, R52, 16777216 ;  /* 0x4b8000003434a820 */ /* 0x000fe20000400000 */
[----:B------:R-:W-:-:S03]  /*1d8a0*/  MOV R23, R10 ;  /* 0x0000000a00177202 */ /* 0x000fc60000000f00 */
[----:B------:R-:W0:Y:S01]  /*1d8b0*/  MUFU.RCP R10, R52 ;  /* 0x00000034000a7308 */ /* 0x000e220000001000 */
[----:B------:R-:W-:Y:S01]  /*1d8c0*/  MOV R5, R34 ;  /* 0x0000002200057202 */ /* 0x000fe20000000f00 */
[----:B------:R-:W-:Y:S01]  /*1d8d0*/  @P1 FMUL R19, R19, 0.25 ;  /* 0x3e80000013131820 */ /* 0x000fe20000400000 */
[----:B------:R-:W-:-:S03]  /*1d8e0*/  MOV R57, R30 ;  /* 0x0000001e00397202 */ /* 0x000fc60000000f00 */
[----:B------:R-:W-:Y:S01]  /*1d8f0*/  @P1 FMUL R5, R5, 0.25 ;  /* 0x3e80000005051820 */ /* 0x000fe20000400000 */
[----:B------:R-:W-:Y:S01]  /*1d900*/  MOV R59, R26 ;  /* 0x0000001a003b7202 */ /* 0x000fe20000000f00 */
[----:B------:R-:W-:Y:S01]  /*1d910*/  @!P2 FMUL R19, R19, 16777216 ;  /* 0x4b8000001313a820 */ /* 0x000fe20000400000 */
[----:B------:R-:W-:Y:S01]  /*1d920*/  MOV R60, R22 ;  /* 0x00000016003c7202 */ /* 0x000fe20000000f00 */
[----:B------:R-:W-:Y:S02]  /*1d930*/  IMAD.MOV.U32 R34, RZ, RZ, R27 ;  /* 0x000000ffff227224 */ /* 0x000fe400078e001b */
[----:B------:R-:W-:Y:S02]  /*1d940*/  @!P2 FMUL R5, R5, 16777216 ;  /* 0x4b8000000505a820 */ /* 0x000fe40000400000 */
[----:B------:R-:W-:Y:S02]  /*1d950*/  @P1 FMUL R11, R11, 0.25 ;  /* 0x3e8000000b0b1820 */ /* 0x000fe40000400000 */
[----:B0-----:R-:W-:-:S02]  /*1d960*/  FMUL R26, R10, R19 ;  /* 0x000000130a1a7220 */ /* 0x001fc40000400000 */
        /* <DEDUP_REMOVED lines=13> */
[----:B------:R-:W-:Y:S01]  /*1da40*/  FMUL R19, R10, R5 ;  /* 0x000000050a137220 */ /* 0x000fe20000400000 */
[C---:B------:R-:W-:Y:S01]  /*1da50*/  FSETP.GEU.AND P1, PT, R58.reuse, 1.175494350822287508e-38, PT ;  /* 0x008000003a00780b */ /* 0x040fe20003f2e000 */
[----:B------:R-:W-:Y:S02]  /*1da60*/  FMUL R5, R58, 8388608 ;  /* 0x4b0000003a057820 */ /* 0x000fe40000400000 */
        /* <DEDUP_REMOVED lines=15> */
[----:B------:R-:W-:-:S04]  /*1db60*/  FSEL R3, R5, R58, !P1 ;  /* 0x0000003a05037208 */ /* 0x000fc80004800000 */
[----:B------:R-:W-:Y:S01]  /*1db70*/  IADD3 R5, R3, -0x3f3504f3, RZ ;  /* 0xc0cafb0d03057810 */ /* 0x000fe20007ffe0ff */
[----:B------:R-:W-:-:S03]  /*1db80*/  FMUL R27, R10, R11 ;  /* 0x0000000b0a1b7220 */ /* 0x000fc60000400000 */
[----:B------:R-:W-:-:S04]  /*1db90*/  LOP3.LUT R5, R5, 0xff800000, RZ, 0xc0, !PT ;  /* 0xff80000005057812 */ /* 0x000fc800078ec0ff */
[----:B------:R0:W1:Y:S01]  /*1dba0*/  I2F R11, R5 ;  /* 0x00000005000b7306 */ /* 0x0000620000201400 */
[C---:B------:R-:W-:Y:S02]  /*1dbb0*/  FMUL R30, R10.reuse, R15 ;  /* 0x0000000f0a1e7220 */ /* 0x040fe40000400000 */
[C---:B------:R-:W-:Y:S02]  /*1dbc0*/  FMUL R52, R10.reuse, R14 ;  /* 0x0000000e0a347220 */ /* 0x040fe40000400000 */
[C---:B------:R-:W-:Y:S02]  /*1dbd0*/  FMUL R22, R10.reuse, R18 ;  /* 0x000000120a167220 */ /* 0x040fe40000400000 */
[C---:B------:R-:W-:Y:S02]  /*1dbe0*/  FMUL R23, R10.reuse, R23 ;  /* 0x000000170a177220 */ /* 0x040fe40000400000 */
[----:B0-----:R-:W-:Y:S02]  /*1dbf0*/  IMAD.IADD R5, R3, 0x1, -R5 ;  /* 0x0000000103057824 */ /* 0x001fe400078e0a05 */
[----:B------:R-:W-:-:S02]  /*1dc00*/  FMUL R31, R10, R31 ;  /* 0x0000001f0a1f7220 */ /* 0x000fc40000400000 */
[C---:B------:R-:W-:Y:S02]  /*1dc10*/  FMUL R15, R10.reuse, R60 ;  /* 0x0000003c0a0f7220 */ /* 0x040fe40000400000 */
[C---:B------:R-:W-:Y:S02]  /*1dc20*/  FMUL R34, R10.reuse, R34 ;  /* 0x000000220a227220 */ /* 0x040fe40000400000 */
[C---:B------:R-:W-:Y:S02]  /*1dc30*/  FMUL R14, R10.reuse, R59 ;  /* 0x0000003b0a0e7220 */ /* 0x040fe40000400000 */
[C---:B------:R-:W-:Y:S02]  /*1dc40*/  FMUL R35, R10.reuse, R35 ;  /* 0x000000230a237220 */ /* 0x040fe40000400000 */
[C---:B------:R-:W-:Y:S02]  /*1dc50*/  FMUL R18, R10.reuse, R57 ;  /* 0x000000390a127220 */ /* 0x040fe40000400000 */
[----:B------:R-:W-:-:S02]  /*1dc60*/  FMUL R48, R10, R48 ;  /* 0x000000300a307220 */ /* 0x000fc40000400000 */
        /* <DEDUP_REMOVED lines=17> */
[----:B------:R-:W-:Y:S01]  /*1dd80*/  FFMA.FTZ R11, R5, 1.4426950216293334961, R11 ;  /* 0x3fb8aa3b050b7823 */ /* 0x000fe2000001000b */
[----:B------:R-:W-:-:S03]  /*1dd90*/  @P1 MOV R5, 0x7f800000 ;  /* 0x7f80000000051802 */ /* 0x000fc60000000f00 */
[----:B------:R-:W-:Y:S02]  /*1dda0*/  FADD R10, R10, R11 ;  /* 0x0000000b0a0a7221 */ /* 0x000fe40000000000 */
[----:B------:R-:W-:Y:S02]  /*1ddb0*/  @P1 FFMA.FTZ R10, R3, R5, +INF ;  /* 0x7f800000030a1423 */ /* 0x000fe40000010005 */
[----:B------:R-:W2:Y:S01]  /*1ddc0*/  LDL.LU R5, [R1+0x1c4] ;  /* 0x0001c40001057983 */ /* 0x000ea20000300800 */
[----:B------:R-:W-:Y:S01]  /*1ddd0*/  IMAD.MOV.U32 R61, RZ, RZ, R24 ;  /* 0x000000ffff3d7224 */ /* 0x000fe200078e0018 */
[----:B------:R-:W-:Y:S02]  /*1dde0*/  MOV R24, R9 ;  /* 0x0000000900187202 */ /* 0x000fe40000000f00 */
[----:B------:R-:W3:Y:S01]  /*1ddf0*/  LDL.LU R9, [R1+0x698] ;  /* 0x0006980001097983 */ /* 0x000ee20000300800 */
[----:B------:R-:W-:Y:S02]  /*1de00*/  LOP3.LUT R0, R0, 0xfffffffd, RZ, 0xc0, !PT ;  /* 0xfffffffd00007812 */ /* 0x000fe400078ec0ff */
[----:B------:R-:W-:-:S02]  /*1de10*/  FSETP.GT.AND P1, PT, |R58|, 8.50705917302346158658e+37, PT ;  /* 0x7e8000003a00780b */ /* 0x000fc40003f24200 */
[----:B------:R-:W-:Y:S02]  /*1de20*/  @P2 LOP3.LUT R0, R0, 0x2, RZ, 0xfc, !PT ;  /* 0x0000000200002812 */ /* 0x000fe400078efcff */
[----:B------:R-:W-:Y:S01]  /*1de30*/  FSETP.GEU.AND P2, PT, |R58|, 1.175494350822287508e-38, PT ;  /* 0x008000003a00780b */ /* 0x000fe20003f4e200 */
[----:B------:R-:W-:-:S08]  /*1de40*/  IMAD.MOV.U32 R11, RZ, RZ, R32 ;  /* 0x000000ffff0b7224 */ /* 0x000fd000078e0020 */
[----:B------:R-:W-:-:S04]  /*1de50*/  @P1 FMUL R58, R58, 0.25 ;  /* 0x3e8000003a3a1820 */ /* 0x000fc80000400000 */
[----:B------:R-:W-:Y:S02]  /*1de60*/  @!P2 FMUL R58, R58, 16777216 ;  /* 0x4b8000003a3aa820 */ /* 0x000fe40000400000 */
[----:B------:R-:W-:Y:S02]  /*1de70*/  IMAD.MOV.U32 R32, RZ, RZ, R8 ;  /* 0x000000ffff207224 */ /* 0x000fe400078e0008 */
[----:B------:R-:W0:Y:S01]  /*1de80*/  MUFU.RCP R8, R58 ;  /* 0x0000003a00087308 */ /* 0x000e220000001000 */
[----:B------:R-:W-:Y:S01]  /*1de90*/  @P1 FMUL R20, R20, 0.25 ;  /* 0x3e80000014141820 */ /* 0x000fe20000400000 */
[----:B------:R-:W-:Y:S02]  /*1dea0*/  MOV R69, R33 ;  /* 0x0000002100457202 */ /* 0x000fe40000000f00 */
[----:B------:R-:W-:Y:S01]  /*1deb0*/  MOV R70, R25 ;  /* 0x0000001900467202 */ /* 0x000fe20000000f00 */
[----:B------:R-:W-:Y:S02]  /*1dec0*/  @!P2 FMUL R20, R20, 16777216 ;  /* 0x4b8000001414a820 */ /* 0x000fe40000400000 */
[----:B------:R-:W-:-:S02]  /*1ded0*/  @P1 FMUL R24, R24, 0.25 ;  /* 0x3e80000018181820 */ /* 0x000fc40000400000 */
[----:B------:R-:W-:Y:S02]  /*1dee0*/  @P1 FMUL R32, R32, 0.25 ;  /* 0x3e80000020201820 */ /* 0x000fe40000400000 */
[----:B------:R-:W-:Y:S02]  /*1def0*/  @P1 FMUL R13, R13, 0.25 ;  /* 0x3e8000000d0d1820 */ /* 0x000fe40000400000 */
[----:B------:R-:W-:Y:S02]  /*1df00*/  @P1 FMUL R12, R12, 0.25 ;  /* 0x3e8000000c0c1820 */ /* 0x000fe40000400000 */
[----:B------:R-:W-:Y:S02]  /*1df10*/  @P1 FMUL R17, R17, 0.25 ;  /* 0x3e80000011111820 */ /* 0x000fe40000400000 */
[----:B0-----:R-:W-:Y:S02]  /*1df20*/  FMUL R60, R8, R20 ;  /* 0x00000014083c7220 */ /* 0x001fe40000400000 */
        /* <DEDUP_REMOVED lines=23> */
[C---:B------:R-:W-:Y:S02]  /*1e0a0*/  FMUL R33, R8.reuse, R12 ;  /* 0x0000000c08217220 */ /* 0x040fe40000400000 */
        /* <DEDUP_REMOVED lines=13> */
[----:B--2---:R-:W-:-:S04]  /*1e180*/  @P1 FMUL R5, R5, 0.25 ;  /* 0x3e80000005051820 */ /* 0x004fc80000400000 */
[----:B------:R-:W-:Y:S01]  /*1e190*/  @!P2 FMUL R5, R5, 16777216 ;  /* 0x4b8000000505a820 */ /* 0x000fe20000400000 */
[----:B---3--:R-:W-:-:S03]  /*1e1a0*/  FSETP.GEU.AND P1, PT, R9, 1.175494350822287508e-38, PT ;  /* 0x008000000900780b */ /* 0x008fc60003f2e000 */
[----:B------:R-:W-:Y:S02]  /*1e1b0*/  FMUL R20, R8, R5 ;  /* 0x0000000508147220 */ /* 0x000fe40000400000 */
[----:B------:R-:W-:Y:S01]  /*1e1c0*/  FMUL R5, R9, 8388608 ;  /* 0x4b00000009057820 */ /* 0x000fe20000400000 */
[----:B------:R-:W-:-:S04]  /*1e1d0*/  FSETP.NEU.AND P2, PT, R2, RZ, PT ;  /* 0x000000ff0200720b */ /* 0x000fc80003f4d000 */
        /* <DEDUP_REMOVED lines=24> */
[----:B------:R-:W2:Y:S04]  /*1e360*/  LDL.LU R5, [R1+0x388] ;  /* 0x0003880001057983 */ /* 0x000ea80000300800 */
[----:B------:R-:W3:Y:S04]  /*1e370*/  LDL.LU R80, [R1+0x38c] ;  /* 0x00038c0001507983 */ /* 0x000ee80000300800 */
[----:B------:R0:W-:Y:S04]  /*1e380*/  STL [R1+0x48], R71 ;  /* 0x0000484701007387 */ /* 0x0001e80000100800 */
        /* <DEDUP_REMOVED lines=16> */
[C---:B------:R-:W-:Y:S02]  /*1e490*/  FSETP.GT.AND P1, PT, |R9|.reuse, 8.50705917302346158658e+37, PT ;  /* 0x7e8000000900780b */ /* 0x040fe40003f24200 */
[----:B------:R-:W-:Y:S02]  /*1e4a0*/  @P2 LOP3.LUT R0, R0, 0x1, RZ, 0xfc, !PT ;  /* 0x0000000100002812 */ /* 0x000fe400078efcff */
[----:B------:R-:W-:-:S09]  /*1e4b0*/  FSETP.GEU.AND P2, PT, |R9|, 1.175494350822287508e-38, PT ;  /* 0x008000000900780b */ /* 0x000fd20003f4e200 */
[----:B------:R-:W-:-:S04]  /*1e4c0*/  @P1 FMUL R9, R9, 0.25 ;  /* 0x3e80000009091820 */ /* 0x000fc80000400000 */
[----:B------:R-:W-:-:S04]  /*1e4d0*/  @!P2 FMUL R9, R9, 16777216 ;  /* 0x4b8000000909a820 */ /* 0x000fc80000400000 */
[----:B------:R-:W0:Y:S01]  /*1e4e0*/  MUFU.RCP R82, R9 ;  /* 0x0000000900527308 */ /* 0x000e220000001000 */
[----:B------:R-:W-:Y:S02]  /*1e4f0*/  FSEL R29, RZ, -23, P0 ;  /* 0xc1b80000ff1d7808 */ /* 0x000fe40000000000 */
[----:B------:R-:W-:Y:S01]  /*1e500*/  FSETP.NEU.AND P0, PT, R4, RZ, PT ;  /* 0x000000ff0400720b */ /* 0x000fe20003f0d000 */
[----:B--2---:R-:W-:Y:S02]  /*1e510*/  @P1 FMUL R5, R5, 0.25 ;  /* 0x3e80000005051820 */ /* 0x004fe40000400000 */
[----:B---3--:R-:W-:Y:S02]  /*1e520*/  @P1 FMUL R80, R80, 0.25 ;  /* 0x3e80000050501820 */ /* 0x008fe40000400000 */
[----:B------:R-:W-:Y:S02]  /*1e530*/  @!P2 FMUL R5, R5, 16777216 ;  /* 0x4b8000000505a820 */ /* 0x000fe40000400000 */
[----:B------:R-:W-:-:S02]  /*1e540*/  @!P2 FMUL R80, R80, 16777216 ;  /* 0x4b8000005050a820 */ /* 0x000fc40000400000 */
[----:B----4-:R-:W-:Y:S02]  /*1e550*/  @P1 FMUL R81, R81, 0.25 ;  /* 0x3e80000051511820 */ /* 0x010fe40000400000 */
        /* <DEDUP_REMOVED lines=26> */
[----:B------:R-:W-:Y:S01]  /*1e700*/  @!P2 FMUL R81, R81, 16777216 ;  /* 0x4b8000005151a820 */ /* 0x000fe20000400000 */
[C---:B------:R-:W-:Y:S01]  /*1e710*/  FSETP.GEU.AND P1, PT, R75.reuse, 1.175494350822287508e-38, PT ;  /* 0x008000004b00780b */ /* 0x040fe20003f2e000 */
[----:B------:R-:W-:Y:S02]  /*1e720*/  FMUL R92, R75, 8388608 ;  /* 0x4b0000004b5c7820 */ /* 0x000fe40000400000 */
[----:B0-----:R-:W-:-:S02]  /*1e730*/  FMUL R11, R82, R11 ;  /* 0x0000000b520b7220 */ /* 0x001fc40000400000 */
        /* <DEDUP_REMOVED lines=14> */
[----:B------:R-:W-:Y:S01]  /*1e820*/  FMUL R82, R82, R5 ;  /* 0x0000000552527220 */ /* 0x000fe20000400000 */
[----:B------:R-:W-:Y:S02]  /*1e830*/  IADD3 R5, R95, -0x3f3504f3, RZ ;  /* 0xc0cafb0d5f057810 */ /* 0x000fe40007ffe0ff */
[----:B------:R-:W-:Y:S02]  /*1e840*/  FSEL R92, R92, R75, !P1 ;  /* 0x0000004b5c5c7208 */ /* 0x000fe40004800000 */
[----:B------:R-:W-:Y:S02]  /*1e850*/  LOP3.LUT R4, R5, 0xff800000, RZ, 0xc0, !PT ;  /* 0xff80000005047812 */ /* 0x000fe400078ec0ff */
[----:B------:R-:W-:-:S02]  /*1e860*/  IADD3 R5, R92, -0x3f3504f3, RZ ;  /* 0xc0cafb0d5c057810 */ /* 0x000fc40007ffe0ff */
[----:B------:R-:W0:Y:S02]  /*1e870*/  I2F R28, R4 ;  /* 0x00000004001c7306 */ /* 0x000e240000201400 */
[----:B------:R-:W-:-:S06]  /*1e880*/  LOP3.LUT R5, R5, 0xff800000, RZ, 0xc0, !PT ;  /* 0xff80000005057812 */ /* 0x000fcc00078ec0ff */
[----:B------:R1:W2:Y:S01]  /*1e890*/  I2F R91, R5 ;  /* 0x00000005005b7306 */ /* 0x0002a20000201400 */
[----:B0-----:R-:W-:Y:S02]  /*1e8a0*/  FFMA.FTZ R28, R28, 1.1920928955078125e-07, R29 ;  /* 0x340000001c1c7823 */ /* 0x001fe4000001001d */
[----:B-1----:R-:W-:Y:S01]  /*1e8b0*/  IMAD.IADD R5, R92, 0x1, -R5 ;  /* 0x000000015c057824 */ /* 0x002fe200078e0a05 */
[----:B------:R-:W-:-:S03]  /*1e8c0*/  FSEL R29, RZ, -23, P1 ;  /* 0xc1b80000ff1d7808 */ /* 0x000fc60000800000 */
[----:B------:R-:W-:Y:S02]  /*1e8d0*/  FADD R5, R5, -1 ;  /* 0xbf80000005057421 */ /* 0x000fe40000000000 */
[----:B--2---:R-:W-:Y:S02]  /*1e8e0*/  FFMA.FTZ R29, R91, 1.1920928955078125e-07, R29 ;  /* 0x340000005b1d7823 */ /* 0x004fe4000001001d */
        /* <DEDUP_REMOVED lines=13> */
[----:B------:R-:W-:-:S05]  /*1e9c0*/  IADD3 R29, R95, -R4, RZ ;  /* 0x800000045f1d7210 */ /* 0x000fca0007ffe0ff */
        /* <DEDUP_REMOVED lines=11> */
[C---:B------:R-:W-:Y:S01]  /*1ea80*/  FMUL R4, R29.reuse, R4 ;  /* 0x000000041d047220 */ /* 0x040fe20000400000 */
[----:B------:R0:W-:Y:S03]  /*1ea90*/  STL [R1+0x214], R5 ;  /* 0x0002140501007387 */ /* 0x0001e60000100800 */
[----:B------:R-:W-:Y:S02]  /*1eaa0*/  FFMA.FTZ R29, R29, 1.4426950216293334961, R4 ;  /* 0x3fb8aa3b1d1d7823 */ /* 0x000fe40000010004 */
[----:B------:R-:W2:Y:S04]  /*1eab0*/  LDL.LU R4, [R1+0x350] ;  /* 0x0003500001047983 */ /* 0x000ea80000300800 */
[----:B0-----:R-:W3:Y:S04]  /*1eac0*/  LDL.LU R5, [R1+0x370] ;  /* 0x0003700001057983 */ /* 0x001ee80000300800 */
[----:B------:R-:W4:Y:S04]  /*1ead0*/  LDL.LU R91, [R1+0x380] ;  /* 0x00038000015b7983 */ /* 0x000f280000300800 */
[----:B------:R-:W4:Y:S01]  /*1eae0*/  LDL.LU R95, [R1+0x360] ;  /* 0x00036000015f7983 */ /* 0x000f220000300800 */
[----:B------:R-:W-:-:S02]  /*1eaf0*/  FSETP.GT.AND P1, PT, |R75|, 8.50705917302346158658e+37, PT ;  /* 0x7e8000004b00780b */ /* 0x000fc40003f24200 */
[C---:B------:R-:W-:Y:S01]  /*1eb00*/  FSETP.GEU.AND P2, PT, |R75|.reuse, 1.175494350822287508e-38, PT ;  /* 0x008000004b00780b */ /* 0x040fe20003f4e200 */
[----:B------:R-:W0:Y:S10]  /*1eb10*/  S2R R99, SR_TID.X ;  /* 0x0000000000637919 */ /* 0x000e340000002100 */
[----:B------:R-:W-:-:S04]  /*1eb20*/  @P1 FMUL R75, R75, 0.25 ;  /* 0x3e8000004b4b1820 */ /* 0x000fc80000400000 */
[----:B------:R-:W-:-:S06]  /*1eb30*/  @!P2 FMUL R75, R75, 16777216 ;  /* 0x4b8000004b4ba820 */ /* 0x000fcc0000400000 */
[----:B------:R-:W1:Y:S01]  /*1eb40*/  MUFU.RCP R75, R75 ;  /* 0x0000004b004b7308 */ /* 0x000e620000001000 */
[----:B------:R-:W1:Y:S01]  /*1eb50*/  S2R R96, SR_CTAID.X ;  /* 0x0000000000607919 */ /* 0x000e620000002500 */
[C---:B0-----:R-:W-:Y:S02]  /*1eb60*/  LOP3.LUT R97, R99.reuse, 0x7f, RZ, 0xc0, !PT ;  /* 0x0000007f63617812 */ /* 0x041fe400078ec0ff */
[----:B------:R-:W-:Y:S02]  /*1eb70*/  LOP3.LUT R100, R99, 0xe0, RZ, 0xc0, !PT ;  /* 0x000000e063647812 */ /* 0x000fe400078ec0ff */
[----:B------:R-:W-:Y:S02]  /*1eb80*/  FSETP.NEU.AND P3, PT, R3, RZ, PT ;  /* 0x000000ff0300720b */ /* 0x000fe40003f6d000 */
[----:B------:R-:W-:Y:S02]  /*1eb90*/  FSETP.NEU.AND P4, PT, R2, RZ, PT ;  /* 0x000000ff0200720b */ /* 0x000fe40003f8d000 */
[----:B-1----:R-:W-:Y:S01]  /*1eba0*/  LEA R96, R96, R97, 0x7 ;  /* 0x0000006160607211 */ /* 0x002fe200078e38ff */
[----:B--2---:R-:W-:-:S02]  /*1ebb0*/  @P1 FMUL R4, R4, 0.25 ;  /* 0x3e80000004041820 */ /* 0x004fc40000400000 */
[----:B---3--:R-:W-:Y:S02]  /*1ebc0*/  @P1 FMUL R5, R5, 0.25 ;  /* 0x3e80000005051820 */ /* 0x008fe40000400000 */
[----:B----4-:R-:W-:Y:S02]  /*1ebd0*/  @P1 FMUL R91, R91, 0.25 ;  /* 0x3e8000005b5b1820 */ /* 0x010fe40000400000 */
[----:B------:R-:W-:Y:S02]  /*1ebe0*/  @!P2 FMUL R4, R4, 16777216 ;  /* 0x4b8000000404a820 */ /* 0x000fe40000400000 */
[----:B------:R-:W-:Y:S02]  /*1ebf0*/  @!P2 FMUL R5, R5, 16777216 ;  /* 0x4b8000000505a820 */ /* 0x000fe40000400000 */
[----:B------:R-:W-:Y:S02]  /*1ec00*/  @!P2 FMUL R91, R91, 16777216 ;  /* 0x4b8000005b5ba820 */ /* 0x000fe40000400000 */
[----:B------:R-:W-:-:S02]  /*1ec10*/  FMUL R94, R75, R4 ;  /* 0x000000044b5e7220 */ /* 0x000fc40000400000 */
[C---:B------:R-:W-:Y:S02]  /*1ec20*/  FMUL R4, R75.reuse, R5 ;  /* 0x000000054b047220 */ /* 0x040fe40000400000 */
[----:B------:R-:W-:-:S05]  /*1ec30*/  FMUL R91, R75, R91 ;  /* 0x0000005b4b5b7220 */ /* 0x000fca0000400000 */
[----:B------:R-:W-:Y:S01]  /*1ec40*/  F2FP.BF16.PACK_AB R4, R4, R91 ;  /* 0x0000005b0404723e */ /* 0x000fe200000010ff */
[----:B------:R-:W-:Y:S02]  /*1ec50*/  IMAD.SHL.U32 R91, R99, 0x20, RZ ;  /* 0x00000020635b7824 */ /* 0x000fe400078e00ff */
[----:B------:R-:W0:Y:S01]  /*1ec60*/  S2R R99, SR_CTAID.Y ;  /* 0x0000000000637919 */ /* 0x000e220000002600 */
[----:B------:R-:W-:-:S04]  /*1ec70*/  @P1 FMUL R95, R95, 0.25 ;  /* 0x3e8000005f5f1820 */ /* 0x000fc80000400000 */
[----:B------:R-:W-:-:S04]  /*1ec80*/  @!P2 FMUL R95, R95, 16777216 ;  /* 0x4b8000005f5fa820 */ /* 0x000fc80000400000 */
[----:B------:R-:W-:-:S05]  /*1ec90*/  FMUL R5, R75, R95 ;  /* 0x0000005f4b057220 */ /* 0x000fca0000400000 */
[----:B------:R-:W-:Y:S01]  /*1eca0*/  F2FP.BF16.PACK_AB R5, R94, R5 ;  /* 0x000000055e05723e */ /* 0x000fe200000010ff */
[----:B------:R-:W-:-:S04]  /*1ecb0*/  IMAD R94, R96, c[0x0][0x1c4], RZ ;  /* 0x00007100605e7a24 */ /* 0x000fc800078e02ff */
[C---:B------:R-:W-:Y:S02]  /*1ecc0*/  IMAD.SHL.U32 R3, R94.reuse, 0x2, RZ ;  /* 0x000000025e037824 */ /* 0x040fe400078e00ff */
[----:B0-----:R-:W-:Y:S02]  /*1ecd0*/  IMAD R95, R99, c[0x0][0x1c0], RZ ;  /* 0x00007000635f7a24 */ /* 0x001fe400078e02ff */
[----:B------:R-:W-:Y:S01]  /*1ece0*/  IMAD.HI R2, R94, 0x2, RZ ;  /* 0x000000025e027827 */ /* 0x000fe200078e02ff */
[----:B------:R-:W-:Y:S01]  /*1ecf0*/  LOP3.LUT R91, R91, 0x60, RZ, 0xc0, !PT ;  /* 0x000000605b5b7812 */ /* 0x000fe200078ec0ff */
[----:B------:R-:W2:Y:S01]  /*1ed00*/  LDL.LU R94, [R1+0x384] ;  /* 0x00038400015e7983 */ /* 0x000ea20000300800 */
[C---:B------:R-:W-:Y:S01]  /*1ed10*/  SHF.L.U32 R96, R95.reuse, 0x1, RZ ;  /* 0x000000015f607819 */ /* 0x040fe200000006ff */
[----:B------:R-:W-:-:S03]  /*1ed20*/  IMAD.HI R95, R95, 0x2, RZ ;  /* 0x000000025f5f7827 */ /* 0x000fc600078e02ff */
[----:B------:R-:W-:-:S04]  /*1ed30*/  IADD3 R3, P5, P6, R3, c[0x0][0x178], R96 ;  /* 0x00005e0003037a10 */ /* 0x000fc80007ebe060 */
[----:B------:R-:W-:Y:S02]  /*1ed40*/  IADD3.X R2, R2, c[0x0][0x17c], R95, P5, P6 ;  /* 0x00005f0002027a10 */ /* 0x000fe40002fec45f */
[----:B------:R-:W3:Y:S04]  /*1ed50*/  LDL.LU R95, [R1+0x374] ;  /* 0x00037400015f7983 */ /* 0x000ee80000300800 */
[----:B------:R-:W4:Y:S01]  /*1ed60*/  LDL.LU R96, [R1+0x364] ;  /* 0x0003640001607983 */ /* 0x000f220000300800 */
[----:B------:R-:W-:-:S03]  /*1ed70*/  IMAD R91, R100, 0x80, R91 ;  /* 0x00000080645b7824 */ /* 0x000fc600078e025b */
        /* <DEDUP_REMOVED lines=9> */
[----:B------:R-:W-:-:S04]  /*1ee10*/  LOP3.LUT R0, R0, 0xfffff7ff, RZ, 0xc0, !PT ;  /* 0xfffff7ff00007812 */ /* 0x000fc800078ec0ff */
[----:B------:R-:W-:-:S04]  /*1ee20*/  @P0 LOP3.LUT R0, R0, 0x800, RZ, 0xfc, !PT ;  /* 0x0000080000000812 */ /* 0x000fc800078efcff */
[C---:B------:R-:W-:Y:S02]  /*1ee30*/  LOP3.LUT P0, RZ, R0.reuse, 0x8, RZ, 0xc0, !PT ;  /* 0x0000000800ff7812 */ /* 0x040fe4000780c0ff */
[----:B------:R-:W-:-:S11]  /*1ee40*/  LOP3.LUT R0, R0, 0xffffefff, RZ, 0xc0, !PT ;  /* 0xffffefff00007812 */ /* 0x000fd600078ec0ff */
[----:B------:R-:W-:-:S04]  /*1ee50*/  @P0 LOP3.LUT R0, R0, 0x1000, RZ, 0xfc, !PT ;  /* 0x0000100000000812 */ /* 0x000fc800078efcff */
[C---:B------:R-:W-:Y:S02]  /*1ee60*/  LOP3.LUT P0, RZ, R0.reuse, 0x10, RZ, 0xc0, !PT ;  /* 0x0000001000ff7812 */ /* 0x040fe4000780c0ff */
[----:B------:R-:W-:-:S11]  /*1ee70*/  LOP3.LUT R0, R0, 0xffffdfff, RZ, 0xc0, !PT ;  /* 0xffffdfff00007812 */ /* 0x000fd600078ec0ff */
[----:B------:R-:W-:-:S04]  /*1ee80*/  @P0 LOP3.LUT R0, R0, 0x2000, RZ, 0xfc, !PT ;  /* 0x0000200000000812 */ /* 0x000fc800078efcff */
[C---:B------:R-:W-:Y:S02]  /*1ee90*/  LOP3.LUT P0, RZ, R0.reuse, 0x20, RZ, 0xc0, !PT ;  /* 0x0000002000ff7812 */ /* 0x040fe4000780c0ff */
[----:B------:R-:W-:-:S11]  /*1eea0*/  LOP3.LUT R0, R0, 0xffffbfff, RZ, 0xc0, !PT ;  /* 0xffffbfff00007812 */ /* 0x000fd600078ec0ff */
[----:B------:R-:W-:-:S04]  /*1eeb0*/  @P0 LOP3.LUT R0, R0, 0x4000, RZ, 0xfc, !PT ;  /* 0x0000400000000812 */ /* 0x000fc800078efcff */
[----:B------:R-:W-:-:S04]  /*1eec0*/  LOP3.LUT P0, RZ, R0, 0x40, RZ, 0xc0, !PT ;  /* 0x0000004000ff7812 */ /* 0x000fc8000780c0ff */
[----:B------:R-:W-:Y:S02]  /*1eed0*/  FSEL R111, R111, -INF , P0 ;  /* 0xff8000006f6f7808 */ /* 0x000fe40000000000 */
[----:B------:R-:W-:-:S03]  /*1eee0*/  LOP3.LUT P0, RZ, R0, 0x4000, RZ, 0xc0, !PT ;  /* 0x0000400000ff7812 */ /* 0x000fc6000780c0ff */
[----:B------:R0:W-:Y:S01]  /*1eef0*/  STL [R1+0x25c], R111 ;  /* 0x00025c6f01007387 */ /* 0x0001e20000100800 */
[----:B------:R-:W-:Y:S02]  /*1ef00*/  FSEL R93, R93, -INF , P0 ;  /* 0xff8000005d5d7808 */ /* 0x000fe40000000000 */
[----:B------:R-:W-:Y:S01]  /*1ef10*/  LOP3.LUT P0, RZ, R0, 0x2000, RZ, 0xc0, !PT ;  /* 0x0000200000ff7812 */ /* 0x000fe2000780c0ff */
[----:B0-----:R-:W0:Y:S03]  /*1ef20*/  S2R R111, SR_TID.X ;  /* 0x00000000006f7919 */ /* 0x001e260000002100 */
[----:B------:R-:W-:Y:S02]  /*1ef30*/  FSEL R90, R90, -INF , P0 ;  /* 0xff8000005a5a7808 */ /* 0x000fe40000000000 */
[C---:B------:R-:W-:Y:S02]  /*1ef40*/  LOP3.LUT P0, RZ, R0.reuse, 0x1000, RZ, 0xc0, !PT ;  /* 0x0000100000ff7812 */ /* 0x040fe4000780c0ff */
[----:B------:R-:W-:-:S02]  /*1ef50*/  LOP3.LUT P5, RZ, R0, 0x2, RZ, 0xc0, !PT ;  /* 0x0000000200ff7812 */ /* 0x000fc400078ac0ff */
[----:B------:R-:W-:Y:S02]  /*1ef60*/  LOP3.LUT P6, RZ, R0, 0x1, RZ, 0xc0, !PT ;  /* 0x0000000100ff7812 */ /* 0x000fe400078cc0ff */
[----:B------:R-:W-:Y:S01]  /*1ef70*/  FSEL R55, R55, -INF , P0 ;  /* 0xff80000037377808 */ /* 0x000fe20000000000 */
[----:B------:R1:W-:Y:S01]  /*1ef80*/  STL [R1+0x258], R93 ;  /* 0x0002585d01007387 */ /* 0x0003e20000100800 */
[----:B------:R-:W-:Y:S02]  /*1ef90*/  FSEL R36, R36, -INF , P5 ;  /* 0xff80000024247808 */ /* 0x000fe40002800000 */
[----:B------:R-:W-:Y:S01]  /*1efa0*/  FSEL R6, R6, -INF , P6 ;  /* 0xff80000006067808 */ /* 0x000fe20003000000 */
[----:B------:R-:W-:Y:S01]  /*1efb0*/  STL [R1+0x254], R90 ;  /* 0x0002545a01007387 */ /* 0x000fe20000100800 */
[----:B------:R-:W-:-:S03]  /*1efc0*/  LOP3.LUT P0, RZ, R0, 0x800, RZ, 0xc0, !PT ;  /* 0x0000080000ff7812 */ /* 0x000fc6000780c0ff */
[----:B------:R0:W-:Y:S04]  /*1efd0*/  STL [R1+0x250], R55 ;  /* 0x0002503701007387 */ /* 0x0001e80000100800 */
[----:B-1----:R-:W1:Y:S01]  /*1efe0*/  S2R R93, SR_TID.X ;  /* 0x00000000005d7919 */ /* 0x002e620000002100 */
[----:B0-----:R-:W-:Y:S02]  /*1eff0*/  SHF.L.U32 R55, R111, 0x2, RZ ;  /* 0x000000026f377819 */ /* 0x001fe400000006ff */
[----:B-1----:R-:W-:Y:S01]  /*1f000*/  LOP3.LUT R93, R93, 0xff, RZ, 0xc0, !PT ;  /* 0x000000ff5d5d7812 */ /* 0x002fe200078ec0ff */
[----:B--2---:R-:W-:Y:S02]  /*1f010*/  @P1 FMUL R94, R94, 0.25 ;  /* 0x3e8000005e5e1820 */ /* 0x004fe40000400000 */
[----:B---3--:R-:W-:-:S02]  /*1f020*/  @P1 FMUL R95, R95, 0.25 ;  /* 0x3e8000005f5f1820 */ /* 0x008fc40000400000 */
        /* <DEDUP_REMOVED lines=9> */
[----:B------:R-:W-:Y:S01]  /*1f0c0*/  @P1 FMUL R104, R104, 0.25 ;  /* 0x3e80000068681820 */ /* 0x000fe20000400000 */
[----:B------:R-:W-:-:S04]  /*1f0d0*/  LOP3.LUT P1, RZ, R0, 0x4, RZ, 0xc0, !PT ;  /* 0x0000000400ff7812 */ /* 0x000fc8000782c0ff */
[----:B------:R-:W-:-:S05]  /*1f0e0*/  FSEL R54, R54, -INF , P1 ;  /* 0xff80000036367808 */ /* 0x000fca0000800000 */
[----:B------:R-:W-:Y:S04]  /*1f0f0*/  STL [R1+0x24c], R54 ;  /* 0x00024c3601007387 */ /* 0x000fe80000100800 */
[----:B------:R-:W-:Y:S01]  /*1f100*/  STL [R1+0x248], R36 ;  /* 0x0002482401007387 */ /* 0x000fe20000100800 */
[----:B------:R-:W-:-:S03]  /*1f110*/  @!P2 FMUL R103, R103, 16777216 ;  /* 0x4b8000006767a820 */ /* 0x000fc60000400000 */
[----:B------:R0:W-:Y:S01]  /*1f120*/  STL [R1+0x244], R6 ;  /* 0x0002440601007387 */ /* 0x0001e20000100800 */
[----:B------:R-:W-:Y:S02]  /*1f130*/  @!P2 FMUL R107, R107, 16777216 ;  /* 0x4b8000006b6ba820 */ /* 0x000fe40000400000 */
[----:B------:R-:W-:Y:S02]  /*1f140*/  @!P2 FMUL R101, R101, 16777216 ;  /* 0x4b8000006565a820 */ /* 0x000fe40000400000 */
[----:B------:R-:W-:Y:S01]  /*1f150*/  @!P2 FMUL R105, R105, 16777216 ;  /* 0x4b8000006969a820 */ /* 0x000fe20000400000 */
[----:B0-----:R-:W-:Y:S01]  /*1f160*/  FSEL R6, R7, -INF , P0 ;  /* 0xff80000007067808 */ /* 0x001fe20000000000 */
[----:B------:R-:W-:Y:S01]  /*1f170*/  FMUL R7, R75, R103 ;  /* 0x000000674b077220 */ /* 0x000fe20000400000 */
[----:B------:R-:W-:Y:S01]  /*1f180*/  LOP3.LUT R54, R91, 0x70, R55, 0x78, !PT ;  /* 0x000000705b367812 */ /* 0x000fe200078e7837 */
[----:B------:R-:W-:Y:S01]  /*1f190*/  FMUL R101, R75, R101 ;  /* 0x000000654b657220 */ /* 0x000fe20000400000 */
[----:B------:R-:W-:Y:S01]  /*1f1a0*/  LOP3.LUT R36, R111, 0x18, RZ, 0xc0, !PT ;  /* 0x000000186f247812 */ /* 0x000fe200078ec0ff */
[----:B------:R0:W-:Y:S01]  /*1f1b0*/  STL [R1+0x240], R6 ;  /* 0x0002400601007387 */ /* 0x0001e20000100800 */
[----:B------:R-:W-:-:S03]  /*1f1c0*/  FMUL R105, R75, R105 ;  /* 0x000000694b697220 */ /* 0x000fc60000400000 */
[----:B------:R-:W-:Y:S02]  /*1f1d0*/  IMAD R54, R36, 0x1000, R54 ;  /* 0x0000100024367824 */ /* 0x000fe400078e0236 */
[----:B0-----:R-:W-:Y:S01]  /*1f1e0*/  FMUL R6, R75, R107 ;  /* 0x0000006b4b067220 */ /* 0x001fe20000400000 */
[----:B------:R-:W-:Y:S01]  /*1f1f0*/  F2FP.BF16.PACK_AB R7, R7, R105 ;  /* 0x000000690707723e */ /* 0x000fe200000010ff */
[----:B------:R-:W-:-:S03]  /*1f200*/  @!P2 FMUL R100, R100, 16777216 ;  /* 0x4b8000006464a820 */ /* 0x000fc60000400000 */
[----:B------:R-:W-:Y:S01]  /*1f210*/  F2FP.BF16.PACK_AB R6, R6, R101 ;  /* 0x000000650606723e */ /* 0x000fe200000010ff */
[----:B------:R-:W-:Y:S02]  /*1f220*/  @!P2 FMUL R104, R104, 16777216 ;  /* 0x4b8000006868a820 */ /* 0x000fe40000400000 */
[----:B------:R-:W-:Y:S02]  /*1f230*/  @!P2 FMUL R99, R99, 16777216 ;  /* 0x4b8000006363a820 */ /* 0x000fe40000400000 */
[----:B------:R-:W-:Y:S02]  /*1f240*/  @!P2 FMUL R97, R97, 16777216 ;  /* 0x4b8000006161a820 */ /* 0x000fe40000400000 */
[----:B------:R-:W-:Y:S02]  /*1f250*/  @!P2 FMUL R96, R96, 16777216 ;  /* 0x4b8000006060a820 */ /* 0x000fe40000400000 */
[----:B------:R-:W-:Y:S02]  /*1f260*/  @!P2 FMUL R95, R95, 16777216 ;  /* 0x4b8000005f5fa820 */ /* 0x000fe40000400000 */
[----:B------:R-:W-:-:S02]  /*1f270*/  @!P2 FMUL R94, R94, 16777216 ;  /* 0x4b8000005e5ea820 */ /* 0x000fc40000400000 */
[----:B------:R-:W-:Y:S01]  /*1f280*/  @!P2 FMUL R102, R102, 16777216 ;  /* 0x4b8000006666a820 */ /* 0x000fe20000400000 */
[----:B------:R0:W-:Y:S01]  /*1f290*/  STS.128 [R54], R4 ;  /* 0x0000000436007388 */ /* 0x0001e20000000c00 */
[C---:B------:R-:W-:Y:S02]  /*1f2a0*/  FMUL R94, R75.reuse, R94 ;  /* 0x0000005e4b5e7220 */ /* 0x040fe40000400000 */
[C---:B------:R-:W-:Y:S02]  /*1f2b0*/  FMUL R96, R75.reuse, R96 ;  /* 0x000000604b607220 */ /* 0x040fe40000400000 */
[C---:B------:R-:W-:Y:S02]  /*1f2c0*/  FMUL R99, R75.reuse, R99 ;  /* 0x000000634b637220 */ /* 0x040fe40000400000 */
[C---:B0-----:R-:W-:Y:S02]  /*1f2d0*/  FMUL R7, R75.reuse, R100 ;  /* 0x000000644b077220 */ /* 0x041fe40000400000 */
[----:B------:R-:W-:-:S02]  /*1f2e0*/  FMUL R6, R75, R104 ;  /* 0x000000684b067220 */ /* 0x000fc40000400000 */
[C---:B------:R-:W-:Y:S02]  /*1f2f0*/  FMUL R5, R75.reuse, R97 ;  /* 0x000000614b057220 */ /* 0x040fe40000400000 */
[C---:B------:R-:W-:Y:S02]  /*1f300*/  FMUL R4, R75.reuse, R95 ;  /* 0x0000005f4b047220 */ /* 0x040fe40000400000 */
[----:B------:R-:W-:Y:S01]  /*1f310*/  FMUL R75, R75, R102 ;  /* 0x000000664b4b7220 */ /* 0x000fe20000400000 */
[----:B------:R-:W-:Y:S02]  /*1f320*/  F2FP.BF16.PACK_AB R5, R5, R96 ;  /* 0x000000600505723e */ /* 0x000fe400000010ff */
[----:B------:R-:W-:Y:S02]  /*1f330*/  F2FP.BF16.PACK_AB R4, R4, R94 ;  /* 0x0000005e0404723e */ /* 0x000fe400000010ff */
[----:B------:R-:W-:Y:S02]  /*1f340*/  F2FP.BF16.PACK_AB R6, R6, R99 ;  /* 0x000000630606723e */ /* 0x000fe400000010ff */
[----:B------:R-:W-:-:S02]  /*1f350*/  F2FP.BF16.PACK_AB R7, R7, R75 ;  /* 0x0000004b0707723e */ /* 0x000fc400000010ff */
[----:B------:R-:W-:-:S03]  /*1f360*/  SHF.L.U32 R75, R111, 0xe, RZ ;  /* 0x0000000e6f4b7819 */ /* 0x000fc600000006ff */
[----:B------:R0:W-:Y:S01]  /*1f370*/  STS.128 [R54+0x800], R4 ;  /* 0x0008000436007388 */ /* 0x0001e20000000c00 */
[----:B------:R-:W-:Y:S02]  /*1f380*/  LOP3.LUT R75, R75, 0x18000, RZ, 0xc0, !PT ;  /* 0x000180004b4b7812 */ /* 0x000fe400078ec0ff */
[----:B------:R-:W-:-:S03]  /*1f390*/  ISETP.GE.U32.AND P0, PT, R93, 0x80, PT ;  /* 0x000000805d00780c */ /* 0x000fc60003f06070 */
[----:B------:R-:W-:Y:S01]  /*1f3a0*/  IMAD R75, R93, 0x10, R75 ;  /* 0x000000105d4b7824 */ /* 0x000fe200078e024b */
[----:B0-----:R-:W-:-:S05]  /*1f3b0*/  FSEL R4, R10, -INF , P3 ;  /* 0xff8000000a047808 */ /* 0x001fca0001800000 */
[----:B------:R-:W-:Y:S04]  /*1f3c0*/  STL [R1+0x21c], R4 ;  /* 0x00021c0401007387 */ /* 0x000fe80000100800 */
[----:B------:R-:W2:Y:S04]  /*1f3d0*/  LDL.LU R107, [R1+0x10] ;  /* 0x00001000016b7983 */ /* 0x000ea80000300800 */
[----:B------:R-:W2:Y:S04]  /*1f3e0*/  LDL.LU R103, [R1+0x8] ;  /* 0x0000080001677983 */ /* 0x000ea80000300800 */
[----:B------:R-:W3:Y:S04]  /*1f3f0*/  LDL.LU R90, [R1+0x14] ;  /* 0x00001400015a7983 */ /* 0x000ee80000300800 */
[----:B------:R-:W3:Y:S01]  /*1f400*/  LDL.LU R93, [R1+0xc] ;  /* 0x00000c00015d7983 */ /* 0x000ee20000300800 */
[----:B------:R-:W-:-:S02]  /*1f410*/  F2FP.BF16.PACK_AB R16, R16, R20 ;  /* 0x000000141010723e */ /* 0x000fc400000010ff */
[----:B------:R-:W-:Y:S02]  /*1f420*/  F2FP.BF16.PACK_AB R17, R17, R21 ;  /* 0x000000151111723e */ /* 0x000fe400000010ff */
[----:B------:R-:W-:Y:S02]  /*1f430*/  F2FP.BF16.PACK_AB R20, R19, R56 ;  /* 0x000000381314723e */ /* 0x000fe400000010ff */
[----:B------:R-:W-:Y:S02]  /*1f440*/  F2FP.BF16.PACK_AB R21, R14, R18 ;  /* 0x000000120e15723e */ /* 0x000fe400000010ff */
[----:B------:R-:W-:Y:S02]  /*1f450*/  F2FP.BF16.PACK_AB R18, R57, R58 ;  /* 0x0000003a3912723e */ /* 0x000fe400000010ff */
[----:B------:R-:W-:Y:S02]  /*1f460*/  F2FP.BF16.PACK_AB R19, R24, R25 ;  /* 0x000000191813723e */ /* 0x000fe400000010ff */
[----:B------:R-:W-:-:S02]  /*1f470*/  F2FP.BF16.PACK_AB R22, R22, R15 ;  /* 0x0000000f1616723e */ /* 0x000fc400000010ff */
[----:B------:R-:W-:Y:S02]  /*1f480*/  F2FP.BF16.PACK_AB R12, R12, R62 ;  /* 0x0000003e0c0c723e */ /* 0x000fe400000010ff */
[----:B------:R-:W-:Y:S02]  /*1f490*/  F2FP.BF16.PACK_AB R13, R13, R61 ;  /* 0x0000003d0d0d723e */ /* 0x000fe400000010ff */
[----:B------:R-:W-:Y:S02]  /*1f4a0*/  F2FP.BF16.PACK_AB R14, R59, R60 ;  /* 0x0000003c3b0e723e */ /* 0x000fe400000010ff */
[----:B------:R-:W-:Y:S01]  /*1f4b0*/  F2FP.BF16.PACK_AB R15, R32, R33 ;  /* 0x00000021200f723e */ /* 0x000fe200000010ff */
[----:B------:R0:W-:Y:S01]  /*1f4c0*/  STS.128 [R54+0x900], R16 ;  /* 0x0009001036007388 */ /* 0x0001e20000000c00 */
[----:B------:R-:W-:-:S03]  /*1f4d0*/  F2FP.BF16.PACK_AB R23, R23, R52 ;  /* 0x000000341717723e */ /* 0x000fc600000010ff */
[----:B------:R1:W-:Y:S04]  /*1f4e0*/  STS.128 [R54+0x100], R12 ;  /* 0x0001000c36007388 */ /* 0x0003e80000000c00 */
[----:B0-----:R-:W4:Y:S04]  /*1f4f0*/  LDL.LU R17, [R1+0x20] ;  /* 0x0000200001117983 */ /* 0x001f280000300800 */
[----:B------:R-:W4:Y:S04]  /*1f500*/  LDL.LU R18, [R1+0x18] ;  /* 0x0000180001127983 */ /* 0x000f280000300800 */
[----:B------:R-:W4:Y:S04]  /*1f510*/  LDL.LU R19, [R1+0x24] ;  /* 0x0000240001137983 */ /* 0x000f280000300800 */
[----:B-1----:R-:W4:Y:S04]  /*1f520*/  LDL.LU R13, [R1+0x1c] ;  /* 0x00001c00010d7983 */ /* 0x002f280000300800 */
[----:B------:R-:W4:Y:S04]  /*1f530*/  LDL.LU R14, [R1+0x30] ;  /* 0x00003000010e7983 */ /* 0x000f280000300800 */
[----:B------:R-:W4:Y:S04]  /*1f540*/  LDL.LU R15, [R1+0x28] ;  /* 0x00002800010f7983 */ /* 0x000f280000300800 */
[----:B------:R-:W4:Y:S04]  /*1f550*/  LDL.LU R52, [R1+0x34] ;  /* 0x0000340001347983 */ /* 0x000f280000300800 */
[----:B------:R-:W4:Y:S04]  /*1f560*/  LDL.LU R33, [R1+0x2c] ;  /* 0x00002c0001217983 */ /* 0x000f280000300800 */
[----:B------:R-:W4:Y:S04]  /*1f570*/  LDL.LU R32, [R1] ;  /* 0x0000000001207983 */ /* 0x000f280000300800 */
[----:B------:R-:W4:Y:S04]  /*1f580*/  LDL.LU R58, [R1+0x4] ;  /* 0x00000400013a7983 */ /* 0x000f280000300800 */
[----:B------:R-:W4:Y:S04]  /*1f590*/  LDL.LU R57, [R1+0x40] ;  /* 0x0000400001397983 */ /* 0x000f280000300800 */
[----:B------:R-:W4:Y:S01]  /*1f5a0*/  LDL.LU R60, [R1+0x38] ;  /* 0x00003800013c7983 */ /* 0x000f220000300800 */
[----:B------:R-:W-:-:S03]  /*1f5b0*/  F2FP.BF16.PACK_AB R11, R11, R69 ;  /* 0x000000450b0b723e */ /* 0x000fc600000010ff */
[----:B------:R-:W4:Y:S01]  /*1f5c0*/  LDL.LU R59, [R1+0x44] ;  /* 0x00004400013b7983 */ /* 0x000f220000300800 */
[----:B------:R-:W-:-:S03]  /*1f5d0*/  F2FP.BF16.PACK_AB R7, R70, R71 ;  /* 0x000000474607723e */ /* 0x000fc600000010ff */
[----:B------:R-:W4:Y:S04]  /*1f5e0*/  LDL.LU R61, [R1+0x3c] ;  /* 0x00003c00013d7983 */ /* 0x000f280000300800 */
        /* <DEDUP_REMOVED lines=24> */
[----:B------:R0:W-:Y:S04]  /*1f770*/  STS.128 [R54+0x880], R8 ;  /* 0x0008800836007388 */ /* 0x0001e80000000c00 */
[----:B------:R-:W4:Y:S04]  /*1f780*/  LDL.LU R102, [R1+0xa8] ;  /* 0x0000a80001667983 */ /* 0x000f280000300800 */
[----:B------:R-:W4:Y:S04]  /*1f790*/  LDL.LU R95, [R1+0xa0] ;  /* 0x0000a000015f7983 */ /* 0x000f280000300800 */
[----:B------:R-:W4:Y:S01]  /*1f7a0*/  LDL.LU R97, [R1+0x80] ;  /* 0x0000800001617983 */ /* 0x000f220000300800 */
[----:B0-----:R-:W-:-:S03]  /*1f7b0*/  F2FP.BF16.PACK_AB R8, R68, R67 ;  /* 0x000000434408723e */ /* 0x001fc600000010ff */
[----:B------:R-:W4:Y:S01]  /*1f7c0*/  LDL.LU R104, [R1+0x7c] ;  /* 0x00007c0001687983 */ /* 0x000f220000300800 */
[----:B------:R-:W-:Y:S02]  /*1f7d0*/  F2FP.BF16.PACK_AB R9, R86, R84 ;  /* 0x000000545609723e */ /* 0x000fe400000010ff */
[----:B------:R-:W-:Y:S01]  /*1f7e0*/  F2FP.BF16.PACK_AB R10, R98, R88 ;  /* 0x00000058620a723e */ /* 0x000fe200000010ff */
[----:B------:R-:W4:Y:S01]  /*1f7f0*/  LDL.LU R100, [R1+0xb4] ;  /* 0x0000b40001647983 */ /* 0x000f220000300800 */
[----:B------:R-:W-:-:S03]  /*1f800*/  F2FP.BF16.PACK_AB R11, R110, R108 ;  /* 0x0000006c6e0b723e */ /* 0x000fc600000010ff */
[----:B------:R-:W4:Y:S04]  /*1f810*/  LDL.LU R91, [R1+0xac] ;  /* 0x0000ac00015b7983 */ /* 0x000f280000300800 */
[----:B------:R2:W-:Y:S04]  /*1f820*/  STS.128 [R54+0xa80], R8 ;  /* 0x000a800836007388 */ /* 0x0005e80000000c00 */
[----:B------:R-:W4:Y:S04]  /*1f830*/  LDL.LU R105, [R1+0xb8] ;  /* 0x0000b80001697983 */ /* 0x000f280000300800 */
[----:B------:R-:W4:Y:S01]  /*1f840*/  LDL.LU R101, [R1+0xb0] ;  /* 0x0000b00001657983 */ /* 0x000f220000300800 */
[----:B--2---:R-:W-:-:S03]  /*1f850*/  F2FP.BF16.PACK_AB R8, R107, R103 ;  /* 0x000000676b08723e */ /* 0x004fc600000010ff */
[----:B------:R-:W2:Y:S04]  /*1f860*/  LDL.LU R107, [R1+0x94] ;  /* 0x00009400016b7983 */ /* 0x000ea80000300800 */
[----:B------:R-:W2:Y:S01]  /*1f870*/  LDL.LU R103, [R1+0x88] ;  /* 0x0000880001677983 */ /* 0x000ea20000300800 */
[----:B---3--:R-:W-:-:S03]  /*1f880*/  F2FP.BF16.PACK_AB R12, R90, R93 ;  /* 0x0000005d5a0c723e */ /* 0x008fc600000010ff */
[----:B------:R-:W3:Y:S04]  /*1f890*/  LDL.LU R90, [R1+0xc4] ;  /* 0x0000c400015a7983 */ /* 0x000ee80000300800 */
[----:B------:R-:W3:Y:S01]  /*1f8a0*/  LDL.LU R93, [R1+0xbc] ;  /* 0x0000bc00015d7983 */ /* 0x000ee20000300800 */
[----:B------:R-:W-:-:S03]  /*1f8b0*/  F2FP.BF16.PACK_AB R36, R38, R45 ;  /* 0x0000002d2624723e */ /* 0x000fc600000010ff */
[----:B------:R0:W-:Y:S01]  /*1f8c0*/  STS.128 [R54+0x80], R4 ;  /* 0x0000800436007388 */ /* 0x0001e20000000c00 */
[----:B------:R-:W-:Y:S02]  /*1f8d0*/  F2FP.BF16.PACK_AB R45, R40, R42 ;  /* 0x0000002a282d723e */ /* 0x000fe400000010ff */
[----:B------:R-:W-:Y:S02]  /*1f8e0*/  F2FP.BF16.PACK_AB R37, R37, R43 ;  /* 0x0000002b2525723e */ /* 0x000fe400000010ff */
[----:B------:R-:W-:Y:S02]  /*1f8f0*/  F2FP.BF16.PACK_AB R27, R27, R30 ;  /* 0x0000001e1b1b723e */ /* 0x000fe400000010ff */
[----:B------:R-:W-:Y:S02]  /*1f900*/  F2FP.BF16.PACK_AB R26, R26, R31 ;  /* 0x0000001f1a1a723e */ /* 0x000fe400000010ff */
[----:B0-----:R-:W-:Y:S02]  /*1f910*/  F2FP.BF16.PACK_AB R5, R85, R83 ;  /* 0x000000535505723e */ /* 0x001fe400000010ff */
[----:B------:R-:W3:Y:S04]  /*1f920*/  LDL.LU R85, [R1+0xc8] ;  /* 0x0000c80001557983 */ /* 0x000ee80000300800 */
[----:B------:R-:W3:Y:S01]  /*1f930*/  LDL.LU R42, [R1+0xc0] ;  /* 0x0000c000012a7983 */ /* 0x000ee20000300800 */
[----:B------:R-:W-:-:S03]  /*1f940*/  F2FP.BF16.PACK_AB R4, R66, R65 ;  /* 0x000000414204723e */ /* 0x000fc600000010ff */
[----:B------:R-:W3:Y:S04]  /*1f950*/  LDL.LU R40, [R1+0xd4] ;  /* 0x0000d40001287983 */ /* 0x000ee80000300800 */
[----:B------:R-:W3:Y:S04]  /*1f960*/  LDL.LU R43, [R1+0xcc] ;  /* 0x0000cc00012b7983 */ /* 0x000ee80000300800 */
[----:B------:R-:W3:Y:S01]  /*1f970*/  LDL.LU R67, [R1+0xd8] ;  /* 0x0000d80001437983 */ /* 0x000ee20000300800 */
[----:B------:R-:W-:-:S03]  /*1f980*/  F2FP.BF16.PACK_AB R6, R89, R87 ;  /* 0x000000575906723e */ /* 0x000fc600000010ff */
[----:B------:R-:W3:Y:S01]  /*1f990*/  LDL.LU R68, [R1+0xd0] ;  /* 0x0000d00001447983 */ /* 0x000ee20000300800 */
[----:B------:R-:W-:-:S03]  /*1f9a0*/  F2FP.BF16.PACK_AB R7, R109, R106 ;  /* 0x0000006a6d07723e */ /* 0x000fc600000010ff */
[----:B------:R-:W3:Y:S01]  /*1f9b0*/  LDL.LU R65, [R1+0xe4] ;  /* 0x0000e40001417983 */ /* 0x000ee20000300800 */
[----:B------:R-:W-:-:S03]  /*1f9c0*/  F2FP.BF16.PACK_AB R25, R34, R35 ;  /* 0x000000232219723e */ /* 0x000fc600000010ff */
[----:B------:R-:W3:Y:S01]  /*1f9d0*/  LDL.LU R66, [R1+0xdc] ;  /* 0x0000dc0001427983 */ /* 0x000ee20000300800 */
[----:B------:R-:W-:-:S03]  /*1f9e0*/  F2FP.BF16.PACK_AB R24, R48, R51 ;  /* 0x000000333018723e */ /* 0x000fc600000010ff */
[----:B------:R-:W3:Y:S01]  /*1f9f0*/  LDL.LU R30, [R1+0xe8] ;  /* 0x0000e800011e7983 */ /* 0x000ee20000300800 */
[----:B----4-:R-:W-:-:S03]  /*1fa00*/  F2FP.BF16.PACK_AB R10, R14, R15 ;  /* 0x0000000f0e0a723e */ /* 0x010fc600000010ff */
[----:B------:R-:W4:Y:S04]  /*1fa10*/  LDL.LU R31, [R1+0xe0] ;  /* 0x0000e000011f7983 */ /* 0x000f280000300800 */
[----:B------:R-:W4:Y:S01]  /*1fa20*/  LDL.LU R35, [R1+0xf4] ;  /* 0x0000f40001237983 */ /* 0x000f220000300800 */
[----:B------:R-:W-:-:S03]  /*1fa30*/  F2FP.BF16.PACK_AB R14, R52, R33 ;  /* 0x00000021340e723e */ /* 0x000fc600000010ff */
[----:B------:R-:W4:Y:S04]  /*1fa40*/  LDL.LU R34, [R1+0xec] ;  /* 0x0000ec0001227983 */ /* 0x000f280000300800 */
[----:B------:R-:W4:Y:S04]  /*1fa50*/  LDL.LU R51, [R1+0xf8] ;  /* 0x0000f80001337983 */ /* 0x000f280000300800 */
[----:B------:R0:W-:Y:S04]  /*1fa60*/  STS.128 [R54+0x280], R4 ;  /* 0x0002800436007388 */ /* 0x0001e80000000c00 */
[----:B------:R-:W4:Y:S01]  /*1fa70*/  LDL.LU R48, [R1+0xf0] ;  /* 0x0000f00001307983 */ /* 0x000f220000300800 */
[----:B------:R-:W-:-:S03]  /*1fa80*/  F2FP.BF16.PACK_AB R11, R57, R60 ;  /* 0x0000003c390b723e */ /* 0x000fc600000010ff */
[----:B------:R-:W4:Y:S04]  /*1fa90*/  LDL.LU R52, [R1+0x104] ;  /* 0x0001040001347983 */ /* 0x000f280000300800 */
[----:B------:R-:W4:Y:S01]  /*1faa0*/  LDL.LU R33, [R1+0xfc] ;  /* 0x0000fc0001217983 */ /* 0x000f220000300800 */
[----:B0-----:R-:W-:Y:S02]  /*1fab0*/  F2FP.BF16.PACK_AB R4, R115, R113 ;  /* 0x000000717304723e */ /* 0x001fe400000010ff */
[----:B------:R-:W-:Y:S02]  /*1fac0*/  F2FP.BF16.PACK_AB R115, R32, R124 ;  /* 0x0000007c2073723e */ /* 0x000fe400000010ff */
[----:B------:R-:W-:Y:S01]  /*1fad0*/  F2FP.BF16.PACK_AB R7, R58, R125 ;  /* 0x0000007d3a07723e */ /* 0x000fe200000010ff */
[----:B------:R-:W4:Y:S01]  /*1fae0*/  LDL.LU R32, [R1+0x108] ;  /* 0x0001080001207983 */ /* 0x000f220000300800 */
[----:B------:R-:W-:-:S03]  /*1faf0*/  F2FP.BF16.PACK_AB R15, R59, R61 ;  /* 0x0000003d3b0f723e */ /* 0x000fc600000010ff */
[----:B------:R-:W4:Y:S01]  /*1fb00*/  LDL.LU R58, [R1+0x100] ;  /* 0x00010000013a7983 */ /* 0x000f220000300800 */
[----:B------:R-:W-:-:S03]  /*1fb10*/  F2FP.BF16.PACK_AB R16, R56, R62 ;  /* 0x0000003e3810723e */ /* 0x000fc600000010ff */
        /* <DEDUP_REMOVED lines=16> */
[----:B------:R-:W4:Y:S04]  /*1fc20*/  LDL.LU R73, [R1+0x12c] ;  /* 0x00012c0001497983 */ /* 0x000f280000300800 */
[----:B------:R0:W-:Y:S04]  /*1fc30*/  STS.128 [R54+0x180], R20 ;  /* 0x0001801436007388 */ /* 0x0001e80000000c00 */
[----:B------:R-:W4:Y:S04]  /*1fc40*/  LDL.LU R72, [R1+0x138] ;  /* 0x0001380001487983 */ /* 0x000f280000300800 */
[----:B------:R-:W4:Y:S04]  /*1fc50*/  LDL.LU R76, [R1+0x130] ;  /* 0x00013000014c7983 */ /* 0x000f280000300800 */
[----:B------:R1:W-:Y:S01]  /*1fc60*/  STS.128 [R54+0xb00], R4 ;  /* 0x000b000436007388 */ /* 0x0003e20000000c00 */
[----:B0-----:R-:W-:-:S03]  /*1fc70*/  F2FP.BF16.PACK_AB R20, R74, R77 ;  /* 0x0000004d4a14723e */ /* 0x001fc600000010ff */
[----:B------:R-:W4:Y:S04]  /*1fc80*/  LDL.LU R74, [R1+0x144] ;  /* 0x00014400014a7983 */ /* 0x000f280000300800 */
[----:B------:R-:W4:Y:S01]  /*1fc90*/  LDL.LU R77, [R1+0x13c] ;  /* 0x00013c00014d7983 */ /* 0x000f220000300800 */
[----:B------:R-:W-:-:S03]  /*1fca0*/  F2FP.BF16.PACK_AB R21, R81, R99 ;  /* 0x000000635115723e */ /* 0x000fc600000010ff */
[----:B------:R0:W-:Y:S01]  /*1fcb0*/  STS.128 [R54+0x380], R8 ;  /* 0x0003800836007388 */ /* 0x0001e20000000c00 */
[----:B-1----:R-:W-:-:S03]  /*1fcc0*/  F2FP.BF16.PACK_AB R4, R79, R78 ;  /* 0x0000004e4f04723e */ /* 0x002fc600000010ff */
[----:B------:R-:W4:Y:S04]  /*1fcd0*/  LDL.LU R79, [R1+0x148] ;  /* 0x00014800014f7983 */ /* 0x000f280000300800 */
[----:B------:R-:W4:Y:S01]  /*1fce0*/  LDL.LU R78, [R1+0x140] ;  /* 0x00014000014e7983 */ /* 0x000f220000300800 */
[----:B------:R-:W-:Y:S02]  /*1fcf0*/  F2FP.BF16.PACK_AB R5, R96, R94 ;  /* 0x0000005e6005723e */ /* 0x000fe400000010ff */
[----:B0-----:R-:W-:Y:S02]  /*1fd00*/  F2FP.BF16.PACK_AB R8, R80, R82 ;  /* 0x000000525008723e */ /* 0x001fe400000010ff */
        /* <DEDUP_REMOVED lines=13> */
[----:B------:R-:W4:Y:S04]  /*1fde0*/  LDL.LU R104, [R1+0x160] ;  /* 0x0001600001687983 */ /* 0x000f280000300800 */
[----:B------:R-:W4:Y:S04]  /*1fdf0*/  LDL.LU R100, [R1+0x198] ;  /* 0x0001980001647983 */ /* 0x000f280000300800 */
[----:B------:R-:W4:Y:S04]  /*1fe00*/  LDL.LU R91, [R1+0x194] ;  /* 0x00019400015b7983 */ /* 0x000f280000300800 */
[----:B------:R-:W4:Y:S04]  /*1fe10*/  LDL.LU R105, [R1+0x174] ;  /* 0x0001740001697983 */ /* 0x000f280000300800 */
[----:B------:R-:W4:Y:S01]  /*1fe20*/  LDL.LU R101, [R1+0x16c] ;  /* 0x00016c0001657983 */ /* 0x000f220000300800 */
[----:B--2---:R-:W-:-:S03]  /*1fe30*/  F2FP.BF16.PACK_AB R23, R107, R103 ;  /* 0x000000676b17723e */ /* 0x004fc600000010ff */
[----:B------:R-:W2:Y:S04]  /*1fe40*/  LDL.LU R107, [R1+0x178] ;  /* 0x00017800016b7983 */ /* 0x000ea80000300800 */
[----:B------:R-:W2:Y:S01]  /*1fe50*/  LDL.LU R103, [R1+0x170] ;  /* 0x0001700001677983 */ /* 0x000ea20000300800 */
[----:B---3--:R-:W-:-:S03]  /*1fe60*/  F2FP.BF16.PACK_AB R7, R90, R93 ;  /* 0x0000005d5a07723e */ /* 0x008fc600000010ff */
[----:B------:R-:W3:Y:S04]  /*1fe70*/  LDL.LU R90, [R1+0x1ac] ;  /* 0x0001ac00015a7983 */ /* 0x000ee80000300800 */
[----:B------:R-:W3:Y:S04]  /*1fe80*/  LDL.LU R93, [R1+0x1a4] ;  /* 0x0001a400015d7983 */ /* 0x000ee80000300800 */
[----:B------:R0:W-:Y:S04]  /*1fe90*/  STS.128 [R54+0xb80], R12 ;  /* 0x000b800c36007388 */ /* 0x0001e80000000c00 */
[----:B------:R1:W-:Y:S04]  /*1fea0*/  STS.128 [R54+0x400], R16 ;  /* 0x0004001036007388 */ /* 0x0003e80000000c00 */
[----:B------:R0:W-:Y:S02]  /*1feb0*/  STS.128 [R54+0x980], R24 ;  /* 0x0009801836007388 */ /* 0x0001e40000000c00 */
[----:B0-----:R-:W-:-:S02]  /*1fec0*/  F2FP.BF16.PACK_AB R12, R40, R43 ;  /* 0x0000002b280c723e */ /* 0x001fc400000010ff */
[----:B------:R-:W2:Y:S04]  /*1fed0*/  LDL.LU R40, [R1+0x184] ;  /* 0x0001840001287983 */ /* 0x000ea80000300800 */
[----:B------:R-:W2:Y:S01]  /*1fee0*/  LDL.LU R43, [R1+0x17c] ;  /* 0x00017c00012b7983 */ /* 0x000ea20000300800 */
[----:B-1----:R-:W-:-:S03]  /*1fef0*/  F2FP.BF16.PACK_AB R16, R67, R68 ;  /* 0x000000444310723e */ /* 0x002fc600000010ff */
[----:B------:R-:W2:Y:S04]  /*1ff00*/  LDL.LU R67, [R1+0x188] ;  /* 0x0001880001437983 */ /* 0x000ea80000300800 */
[----:B------:R-:W2:Y:S01]  /*1ff10*/  LDL.LU R68, [R1+0x180] ;  /* 0x0001800001447983 */ /* 0x000ea20000300800 */
[----:B------:R-:W-:-:S03]  /*1ff20*/  F2FP.BF16.PACK_AB R13, R65, R66 ;  /* 0x00000042410d723e */ /* 0x000fc600000010ff */
[----:B------:R-:W2:Y:S04]  /*1ff30*/  LDL.LU R65, [R1+0x224] ;  /* 0x0002240001417983 */ /* 0x000ea80000300800 */
[----:B------:R-:W2:Y:S01]  /*1ff40*/  LDL.LU R66, [R1+0x1b8] ;  /* 0x0001b80001427983 */ /* 0x000ea20000300800 */
[----:B----4-:R-:W-:-:S03]  /*1ff50*/  F2FP.BF16.PACK_AB R17, R30, R31 ;  /* 0x0000001f1e11723e */ /* 0x010fc600000010ff */
[----:B------:R-:W4:Y:S04]  /*1ff60*/  LDL.LU R30, [R1+0x1a0] ;  /* 0x0001a000011e7983 */ /* 0x000f280000300800 */
[----:B------:R-:W4:Y:S01]  /*1ff70*/  LDL.LU R31, [R1+0x19c] ;  /* 0x00019c00011f7983 */ /* 0x000f220000300800 */
[----:B------:R-:W-:Y:S02]  /*1ff80*/  F2FP.BF16.PACK_AB R14, R35, R34 ;  /* 0x00000022230e723e */ /* 0x000fe400000010ff */
[----:B------:R-:W-:Y:S02]  /*1ff90*/  F2FP.BF16.PACK_AB R18, R51, R48 ;  /* 0x000000303312723e */ /* 0x000fe400000010ff */
[----:B------:R-:W2:Y:S04]  /*1ffa0*/  LDL.LU R51, [R1+0x1b0] ;  /* 0x0001b00001337983 */ /* 0x000ea80000300800 */
[----:B------:R-:W2:Y:S01]  /*1ffb0*/  LDL.LU R48, [R1+0x1a8] ;  /* 0x0001a80001307983 */ /* 0x000ea20000300800 */
[----:B------:R-:W-:-:S03]  /*1ffc0*/  F2FP.BF16.PACK_AB R15, R52, R33 ;  /* 0x00000021340f723e */ /* 0x000fc600000010ff */
[----:B------:R-:W2:Y:S04]  /*1ffd0*/  LDL.LU R52, [R1+0x1bc] ;  /* 0x0001bc0001347983 */ /* 0x000ea80000300800 */
[----:B------:R3:W-:Y:S01]  /*1ffe0*/  STS.128 [R54+0x500], R12 ;  /* 0x0005000c36007388 */ /* 0x0007e20000000c00 */
[----:B------:R-:W-:-:S03]  /*1fff0*/  F2FP.BF16.PACK_AB R19, R32, R58 ;  /* 0x0000003a2013723e */ /* 0x000fc600000010ff */
[----:B------:R-:W2:Y:S01]  /*20000*/  LDL.LU R58, [R1+0x1b4] ;  /* 0x0001b400013a7983 */ /* 0x000ea20000300800 */
[----:B------:R-:W-:-:S03]  /*20010*/  F2FP.BF16.PACK_AB R24, R57, R60 ;  /* 0x0000003c3918723e */ /* 0x000fc600000010ff */
[----:B------:R-:W2:Y:S04]  /*20020*/  LDL.LU R57, [R1+0x22c] ;  /* 0x00022c0001397983 */ /* 0x000ea80000300800 */
[----:B------:R-:W2:Y:S01]  /*20030*/  LDL.LU R60, [R1+0x228] ;  /* 0x00022800013c7983 */ /* 0x000ea20000300800 */
[----:B---3--:R-:W-:-:S03]  /*20040*/  F2FP.BF16.PACK_AB R14, R90, R93 ;  /* 0x0000005d5a0e723e */ /* 0x008fc600000010ff */
[----:B------:R-:W3:Y:S04]  /*20050*/  LDL.LU R90, [R1+0x238] ;  /* 0x00023800015a7983 */ /* 0x000ee80000300800 */
[----:B------:R-:W3:Y:S01]  /*20060*/  LDL.LU R93, [R1+0x230] ;  /* 0x00023000015d7983 */ /* 0x000ee20000300800 */
[----:B------:R-:W-:Y:S02]  /*20070*/  F2FP.BF16.PACK_AB R32, R59, R61 ;  /* 0x0000003d3b20723e */ /* 0x000fe400000010ff */
[----:B------:R-:W-:Y:S01]  /*20080*/  F2FP.BF16.PACK_AB R25, R56, R62 ;  /* 0x0000003e3819723e */ /* 0x000fe200000010ff */
        /* <DEDUP_REMOVED lines=18> */
[----:B------:R0:W-:Y:S04]  /*201b0*/  STS.128 [R54+0x480], R4 ;  /* 0x0004800436007388 */ /* 0x0001e80000000c00 */
[----:B------:R-:W4:Y:S04]  /*201c0*/  LDL.LU R79, [R1+0x58c] ;  /* 0x00058c00014f7983 */ /* 0x000f280000300800 */
[----:B------:R-:W4:Y:S01]  /*201d0*/  LDL.LU R78, [R1+0x57c] ;  /* 0x00057c00014e7983 */ /* 0x000f220000300800 */
[----:B------:R-:W-:-:S03]  /*201e0*/  F2FP.BF16.PACK_AB R12, R96, R94 ;  /* 0x0000005e600c723e */ /* 0x000fc600000010ff */
[----:B------:R1:W-:Y:S01]  /*201f0*/  STS.128 [R54+0xc80], R8 ;  /* 0x000c800836007388 */ /* 0x0003e20000000c00 */
[----:B0-----:R-:W-:-:S03]  /*20200*/  F2FP.BF16.PACK_AB R4, R80, R82 ;  /* 0x000000525004723e */ /* 0x001fc600000010ff */
[----:B------:R-:W4:Y:S04]  /*20210*/  LDL.LU R80, [R1+0x438] ;  /* 0x0004380001507983 */ /* 0x000f280000300800 */
[----:B------:R-:W4:Y:S01]  /*20220*/  LDL.LU R82, [R1+0x430] ;  /* 0x0004300001527983 */ /* 0x000f220000300800 */
[----:B------:R-:W-:Y:S02]  /*20230*/  F2FP.BF16.PACK_AB R5, R102, R95 ;  /* 0x0000005f6605723e */ /* 0x000fe400000010ff */
[----:B-1----:R-:W-:Y:S02]  /*20240*/  F2FP.BF16.PACK_AB R8, R81, R99 ;  /* 0x000000635108723e */ /* 0x002fe400000010ff */
        /* <DEDUP_REMOVED lines=11> */
[----:B--2---:R-:W-:-:S03]  /*20300*/  F2FP.BF16.PACK_AB R10, R107, R103 ;  /* 0x000000676b0a723e */ /* 0x004fc600000010ff */
[----:B------:R-:W2:Y:S04]  /*20310*/  LDL.LU R100, [R1+0x51c] ;  /* 0x00051c0001647983 */ /* 0x000ea80000300800 */
[----:B------:R-:W2:Y:S04]  /*20320*/  LDL.LU R91, [R1+0x514] ;  /* 0x00051400015b7983 */ /* 0x000ea80000300800 */
[----:B------:R-:W2:Y:S04]  /*20330*/  LDL.LU R105, [R1+0x5c0] ;  /* 0x0005c00001697983 */ /* 0x000ea80000300800 */
[----:B------:R-:W2:Y:S04]  /*20340*/  LDL.LU R101, [R1+0x5b8] ;  /* 0x0005b80001657983 */ /* 0x000ea80000300800 */
[----:B------:R-:W2:Y:S04]  /*20350*/  LDL.LU R107, [R1+0x5c4] ;  /* 0x0005c400016b7983 */ /* 0x000ea80000300800 */
[----:B------:R-:W2:Y:S01]  /*20360*/  LDL.LU R103, [R1+0x5bc] ;  /* 0x0005bc0001677983 */ /* 0x000ea20000300800 */
[----:B------:R-:W-:-:S05]  /*20370*/  F2FP.BF16.PACK_AB R7, R40, R43 ;  /* 0x0000002b2807723e */ /* 0x000fca00000010ff */
[----:B------:R3:W-:Y:S02]  /*20380*/  STS.128 [R54+0x600], R4 ;  /* 0x0006000436007388 */ /* 0x0007e40000000c00 */
[----:B---3--:R-:W-:Y:S02]  /*20390*/  F2FP.BF16.PACK_AB R4, R90, R93 ;  /* 0x0000005d5a04723e */ /* 0x008fe400000010ff */
[----:B------:R0:W3:Y:S04]  /*203a0*/  LDL R90, [R1+0x214] ;  /* 0x00021400015a7983 */ /* 0x0000e80000100800 */
[----:B------:R-:W3:Y:S01]  /*203b0*/  LDL R93, [R1+0x220] ;  /* 0x00022000015d7983 */ /* 0x000ee20000100800 */
[----:B------:R-:W-:Y:S02]  /*203c0*/  F2FP.BF16.PACK_AB R11, R67, R68 ;  /* 0x00000044430b723e */ /* 0x000fe400000010ff */
[----:B------:R-:W-:Y:S01]  /*203d0*/  F2FP.BF16.PACK_AB R15, R65, R66 ;  /* 0x00000042410f723e */ /* 0x000fe200000010ff */
[----:B------:R4:W-:Y:S01]  /*203e0*/  STS.128 [R54+0xc00], R20 ;  /* 0x000c001436007388 */ /* 0x0009e20000000c00 */
[----:B------:R-:W-:-:S02]  /*203f0*/  F2FP.BF16.PACK_AB R38, R46, R41 ;  /* 0x000000292e26723e */ /* 0x000fc400000010ff */
[----:B------:R-:W-:Y:S01]  /*20400*/  F2FP.BF16.PACK_AB R44, R39, R44 ;  /* 0x0000002c272c723e */ /* 0x000fe200000010ff */
[----:B------:R1:W-:Y:S01]  /*20410*/  STS.128 [R54+0xd00], R16 ;  /* 0x000d001036007388 */ /* 0x0003e20000000c00 */
[----:B------:R-:W-:Y:S02]  /*20420*/  F2FP.BF16.PACK_AB R46, R49, R47 ;  /* 0x0000002f312e723e */ /* 0x000fe400000010ff */
[----:B------:R-:W-:Y:S01]  /*20430*/  F2FP.BF16.PACK_AB R112, R114, R112 ;  /* 0x000000707270723e */ /* 0x000fe200000010ff */
[----:B------:R0:W-:Y:S01]  /*20440*/  STS.128 [R54+0xe00], R8 ;  /* 0x000e000836007388 */ /* 0x0001e20000000c00 */
[----:B------:R-:W-:Y:S02]  /*20450*/  F2FP.BF16.PACK_AB R39, R53, R50 ;  /* 0x000000323527723e */ /* 0x000fe400000010ff */
[----:B------:R-:W-:Y:S01]  /*20460*/  F2FP.BF16.PACK_AB R47, R64, R63 ;  /* 0x0000003f402f723e */ /* 0x000fe200000010ff */
[----:B------:R0:W-:Y:S01]  /*20470*/  STS.128 [R54+0x680], R12 ;  /* 0x0006800c36007388 */ /* 0x0001e20000000c00 */
[----:B------:R-:W-:-:S02]  /*20480*/  F2FP.BF16.PACK_AB R113, R118, R116 ;  /* 0x000000747671723e */ /* 0x000fc400000010ff */
[----:B------:R-:W-:Y:S02]  /*20490*/  F2FP.BF16.PACK_AB R114, R122, R120 ;  /* 0x000000787a72723e */ /* 0x000fe400000010ff */
[----:B----4-:R-:W-:Y:S02]  /*204a0*/  F2FP.BF16.PACK_AB R20, R69, R71 ;  /* 0x000000474514723e */ /* 0x010fe400000010ff */
[----:B-1----:R-:W-:Y:S02]  /*204b0*/  F2FP.BF16.PACK_AB R16, R30, R31 ;  /* 0x0000001f1e10723e */ /* 0x002fe400000010ff */
[----:B------:R-:W-:Y:S02]  /*204c0*/  F2FP.BF16.PACK_AB R17, R51, R48 ;  /* 0x000000303311723e */ /* 0x000fe400000010ff */
[----:B------:R-:W-:Y:S02]  /*204d0*/  F2FP.BF16.PACK_AB R18, R52, R58 ;  /* 0x0000003a3412723e */ /* 0x000fe400000010ff */
[----:B------:R-:W-:-:S02]  /*204e0*/  F2FP.BF16.PACK_AB R19, R57, R60 ;  /* 0x0000003c3913723e */ /* 0x000fc400000010ff */
[----:B0-----:R-:W-:Y:S02]  /*204f0*/  F2FP.BF16.PACK_AB R8, R59, R61 ;  /* 0x0000003d3b08723e */ /* 0x001fe400000010ff */
[----:B------:R-:W-:Y:S02]  /*20500*/  F2FP.BF16.PACK_AB R12, R56, R62 ;  /* 0x0000003e380c723e */ /* 0x000fe400000010ff */
[----:B------:R-:W-:Y:S02]  /*20510*/  F2FP.BF16.PACK_AB R5, R70, R73 ;  /* 0x000000494605723e */ /* 0x000fe400000010ff */
[----:B------:R-:W-:Y:S02]  /*20520*/  F2FP.BF16.PACK_AB R9, R72, R76 ;  /* 0x0000004c4809723e */ /* 0x000fe400000010ff */
[----:B------:R-:W-:Y:S01]  /*20530*/  F2FP.BF16.PACK_AB R13, R74, R77 ;  /* 0x0000004d4a0d723e */ /* 0x000fe200000010ff */
[----:B------:R-:W-:Y:S04]  /*20540*/  STS.128 [R54+0x200], R36 ;  /* 0x0002002436007388 */ /* 0x000fe80000000c00 */
[----:B------:R-:W-:Y:S01]  /*20550*/  STS.128 [R54+0xa00], R44 ;  /* 0x000a002c36007388 */ /* 0x000fe20000000c00 */
[----:B------:R-:W-:-:S03]  /*20560*/  F2FP.BF16.PACK_AB R21, R79, R78 ;  /* 0x0000004e4f15723e */ /* 0x000fc600000010ff */
[----:B------:R-:W-:Y:S04]  /*20570*/  STS.128 [R54+0x300], R112 ;  /* 0x0003007036007388 */ /* 0x000fe80000000c00 */
[----:B------:R0:W-:Y:S04]  /*20580*/  STS.128 [R54+0x580], R24 ;  /* 0x0005801836007388 */ /* 0x0001e80000000c00 */
[----:B------:R-:W-:Y:S01]  /*20590*/  STS.128 [R54+0xd80], R32 ;  /* 0x000d802036007388 */ /* 0x000fe20000000c00 */
[----:B------:R-:W-:-:S03]  /*205a0*/  F2FP.BF16.PACK_AB R6, R80, R82 ;  /* 0x000000525006723e */ /* 0x000fc600000010ff */
[----:B------:R-:W-:Y:S01]  /*205b0*/  STS.128 [R54+0xe80], R16 ;  /* 0x000e801036007388 */ /* 0x000fe20000000c00 */
[----:B------:R-:W-:Y:S02]  /*205c0*/  F2FP.BF16.PACK_AB R10, R81, R99 ;  /* 0x00000063510a723e */ /* 0x000fe400000010ff */
[----:B------:R-:W-:Y:S02]  /*205d0*/  F2FP.BF16.PACK_AB R14, R96, R94 ;  /* 0x0000005e600e723e */ /* 0x000fe400000010ff */
[----:B------:R-:W-:Y:S02]  /*205e0*/  F2FP.BF16.PACK_AB R22, R102, R95 ;  /* 0x0000005f6616723e */ /* 0x000fe400000010ff */
[----:B------:R-:W-:Y:S02]  /*205f0*/  F2FP.BF16.PACK_AB R7, R97, R104 ;  /* 0x000000686107723e */ /* 0x000fe400000010ff */
[----:B--2---:R-:W-:-:S03]  /*20600*/  F2FP.BF16.PACK_AB R11, R100, R91 ;  /* 0x0000005b640b723e */ /* 0x004fc600000010ff */
[----:B------:R-:W-:Y:S01]  /*20610*/  STS.128 [R54+0x700], R4 ;  /* 0x0007000436007388 */ /* 0x000fe20000000c00 */
[----:B------:R-:W-:-:S03]  /*20620*/  F2FP.BF16.PACK_AB R15, R105, R101 ;  /* 0x00000065690f723e */ /* 0x000fc600000010ff */
[----:B------:R-:W-:Y:S01]  /*20630*/  STS.128 [R54+0xf00], R8 ;  /* 0x000f000836007388 */ /* 0x000fe20000000c00 */
[----:B------:R-:W-:-:S03]  /*20640*/  F2FP.BF16.PACK_AB R23, R107, R103 ;  /* 0x000000676b17723e */ /* 0x000fc600000010ff */
[----:B------:R-:W-:Y:S04]  /*20650*/  STS.128 [R54+0x780], R12 ;  /* 0x0007800c36007388 */ /* 0x000fe80000000c00 */
[----:B------:R1:W-:Y:S04]  /*20660*/  STS.128 [R54+0xf80], R20 ;  /* 0x000f801436007388 */ /* 0x0003e80000000c00 */
[----:B------:R-:W-:Y:S01]  /*20670*/  BAR.SYNC.DEFER_BLOCKING 0x0 ;  /* 0x0000000000007b1d */ /* 0x000fe20000010000 */
[----:B------:R-:W-:Y:S02]  /*20680*/  LOP3.LUT R74, R75, 0x20, RZ, 0x3c, !PT ;  /* 0x000000204b4a7812 */ /* 0x000fe400078e3cff */
[----:B------:R-:W-:-:S03]  /*20690*/  ISETP.GE.U32.AND P1, PT, R92, 0x7f800000, PT ;  /* 0x7f8000005c00780c */ /* 0x000fc60003f26070 */
[----:B------:R-:W2:Y:S04]  /*206a0*/  LDS.128 R32, [R75] ;  /* 0x000000004b207984 */ /* 0x000ea80000000c00 */
[----:B------:R-:W4:Y:S06]  /*206b0*/  LDS.128 R4, [R74] ;  /* 0x000000004a047984 */ /* 0x000f2c0000000c00 */
[----:B0-----:R-:W-:-:S02]  /*206c0*/  @P1 MOV R25, 0x7f800000 ;  /* 0x7f80000000191802 */ /* 0x001fc40000000f00 */
[C---:B------:R-:W-:Y:S01]  /*206d0*/  LOP3.LUT R77, R75.reuse, 0x40, RZ, 0x3c, !PT ;  /* 0x000000404b4d7812 */ /* 0x040fe200078e3cff */
[----:B------:R-:W0:Y:S01]  /*206e0*/  LDS.128 R16, [R75+0x1000] ;  /* 0x001000004b107984 */ /* 0x000e220000000c00 */
[----:B------:R-:W-:Y:S01]  /*206f0*/  LOP3.LUT R83, R75, 0x60, RZ, 0x3c, !PT ;  /* 0x000000604b537812 */ /* 0x000fe200078e3cff */
[----:B------:R-:W-:Y:S01]  /*20700*/  FADD R24, R28, R29 ;  /* 0x0000001d1c187221 */ /* 0x000fe20000000000 */
[----:B-1----:R-:W-:Y:S01]  /*20710*/  LOP3.LUT R20, R55, 0x180, RZ, 0xc0, !PT ;  /* 0x0000018037147812 */ /* 0x002fe200078ec0ff */
[----:B------:R-:W-:Y:S04]  /*20720*/  LDS.128 R40, [R75+0x3000] ;  /* 0x003000004b287984 */ /* 0x000fe80000000c00 */
[----:B------:R-:W-:Y:S04]  /*20730*/  LDS.128 R8, [R83] ;  /* 0x0000000053087984 */ /* 0x000fe80000000c00 */
[----:B------:R-:W-:Y:S04]  /*20740*/  LDS.128 R48, [R75+0x4000] ;  /* 0x004000004b307984 */ /* 0x000fe80000000c00 */
[----:B------:R-:W-:Y:S04]  /*20750*/  LDS.128 R120, [R74+0x3000] ;  /* 0x003000004a787984 */ /* 0x000fe80000000c00 */
[----:B------:R-:W-:Y:S04]  /*20760*/  LDS.128 R60, [R75+0x5000] ;  /* 0x005000004b3c7984 */ /* 0x000fe80000000c00 */
[----:B------:R-:W-:Y:S04]  /*20770*/  LDS.128 R68, [R75+0x6000] ;  /* 0x006000004b447984 */ /* 0x000fe80000000c00 */
[----:B------:R-:W-:Y:S04]  /*20780*/  LDS.128 R84, [R75+0x7000] ;  /* 0x007000004b547984 */ /* 0x000fe80000000c00 */
[----:B--2---:R-:W-:Y:S01]  /*20790*/  STL [R1+0x20c], R35 ;  /* 0x00020c2301007387 */ /* 0x004fe20000100800 */
[----:B----4-:R-:W-:Y:S01]  /*207a0*/  MOV R118, R4 ;  /* 0x0000000400767202 */ /* 0x010fe20000000f00 */
[----:B------:R-:W-:Y:S01]  /*207b0*/  IMAD.MOV.U32 R107, RZ, RZ, R5 ;  /* 0x000000ffff6b7224 */ /* 0x000fe200078e0005 */
[----:B------:R-:W-:-:S02]  /*207c0*/  MOV R94, R6 ;  /* 0x00000006005e7202 */ /* 0x000fc40000000f00 */
[----:B0-----:R-:W-:Y:S01]  /*207d0*/  MOV R117, R16 ;  /* 0x0000001000757202 */ /* 0x001fe20000000f00 */
[----:B------:R-:W-:Y:S01]  /*207e0*/  IMAD.MOV.U32 R106, RZ, RZ, R17 ;  /* 0x000000ffff6a7224 */ /* 0x000fe200078e0011 */
[----:B------:R-:W-:Y:S01]  /*207f0*/  MOV R98, R18 ;  /* 0x0000001200627202 */ /* 0x000fe20000000f00 */
[----:B---3--:R-:W-:-:S05]  /*20800*/  @P1 FFMA.FTZ R90, R92, R25, +INF ;  /* 0x7f8000005c5a1423 */ /* 0x008fca0000010019 */
[----:B------:R0:W-:Y:S04]  /*20810*/  @P1 STL [R1+0x214], R90 ;  /* 0x0002145a01001387 */ /* 0x0001e80000100800 */
[----:B------:R-:W-:Y:S04]  /*20820*/  STL [R1+0x7c], R7 ;  /* 0x00007c0701007387 */ /* 0x000fe80000100800 */
[----:B------:R-:W1:Y:S04]  /*20830*/  LDS.128 R4, [R77] ;  /* 0x000000004d047984 */ /* 0x000e680000000c00 */
[----:B0-----:R-:W0:Y:S01]  /*20840*/  S2R R90, SR_TID.X ;  /* 0x00000000005a7919 */ /* 0x001e220000002100 */
[----:B------:R-:W-:-:S13]  /*20850*/  ISETP.GE.U32.AND P1, PT, R93, 0x7f800000, PT ;  /* 0x7f8000005d00780c */ /* 0x000fda0003f26070 */
[----:B------:R-:W-:-:S04]  /*20860*/  @P1 IMAD.MOV.U32 R13, RZ, RZ, 0x7f800000 ;  /* 0x7f800000ff0d1424 */ /* 0x000fc800078e00ff */
[----:B------:R-:W-:Y:S01]  /*20870*/  @P1 FFMA.FTZ R24, R93, R13, +INF ;  /* 0x7f8000005d181423 */ /* 0x000fe2000001000d */
[----:B0-----:R-:W-:-:S04]  /*20880*/  SHF.R.U32.HI R26, RZ, 0x7, R90 ;  /* 0x00000007ff1a7819 */ /* 0x001fc8000001165a */
[----:B------:R-:W-:-:S05]  /*20890*/  SGXT.U32 R26, R26, 0x1 ;  /* 0x000000011a1a781a */ /* 0x000fca0000000000 */
[----:B------:R-:W-:Y:S01]  /*208a0*/  IMAD R12, R26, c[0x0][0x1c8], RZ ;  /* 0x000072001a0c7a24 */ /* 0x000fe200078e02ff */
[----:B-1----:R0:W-:Y:S04]  /*208b0*/  STL [R1+0xb30], R7 ;  /* 0x000b300701007387 */ /* 0x0021e80000100800 */
[----:B------:R-:W-:Y:S04]  /*208c0*/  STL [R1+0xb50], R11 ;  /* 0x000b500b01007387 */ /* 0x000fe80000100800 */
[----:B------:R-:W-:Y:S04]  /*208d0*/  STL [R1+0x210], R24 ;  /* 0x0002101801007387 */ /* 0x000fe80000100800 */
[----:B------:R-:W1:Y:S01]  /*208e0*/  LDS.128 R24, [R74+0x1000] ;  /* 0x001000004a187984 */ /* 0x000e620000000c00 */
[----:B------:R-:W-:Y:S01]  /*208f0*/  IMAD.MOV.U32 R93, RZ, RZ, c[0x0][0x1c8] ;  /* 0x00007200ff5d7624 */ /* 0x000fe200078e00ff */
[----:B------:R-:W-:-:S02]  /*20900*/  LEA R16, P1, R12, R3, 0x1 ;  /* 0x000000030c107211 */ /* 0x000fc400078208ff */
[----:B------:R-:W-:Y:S01]  /*20910*/  SHF.L.U32 R13, R111, 0x4, RZ ;  /* 0x000000046f0d7819 */ /* 0x000fe200000006ff */
[----:B------:R-:W-:Y:S01]  /*20920*/  IMAD R14, R93, 0x2, R12 ;  /* 0x000000025d0e7824 */ /* 0x000fe200078e020c */
[----:B------:R2:W-:Y:S01]  /*20930*/  STL.64 [R1+0x1f8], R18 ;  /* 0x0001f81201007387 */ /* 0x0005e20000100a00 */
[----:B------:R-:W-:Y:S02]  /*20940*/  LEA.HI.X.SX32 R17, R12, R2, 0x1, P1 ;  /* 0x000000020c117211 */ /* 0x000fe400008f0eff */
[----:B------:R-:W-:Y:S02]  /*20950*/  LOP3.LUT R13, R13, 0x70, RZ, 0xc0, !PT ;  /* 0x000000700d0d7812 */ /* 0x000fe400078ec0ff */
[C---:B------:R-:W-:Y:S01]  /*20960*/  LEA R22, P1, R14.reuse, R3, 0x1 ;  /* 0x000000030e167211 */ /* 0x040fe200078208ff */
[----:B------:R-:W-:Y:S01]  /*20970*/  IMAD.MOV.U32 R119, RZ, RZ, R32 ;  /* 0x000000ffff777224 */ /* 0x000fe200078e0020 */
[----:B0-----:R-:W-:Y:S01]  /*20980*/  IADD3 R7, R13, R20, RZ ;  /* 0x000000140d077210 */ /* 0x001fe20007ffe0ff */
[----:B--2---:R-:W-:Y:S01]  /*20990*/  IMAD R18, R93, 0x2, R14 ;  /* 0x000000025d127824 */ /* 0x004fe200078e020e */
[----:B------:R-:W-:-:S02]  /*209a0*/  LEA.HI.X.SX32 R23, R14, R2, 0x1, P1 ;  /* 0x000000020e177211 */ /* 0x000fc400008f0eff */
[----:B------:R-:W-:Y:S02]  /*209b0*/  STG.E.U16 [R16.64], R119 ;  /* 0x0000007710007986 */ /* 0x000fe4000c101504 */
[C---:B------:R-:W-:Y:S02]  /*209c0*/  LEA R20, P1, R18.reuse, R3, 0x1 ;  /* 0x0000000312147211 */ /* 0x040fe400078208ff */
[----:B------:R-:W0:Y:S01]  /*209d0*/  LDS.128 R12, [R77+0x1000] ;  /* 0x001000004d0c7984 */ /* 0x000e220000000c00 */
[----:B------:R-:W-:Y:S01]  /*209e0*/  MOV R108, R33 ;  /* 0x00000021006c7202 */ /* 0x000fe20000000f00 */
[----:B------:R-:W-:Y:S01]  /*209f0*/  IMAD.MOV.U32 R95, RZ, RZ, R34 ;  /* 0x000000ffff5f7224 */ /* 0x000fe200078e0022 */
[----:B------:R-:W-:Y:S01]  /*20a00*/  LEA.HI.X.SX32 R21, R18, R2, 0x1, P1 ;  /* 0x0000000212157211 */ /* 0x000fe200008f0eff */
[----:B------:R-:W2:Y:S01]  /*20a10*/  LDS.128 R32, [R75+0x2000] ;  /* 0x002000004b207984 */ /* 0x000ea20000000c00 */
[----:B-1----:R-:W-:Y:S01]  /*20a20*/  MOV R116, R24 ;  /* 0x0000001800747202 */ /* 0x002fe20000000f00 */
[----:B------:R-:W-:-:S02]  /*20a30*/  IMAD R24, R93, 0x2, R18 ;  /* 0x000000025d187824 */ /* 0x000fc400078e0212 */
[----:B------:R-:W1:Y:S04]  /*20a40*/  LDS.128 R16, [R83+0x1000] ;  /* 0x0010000053107984 */ /* 0x000e680000000c00 */
[----:B------:R3:W-:Y:S04]  /*20a50*/  STL.64 [R1+0x28], R26 ;  /* 0x0000281a01007387 */ /* 0x0007e80000100a00 */
[----:B------:R-:W-:Y:S04]  /*20a60*/  STL [R1+0x218], R7 ;  /* 0x0002180701007387 */ /* 0x000fe80000100800 */
[----:B0-----:R-:W-:Y:S01]  /*20a70*/  STL [R1+0xb78], R15 ;  /* 0x000b780f01007387 */ /* 0x001fe20000100800 */
[----:B--2---:R-:W-:Y:S01]  /*20a80*/  IMAD.MOV.U32 R115, RZ, RZ, R32 ;  /* 0x000000ffff737224 */ /* 0x004fe200078e0020 */
[----:B------:R-:W-:Y:S01]  /*20a90*/  MOV R104, R33 ;  /* 0x0000002100687202 */ /* 0x000fe20000000f00 */
[----:B------:R-:W-:Y:S01]  /*20aa0*/  IMAD.MOV.U32 R96, RZ, RZ, R34 ;  /* 0x000000ffff607224 */ /* 0x000fe200078e0022 */
[----:B-1----:R-:W-:Y:S04]  /*20ab0*/  STL [R1+0xb90], R19 ;  /* 0x000b901301007387 */ /* 0x002fe80000100800 */
[----:B------:R-:W-:Y:S04]  /*20ac0*/  STL.64 [R1+0x1e8], R34 ;  /* 0x0001e82201007387 */ /* 0x000fe80000100a00 */
[----:B------:R-:W0:Y:S01]  /*20ad0*/  LDS.128 R32, [R74+0x2000] ;  /* 0x002000004a207984 */ /* 0x000e220000000c00 */
[----:B------:R-:W-:-:S02]  /*20ae0*/  MOV R97, R26 ;  /* 0x0000001a00617202 */ /* 0x000fc40000000f00 */
[----:B---3--:R-:W-:Y:S01]  /*20af0*/  LEA R26, P1, R24, R3, 0x1 ;  /* 0x00000003181a7211 */ /* 0x008fe200078208ff */
[----:B------:R-:W-:Y:S01]  /*20b00*/  STG.E.U16 [R22.64], R118 ;  /* 0x0000007616007986 */ /* 0x000fe2000c101504 */
[----:B------:R-:W-:-:S03]  /*20b10*/  LEA R28, R93, R24, 0x1 ;  /* 0x000000185d1c7211 */ /* 0x000fc600078e08ff */
[----:B------:R-:W-:Y:S01]  /*20b20*/  STG.E.U16 [R20.64], R4 ;  /* 0x0000000414007986 */ /* 0x000fe2000c101504 */
[----:B------:R-:W-:-:S03]  /*20b30*/  LEA.HI.X.SX32 R27, R24, R2, 0x1, P1 ;  /* 0x00000002181b7211 */ /* 0x000fc600008f0eff */
[----:B------:R-:W1:Y:S01]  /*20b40*/  LDS.128 R20, [R77+0x2000] ;  /* 0x002000004d147984 */ /* 0x000e620000000c00 */
[----:B------:R-:W-:Y:S01]  /*20b50*/  LEA R24, P1, R28, R3, 0x1 ;  /* 0x000000031c187211 */ /* 0x000fe200078208ff */
[----:B------:R-:W-:-:S03]  /*20b60*/  IMAD.MOV.U32 R105, RZ, RZ, R25 ;  /* 0x000000ffff697224 */ /* 0x000fc600078e0019 */
[----:B------:R-:W-:Y:S01]  /*20b70*/  LEA.HI.X.SX32 R25, R28, R2, 0x1, P1 ;  /* 0x000000021c197211 */ /* 0x000fe200008f0eff */
[----:B------:R-:W-:Y:S01]  /*20b80*/  STG.E.U16 [R26.64], R8 ;  /* 0x000000081a007986 */ /* 0x000fe2000c101504 */
[----:B------:R-:W-:-:S03]  /*20b90*/  LEA R30, R93, R28, 0x1 ;  /* 0x0000001c5d1e7211 */ /* 0x000fc600078e08ff */
[----:B------:R-:W-:Y:S04]  /*20ba0*/  STG.E.U16 [R24.64], R117 ;  /* 0x0000007518007986 */ /* 0x000fe8000c101504 */
[----:B------:R-:W2:Y:S01]  /*20bb0*/  LDS.128 R24, [R83+0x2000] ;  /* 0x0020000053187984 */ /* 0x000ea20000000c00 */
[----:B------:R-:W-:Y:S02]  /*20bc0*/  IMAD R28, R93, 0x2, R30 ;  /* 0x000000025d1c7824 */ /* 0x000fe400078e021e */
[----:B0-----:R-:W-:Y:S01]  /*20bd0*/  IMAD.MOV.U32 R114, RZ, RZ, R32 ;  /* 0x000000ffff727224 */ /* 0x001fe200078e0020 */
[----:B------:R-:W-:Y:S01]  /*20be0*/  LEA R32, P1, R30, R3, 0x1 ;  /* 0x000000031e207211 */ /* 0x000fe200078208ff */
[----:B------:R0:W-:Y:S01]  /*20bf0*/  STL.64 [R1+0x18], R34 ;  /* 0x0000182201007387 */ /* 0x0001e20000100a00 */
[----:B------:R-:W-:-:S02]  /*20c00*/  MOV R103, R33 ;  /* 0x0000002100677202 */ /* 0x000fc40000000f00 */
[----:B------:R-:W-:Y:S02]  /*20c10*/  LEA.HI.X.SX32 R33, R30, R2, 0x1, P1 ;  /* 0x000000021e217211 */ /* 0x000fe400008f0eff */
[CC--:B------:R-:W-:Y:S02]  /*20c20*/  LEA R30, P1, R28.reuse, R3.reuse, 0x1 ;  /* 0x000000031c1e7211 */ /* 0x0c0fe400078208ff */
[C---:B0-----:R-:W-:Y:S02]  /*20c30*/  LEA R34, R93.reuse, R28, 0x1 ;  /* 0x0000001c5d227211 */ /* 0x041fe400078e08ff */
[-C--:B------:R-:W-:Y:S02]  /*20c40*/  LEA.HI.X.SX32 R31, R28, R2.reuse, 0x1, P1 ;  /* 0x000000021c1f7211 */ /* 0x080fe400008f0eff */
[CC--:B------:R-:W-:Y:S01]  /*20c50*/  LEA R28, P1, R34.reuse, R3.reuse, 0x1 ;  /* 0x00000003221c7211 */ /* 0x0c0fe200078208ff */
[C---:B------:R-:W-:Y:S01]  /*20c60*/  IMAD R36, R93.reuse, 0x2, R34 ;  /* 0x000000025d247824 */ /* 0x040fe200078e0222 */
[----:B------:R0:W-:Y:S02]  /*20c70*/  STG.E.U16 [R32.64], R116 ;  /* 0x0000007420007986 */ /* 0x0001e4000c101504 */
[----:B------:R-:W-:Y:S01]  /*20c80*/  LEA.HI.X.SX32 R29, R34, R2, 0x1, P1 ;  /* 0x00000002221d7211 */ /* 0x000fe200008f0eff */
[----:B------:R-:W-:Y:S01]  /*20c90*/  IMAD R34, R93, 0x2, R36 ;  /* 0x000000025d227824 */ /* 0x000fe200078e0224 */
[----:B------:R-:W-:Y:S01]  /*20ca0*/  MOV R113, R40 ;  /* 0x0000002800717202 */ /* 0x000fe20000000f00 */
[----:B------:R-:W-:Y:S01]  /*20cb0*/  STG.E.U16 [R30.64], R12 ;  /* 0x0000000c1e007986 */ /* 0x000fe2000c101504 */
[----:B0-----:R-:W-:-:S02]  /*20cc0*/  LEA R32, P1, R36, R3, 0x1 ;  /* 0x0000000324207211 */ /* 0x001fc400078208ff */
[----:B------:R-:W-:Y:S02]  /*20cd0*/  LEA R40, R93, R34, 0x1 ;  /* 0x000000225d287211 */ /* 0x000fe400078e08ff */
[-C--:B------:R-:W-:Y:S02]  /*20ce0*/  LEA.HI.X.SX32 R33, R36, R2.reuse, 0x1, P1 ;  /* 0x0000000224217211 */ /* 0x080fe400008f0eff */
[CC--:B------:R-:W-:Y:S01]  /*20cf0*/  LEA R38, P1, R34.reuse, R3.reuse, 0x1 ;  /* 0x0000000322267211 */ /* 0x0c0fe200078208ff */
[----:B------:R-:W-:Y:S03]  /*20d00*/  STG.E.U16 [R28.64], R16 ;  /* 0x000000101c007986 */ /* 0x000fe6000c101504 */
[----:B------:R-:W-:Y:S01]  /*20d10*/  LEA.HI.X.SX32 R39, R34, R2, 0x1, P1 ;  /* 0x0000000222277211 */ /* 0x000fe200008f0eff */
[----:B-1----:R0:W-:Y:S01]  /*20d20*/  STL [R1+0xbb0], R23 ;  /* 0x000bb01701007387 */ /* 0x0021e20000100800 */
[----:B------:R-:W-:-:S03]  /*20d30*/  LEA R36, P1, R40, R3, 0x1 ;  /* 0x0000000328247211 */ /* 0x000fc600078208ff */
[----:B------:R-:W1:Y:S04]  /*20d40*/  LDS.128 R28, [R77+0x3000] ;  /* 0x003000004d1c7984 */ /* 0x000e680000000c00 */
[----:B------:R-:W-:Y:S01]  /*20d50*/  STG.E.U16 [R32.64], R115 ;  /* 0x0000007320007986 */ /* 0x000fe2000c101504 */
[----:B0-----:R-:W-:Y:S01]  /*20d60*/  MOV R23, R42 ;  /* 0x0000002a00177202 */ /* 0x001fe20000000f00 */
[----:B------:R-:W-:Y:S02]  /*20d70*/  IMAD R42, R93, 0x2, R40 ;  /* 0x000000025d2a7824 */ /* 0x000fe400078e0228 */
[----:B------:R-:W0:Y:S01]  /*20d80*/  LDS.128 R32, [R83+0x3000] ;  /* 0x0030000053207984 */ /* 0x000e220000000c00 */
[----:B------:R-:W-:Y:S02]  /*20d90*/  LEA.HI.X.SX32 R37, R40, R2, 0x1, P1 ;  /* 0x0000000228257211 */ /* 0x000fe400008f0eff */
[----:B------:R-:W-:-:S02]  /*20da0*/  LEA R44, P1, R42, R3, 0x1 ;  /* 0x000000032a2c7211 */ /* 0x000fc400078208ff */
[C---:B------:R-:W-:Y:S01]  /*20db0*/  LEA R40, R93.reuse, R42, 0x1 ;  /* 0x0000002a5d287211 */ /* 0x040fe200078e08ff */
[----:B------:R-:W-:Y:S01]  /*20dc0*/  IMAD.MOV.U32 R19, RZ, RZ, R50 ;  /* 0x000000ffff137224 */ /* 0x000fe200078e0032 */
[----:B------:R-:W-:Y:S01]  /*20dd0*/  LEA.HI.X.SX32 R45, R42, R2, 0x1, P1 ;  /* 0x000000022a2d7211 */ /* 0x000fe200008f0eff */
[----:B--2---:R-:W-:Y:S01]  /*20de0*/  STL [R1+0xbd0], R27 ;  /* 0x000bd01b01007387 */ /* 0x004fe20000100800 */
[----:B------:R-:W-:Y:S02]  /*20df0*/  LEA R50, P1, R40, R3, 0x1 ;  /* 0x0000000328327211 */ /* 0x000fe400078208ff */
[----:B------:R-:W-:Y:S01]  /*20e00*/  LEA R46, R93, R40, 0x1 ;  /* 0x000000285d2e7211 */ /* 0x000fe200078e08ff */
[----:B------:R-:W-:Y:S01]  /*20e10*/  STL [R1+0x1cc], R43 ;  /* 0x0001cc2b01007387 */ /* 0x000fe20000100800 */
[----:B------:R-:W-:-:S03]  /*20e20*/  IMAD.MOV.U32 R102, RZ, RZ, R41 ;  /* 0x000000ffff667224 */ /* 0x000fc600078e0029 */
[----:B------:R-:W-:Y:S01]  /*20e30*/  STG.E.U16 [R38.64], R114 ;  /* 0x0000007226007986 */ /* 0x000fe2000c101504 */
[----:B------:R-:W-:-:S03]  /*20e40*/  IMAD.MOV.U32 R112, RZ, RZ, R48 ;  /* 0x000000ffff707224 */ /* 0x000fc600078e0030 */
[----:B------:R2:W-:Y:S01]  /*20e50*/  STL [R1+0x1ac], R51 ;  /* 0x0001ac3301007387 */ /* 0x0005e20000100800 */
[----:B------:R-:W-:-:S03]  /*20e60*/  IMAD R52, R93, 0x2, R46 ;  /* 0x000000025d347824 */ /* 0x000fc600078e022e */
[----:B------:R-:W-:Y:S04]  /*20e70*/  STG.E.U16 [R36.64], R20 ;  /* 0x0000001424007986 */ /* 0x000fe8000c101504 */
[----:B------:R-:W3:Y:S01]  /*20e80*/  LDS.128 R36, [R74+0x4000] ;  /* 0x004000004a247984 */ /* 0x000ee20000000c00 */
[-C--:B--2---:R-:W-:Y:S02]  /*20e90*/  LEA.HI.X.SX32 R51, R40, R2.reuse, 0x1, P1 ;  /* 0x0000000228337211 */ /* 0x084fe400008f0eff */
[C---:B------:R-:W-:Y:S01]  /*20ea0*/  LEA R48, P1, R46.reuse, R3, 0x1 ;  /* 0x000000032e307211 */ /* 0x040fe200078208ff */
[----:B------:R-:W2:Y:S01]  /*20eb0*/  LDS.128 R40, [R77+0x4000] ;  /* 0x004000004d287984 */ /* 0x000ea20000000c00 */
[----:B------:R-:W-:Y:S02]  /*20ec0*/  MOV R101, R49 ;  /* 0x0000003100657202 */ /* 0x000fe40000000f00 */
[----:B------:R-:W-:Y:S01]  /*20ed0*/  LEA.HI.X.SX32 R49, R46, R2, 0x1, P1 ;  /* 0x000000022e317211 */ /* 0x000fe200008f0eff */
[----:B------:R-:W-:Y:S01]  /*20ee0*/  STG.E.U16 [R44.64], R24 ;  /* 0x000000182c007986 */ /* 0x000fe2000c101504 */
[----:B------:R-:W-:-:S02]  /*20ef0*/  LEA R53, R93, R52, 0x1 ;  /* 0x000000345d357211 */ /* 0x000fc400078e08ff */
[CC--:B------:R-:W-:Y:S01]  /*20f00*/  LEA R54, P1, R52.reuse, R3.reuse, 0x1 ;  /* 0x0000000334367211 */ /* 0x0c0fe200078208ff */
[----:B------:R-:W4:Y:S02]  /*20f10*/  LDS.128 R44, [R83+0x4000] ;  /* 0x00400000532c7984 */ /* 0x000f240000000c00 */
[----:B------:R-:W-:Y:S01]  /*20f20*/  IMAD R57, R93, 0x2, R53 ;  /* 0x000000025d397824 */ /* 0x000fe200078e0235 */
[-C--:B------:R-:W-:Y:S02]  /*20f30*/  LEA.HI.X.SX32 R55, R52, R2.reuse, 0x1, P1 ;  /* 0x0000000234377211 */ /* 0x080fe400008f0eff */
[-C--:B------:R-:W-:Y:S01]  /*20f40*/  LEA R52, P1, R53, R3.reuse, 0x1 ;  /* 0x0000000335347211 */ /* 0x080fe200078208ff */
[----:B------:R-:W-:Y:S01]  /*20f50*/  STG.E.U16 [R50.64], R113 ;  /* 0x0000007132007986 */ /* 0x000fe2000c101504 */
[----:B------:R-:W-:Y:S02]  /*20f60*/  IMAD R59, R93, 0x2, R57 ;  /* 0x000000025d3b7824 */ /* 0x000fe400078e0239 */
[----:B------:R-:W-:Y:S01]  /*20f70*/  LEA.HI.X.SX32 R53, R53, R2, 0x1, P1 ;  /* 0x0000000235357211 */ /* 0x000fe200008f0eff */
[----:B------:R-:W-:Y:S01]  /*20f80*/  STG.E.U16 [R48.64], R120 ;  /* 0x0000007830007986 */ /* 0x000fe2000c101504 */
[----:B------:R-:W-:-:S03]  /*20f90*/  LEA R56, P1, R57, R3, 0x1 ;  /* 0x0000000339387211 */ /* 0x000fc600078208ff */
[----:B------:R-:W4:Y:S01]  /*20fa0*/  LDS.128 R48, [R74+0x5000] ;  /* 0x005000004a307984 */ /* 0x000f220000000c00 */
[----:B------:R-:W-:Y:S02]  /*20fb0*/  MOV R15, R62 ;  /* 0x0000003e000f7202 */ /* 0x000fe40000000f00 */
[----:B------:R-:W-:Y:S02]  /*20fc0*/  LEA.HI.X.SX32 R57, R57, R2, 0x1, P1 ;  /* 0x0000000239397211 */ /* 0x000fe400008f0eff */
[----:B------:R-:W-:Y:S01]  /*20fd0*/  LEA R62, P1, R59, R3, 0x1 ;  /* 0x000000033b3e7211 */ /* 0x000fe200078208ff */
[----:B-1----:R-:W-:Y:S01]  /*20fe0*/  STG.E.U16 [R54.64], R28 ;  /* 0x0000001c36007986 */ /* 0x002fe2000c101504 */
[----:B------:R-:W-:Y:S02]  /*20ff0*/  LEA R58, R93, R59, 0x1 ;  /* 0x0000003b5d3a7211 */ /* 0x000fe400078e08ff */
[----:B------:R-:W-:Y:S01]  /*21000*/  MOV R111, R60 ;  /* 0x0000003c006f7202 */ /* 0x000fe20000000f00 */
[----:B------:R1:W-:Y:S04]  /*21010*/  STL [R1+0xec], R63 ;  /* 0x0000ec3f01007387 */ /* 0x0003e80000100800 */
[----:B0-----:R-:W-:Y:S04]  /*21020*/  STG.E.U16 [R52.64], R32 ;  /* 0x0000002034007986 */ /* 0x001fe8000c101504 */
[----:B------:R-:W0:Y:S01]  /*21030*/  LDS.128 R52, [R77+0x5000] ;  /* 0x005000004d347984 */ /* 0x000e220000000c00 */
[----:B-1----:R-:W-:-:S02]  /*21040*/  LEA.HI.X.SX32 R63, R59, R2, 0x1, P1 ;  /* 0x000000023b3f7211 */ /* 0x002fc400008f0eff */
[CC--:B------:R-:W-:Y:S01]  /*21050*/  LEA R60, P1, R58.reuse, R3.reuse, 0x1 ;  /* 0x000000033a3c7211 */ /* 0x0c0fe200078208ff */
[----:B------:R-:W-:Y:S01]  /*21060*/  IMAD.MOV.U32 R100, RZ, RZ, R61 ;  /* 0x000000ffff647224 */ /* 0x000fe200078e003d */
[----:B------:R-:W-:Y:S01]  /*21070*/  STG.E.U16 [R56.64], R112 ;  /* 0x0000007038007986 */ /* 0x000fe2000c101504 */
[----:B------:R-:W-:Y:S01]  /*21080*/  IMAD R65, R93, 0x2, R58 ;  /* 0x000000025d417824 */ /* 0x000fe200078e023a */
[-C--:B------:R-:W-:Y:S02]  /*21090*/  LEA.HI.X.SX32 R61, R58, R2.reuse, 0x1, P1 ;  /* 0x000000023a3d7211 */ /* 0x080fe400008f0eff */
[----:B------:R-:W1:Y:S02]  /*210a0*/  LDS.128 R56, [R83+0x5000] ;  /* 0x0050000053387984 */ /* 0x000e640000000c00 */
[----:B------:R-:W-:Y:S02]  /*210b0*/  LEA R64, P1, R65, R3, 0x1 ;  /* 0x0000000341407211 */ /* 0x000fe400078208ff */
[----:B------:R-:W-:Y:S01]  /*210c0*/  LEA R66, R93, R65, 0x1 ;  /* 0x000000415d427211 */ /* 0x000fe200078e08ff */
[----:B---3--:R-:W-:Y:S01]  /*210d0*/  STG.E.U16 [R62.64], R36 ;  /* 0x000000243e007986 */ /* 0x008fe2000c101504 */
[----:B------:R-:W-:Y:S01]  /*210e0*/  LEA.HI.X.SX32 R65, R65, R2, 0x1, P1 ;  /* 0x0000000241417211 */ /* 0x000fe200008f0eff */
[----:B------:R-:W-:Y:S01]  /*210f0*/  IMAD.MOV.U32 R110, RZ, RZ, R68 ;  /* 0x000000ffff6e7224 */ /* 0x000fe200078e0044 */
[----:B------:R-:W-:Y:S01]  /*21100*/  LEA R68, P1, R66, R3, 0x1 ;  /* 0x0000000342447211 */ /* 0x000fe200078208ff */
[----:B------:R-:W-:Y:S01]  /*21110*/  IMAD.MOV.U32 R11, RZ, RZ, R70 ;  /* 0x000000ffff0b7224 */ /* 0x000fe200078e0046 */
[----:B--2---:R-:W-:Y:S01]  /*21120*/  STG.E.U16 [R60.64], R40 ;  /* 0x000000283c007986 */ /* 0x004fe2000c101504 */
[----:B------:R-:W-:-:S03]  /*21130*/  LEA R70, R93, R66, 0x1 ;  /* 0x000000425d467211 */ /* 0x000fc600078e08ff */
[----:B------:R-:W2:Y:S01]  /*21140*/  LDS.128 R60, [R74+0x6000] ;  /* 0x006000004a3c7984 */ /* 0x000ea20000000c00 */
[----:B------:R-:W-:Y:S01]  /*21150*/  MOV R99, R69 ;  /* 0x0000004500637202 */ /* 0x000fe20000000f00 */
[----:B------:R-:W-:Y:S01]  /*21160*/  IMAD R78, R93, 0x2, R70 ;  /* 0x000000025d4e7824 */ /* 0x000fe200078e0246 */
[----:B------:R-:W-:Y:S01]  /*21170*/  LEA.HI.X.SX32 R69, R66, R2, 0x1, P1 ;  /* 0x0000000242457211 */ /* 0x000fe200008f0eff */
[----:B----4-:R-:W-:Y:S01]  /*21180*/  STG.E.U16 [R64.64], R44 ;  /* 0x0000002c40007986 */ /* 0x010fe2000c101504 */
[----:B------:R-:W-:-:S03]  /*21190*/  LEA R72, P1, R70, R3, 0x1 ;  /* 0x0000000346487211 */ /* 0x000fc600078208ff */
[----:B------:R-:W3:Y:S01]  /*211a0*/  LDS.128 R64, [R77+0x6000] ;  /* 0x006000004d407984 */ /* 0x000ee20000000c00 */
[----:B------:R-:W-:Y:S02]  /*211b0*/  LEA.HI.X.SX32 R73, R70, R2, 0x1, P1 ;  /* 0x0000000246497211 */ /* 0x000fe400008f0eff */
[----:B------:R-:W-:Y:S01]  /*211c0*/  LEA R80, P1, R78, R3, 0x1 ;  /* 0x000000034e507211 */ /* 0x000fe200078208ff */
[----:B------:R-:W-:Y:S01]  /*211d0*/  STL [R1+0x9c], R71 ;  /* 0x00009c4701007387 */ /* 0x000fe20000100800 */
[----:B------:R-:W-:-:S03]  /*211e0*/  LEA R76, R93, R78, 0x1 ;  /* 0x0000004e5d4c7211 */ /* 0x000fc600078e08ff */
[----:B------:R-:W-:Y:S04]  /*211f0*/  STG.E.U16 [R68.64], R111 ;  /* 0x0000006f44007986 */ /* 0x000fe8000c101504 */
[----:B------:R-:W4:Y:S01]  /*21200*/  LDS.128 R68, [R83+0x6000] ;  /* 0x0060000053447984 */ /* 0x000f220000000c00 */
[----:B------:R-:W-:Y:S02]  /*21210*/  LEA.HI.X.SX32 R81, R78, R2, 0x1, P1 ;  /* 0x000000024e517211 */ /* 0x000fe400008f0eff */
[----:B------:R-:W-:Y:S01]  /*21220*/  LEA R88, P1, R76, R3, 0x1 ;  /* 0x000000034c587211 */ /* 0x000fe200078208ff */
[----:B------:R-:W-:Y:S01]  /*21230*/  STG.E.U16 [R72.64], R48 ;  /* 0x0000003048007986 */ /* 0x000fe2000c101504 */
[----:B------:R-:W-:-:S03]  /*21240*/  LEA R82, R93, R76, 0x1 ;  /* 0x0000004c5d527211 */ /* 0x000fc600078e08ff */
[----:B------:R-:W2:Y:S01]  /*21250*/  LDS.128 R72, [R74+0x7000] ;  /* 0x007000004a487984 */ /* 0x000ea20000000c00 */
[----:B------:R-:W-:Y:S01]  /*21260*/  IMAD.MOV.U32 R7, RZ, RZ, R86 ;  /* 0x000000ffff077224 */ /* 0x000fe200078e0056 */
[----:B------:R-:W-:Y:S02]  /*21270*/  LEA.HI.X.SX32 R89, R76, R2, 0x1, P1 ;  /* 0x000000024c597211 */ /* 0x000fe400008f0eff */
[----:B------:R-:W-:Y:S01]  /*21280*/  MOV R27, R85 ;  /* 0x00000055001b7202 */ /* 0x000fe20000000f00 */
[----:B------:R-:W2:Y:S01]  /*21290*/  LDS.128 R76, [R77+0x7000] ;  /* 0x007000004d4c7984 */ /* 0x000ea20000000c00 */
[----:B------:R-:W-:Y:S01]  /*212a0*/  LEA R86, P1, R82, R3, 0x1 ;  /* 0x0000000352567211 */ /* 0x000fe200078208ff */
[----:B------:R-:W-:Y:S02]  /*212b0*/  IMAD R85, R93, 0x2, R82 ;  /* 0x000000025d557824 */ /* 0x000fe400078e0252 */
[----:B------:R1:W-:Y:S01]  /*212c0*/  STL [R1+0x3c], R87 ;  /* 0x00003c5701007387 */ /* 0x0003e20000100800 */
[----:B------:R-:W-:-:S03]  /*212d0*/  IMAD.MOV.U32 R109, RZ, RZ, R84 ;  /* 0x000000ffff6d7224 */ /* 0x000fc600078e0054 */
[----:B0-----:R-:W-:Y:S01]  /*212e0*/  STG.E.U16 [R80.64], R52 ;  /* 0x0000003450007986 */ /* 0x001fe2000c101504 */
[----:B------:R-:W-:Y:S02]  /*212f0*/  LEA R90, R93, R85, 0x1 ;  /* 0x000000555d5a7211 */ /* 0x000fe400078e08ff */
[-C--:B-1----:R-:W-:Y:S02]  /*21300*/  LEA.HI.X.SX32 R87, R82, R2.reuse, 0x1, P1 ;  /* 0x0000000252577211 */ /* 0x082fe400008f0eff */
[----:B------:R-:W0:Y:S01]  /*21310*/  LDS.128 R80, [R83+0x7000] ;  /* 0x0070000053507984 */ /* 0x000e220000000c00 */
[----:B------:R-:W-:Y:S01]  /*21320*/  LEA R84, P1, R85, R3, 0x1 ;  /* 0x0000000355547211 */ /* 0x000fe200078208ff */
[----:B------:R-:W-:Y:S02]  /*21330*/  IMAD R91, R93, 0x2, R90 ;  /* 0x000000025d5b7824 */ /* 0x000fe400078e025a */
[----:B------:R1:W-:Y:S01]  /*21340*/  STG.E.U16 [R88.64], R56 ;  /* 0x0000003858007986 */ /* 0x0003e2000c101504 */
[----:B------:R-:W-:-:S03]  /*21350*/  LEA.HI.X.SX32 R85, R85, R2, 0x1, P1 ;  /* 0x0000000255557211 */ /* 0x000fc600008f0eff */
[----:B------:R3:W-:Y:S01]  /*21360*/  STG.E.U16 [R86.64], R110 ;  /* 0x0000006e56007986 */ /* 0x0007e2000c101504 */
[----:B-1----:R-:W-:-:S04]  /*21370*/  LEA R88, P1, R90, R3, 0x1 ;  /* 0x000000035a587211 */ /* 0x002fc800078208ff */
[-C--:B------:R-:W-:Y:S02]  /*21380*/  LEA.HI.X.SX32 R89, R90, R2.reuse, 0x1, P1 ;  /* 0x000000025a597211 */ /* 0x080fe400008f0eff */
[----:B---3--:R-:W-:Y:S02]  /*21390*/  LEA R86, P1, R91, R3, 0x1 ;  /* 0x000000035b567211 */ /* 0x008fe400078208ff */
[----:B------:R-:W-:Y:S01]  /*213a0*/  LEA R90, R93, R91, 0x1 ;  /* 0x0000005b5d5a7211 */ /* 0x000fe200078e08ff */
[----:B--2---:R1:W-:Y:S01]  /*213b0*/  STG.E.U16 [R84.64], R60 ;  /* 0x0000003c54007986 */ /* 0x0043e2000c101504 */
[----:B------:R-:W-:-:S03]  /*213c0*/  LEA.HI.X.SX32 R87, R91, R2, 0x1, P1 ;  /* 0x000000025b577211 */ /* 0x000fc600008f0eff */
[----:B------:R-:W-:Y:S01]  /*213d0*/  IMAD R91, R93, 0x2, R90 ;  /* 0x000000025d5b7824 */ /* 0x000fe200078e025a */
[----:B------:R2:W-:Y:S01]  /*213e0*/  STG.E.U16 [R88.64], R64 ;  /* 0x0000004058007986 */ /* 0x0005e2000c101504 */
[----:B-1----:R-:W-:-:S04]  /*213f0*/  LEA R84, P1, R90, R3, 0x1 ;  /* 0x000000035a547211 */ /* 0x002fc800078208ff */
[-C--:B------:R-:W-:Y:S02]  /*21400*/  LEA.HI.X.SX32 R85, R90, R2.reuse, 0x1, P1 ;  /* 0x000000025a557211 */ /* 0x080fe400008f0eff */
[----:B--2---:R-:W-:Y:S02]  /*21410*/  LEA R88, P1, R91, R3, 0x1 ;  /* 0x000000035b587211 */ /* 0x004fe400078208ff */
[----:B------:R-:W-:Y:S01]  /*21420*/  LEA R90, R93, R91, 0x1 ;  /* 0x0000005b5d5a7211 */ /* 0x000fe200078e08ff */
[----:B----4-:R1:W-:Y:S01]  /*21430*/  STG.E.U16 [R86.64], R68 ;  /* 0x0000004456007986 */ /* 0x0103e2000c101504 */
[----:B------:R-:W-:-:S03]  /*21440*/  LEA.HI.X.SX32 R89, R91, R2, 0x1, P1 ;  /* 0x000000025b597211 */ /* 0x000fc600008f0eff */
[----:B------:R-:W-:Y:S01]  /*21450*/  IMAD R91, R93, 0x2, R90 ;  /* 0x000000025d5b7824 */ /* 0x000fe200078e025a */
[----:B------:R2:W-:Y:S01]  /*21460*/  STG.E.U16 [R84.64], R109 ;  /* 0x0000006d54007986 */ /* 0x0005e2000c101504 */
[----:B-1----:R-:W-:-:S03]  /*21470*/  LEA R86, P1, R90, R3, 0x1 ;  /* 0x000000035a567211 */ /* 0x002fc600078208ff */
[----:B------:R1:W-:Y:S01]  /*21480*/  STG.E.U16 [R88.64], R72 ;  /* 0x0000004858007986 */ /* 0x0003e2000c101504 */
[----:B------:R-:W-:Y:S02]  /*21490*/  LEA.HI.X.SX32 R87, R90, R2, 0x1, P1 ;  /* 0x000000025a577211 */ /* 0x000fe400008f0eff */
[----:B--2---:R-:W-:-:S03]  /*214a0*/  LEA R84, P1, R91, R3, 0x1 ;  /* 0x000000035b547211 */ /* 0x004fc600078208ff */
[----:B------:R2:W-:Y:S01]  /*214b0*/  STG.E.U16 [R86.64], R76 ;  /* 0x0000004c56007986 */ /* 0x0005e2000c101504 */
[----:B-1----:R-:W-:Y:S02]  /*214c0*/  LEA R88, R93, R91, 0x1 ;  /* 0x0000005b5d587211 */ /* 0x002fe400078e08ff */
[----:B------:R-:W-:-:S03]  /*214d0*/  LEA.HI.X.SX32 R85, R91, R2, 0x1, P1 ;  /* 0x000000025b557211 */ /* 0x000fc600008f0eff */
[----:B------:R-:W-:Y:S01]  /*214e0*/  IMAD R89, R93, 0x2, R88 ;  /* 0x000000025d597824 */ /* 0x000fe200078e0258 */
[C---:B--2---:R-:W-:Y:S01]  /*214f0*/  LEA R86, P1, R88.reuse, R3, 0x1 ;  /* 0x0000000358567211 */ /* 0x044fe200078208ff */
[----:B0-----:R0:W-:Y:S01]  /*21500*/  STG.E.U16 [R84.64], R80 ;  /* 0x0000005054007986 */ /* 0x0011e2000c101504 */
[----:B------:R-:W-:Y:S02]  /*21510*/  PRMT R8, R119, 0x7632, R8 ;  /* 0x0000763277087816 */ /* 0x000fe40000000008 */
[----:B------:R-:W-:Y:S02]  /*21520*/  LEA.HI.X.SX32 R87, R88, R2, 0x1, P1 ;  /* 0x0000000258577211 */ /* 0x000fe400008f0eff */
[----:B------:R-:W-:Y:S02]  /*21530*/  LEA R88, R93, R89, 0x1 ;  /* 0x000000595d587211 */ /* 0x000fe400078e08ff */
[----:B------:R-:W-:Y:S01]  /*21540*/  PRMT R4, R118, 0x7632, R4 ;  /* 0x0000763276047816 */ /* 0x000fe20000000004 */
[----:B------:R1:W-:Y:S01]  /*21550*/  STG.E.U16 [R86.64], R8 ;  /* 0x0000000856007986 */ /* 0x0003e2000c101504 */
[----:B0-----:R-:W-:-:S04]  /*21560*/  LEA R84, P1, R89, R3, 0x1 ;  /* 0x0000000359547211 */ /* 0x001fc800078208ff */
[----:B------:R-:W-:Y:S01]  /*21570*/  LEA.HI.X.SX32 R85, R89, R2, 0x1, P1 ;  /* 0x0000000259557211 */ /* 0x000fe200008f0eff */
[----:B------:R-:W-:Y:S01]  /*21580*/  IMAD R89, R93, 0x2, R88 ;  /* 0x000000025d597824 */ /* 0x000fe200078e0258 */
[----:B-1----:R-:W-:-:S03]  /*21590*/  LEA R86, P1, R88, R3, 0x1 ;  /* 0x0000000358567211 */ /* 0x002fc600078208ff */
[----:B------:R0:W-:Y:S01]  /*215a0*/  STG.E.U16 [R84.64], R4 ;  /* 0x0000000454007986 */ /* 0x0001e2000c101504 */
[----:B------:R-:W-:Y:S02]  /*215b0*/  PRMT R8, R4, 0x7632, R8 ;  /* 0x0000763204087816 */ /* 0x000fe40000000008 */
[----:B------:R-:W-:Y:S02]  /*215c0*/  LEA.HI.X.SX32 R87, R88, R2, 0x1, P1 ;  /* 0x0000000258577211 */ /* 0x000fe400008f0eff */
[----:B------:R-:W-:-:S03]  /*215d0*/  PRMT R12, R8, 0x7632, R12 ;  /* 0x00007632080c7816 */ /* 0x000fc6000000000c */
[----:B------:R1:W-:Y:S01]  /*215e0*/  STG.E.U16 [R86.64], R8 ;  /* 0x0000000856007986 */ /* 0x0003e2000c101504 */
[----:B0-----:R-:W-:Y:S02]  /*215f0*/  LEA R84, P1, R89, R3, 0x1 ;  /* 0x0000000359547211 */ /* 0x001fe400078208ff */
[----:B------:R-:W-:Y:S02]  /*21600*/  LEA R4, R93, R89, 0x1 ;  /* 0x000000595d047211 */ /* 0x000fe400078e08ff */
[----:B------:R-:W-:Y:S02]  /*21610*/  LEA.HI.X.SX32 R85, R89, R2, 0x1, P1 ;  /* 0x0000000259557211 */ /* 0x000fe400008f0eff */
[----:B-1----:R-:W-:Y:S01]  /*21620*/  LEA R86, P1, R4, R3, 0x1 ;  /* 0x0000000304567211 */ /* 0x002fe200078208ff */
[----:B------:R-:W-:Y:S02]  /*21630*/  IMAD R8, R93, 0x2, R4 ;  /* 0x000000025d087824 */ /* 0x000fe400078e0204 */
[----:B------:R0:W-:Y:S01]  /*21640*/  STG.E.U16 [R84.64], R12 ;  /* 0x0000000c54007986 */ /* 0x0001e2000c101504 */
[----:B------:R-:W-:-:S02]  /*21650*/  PRMT R16, R117, 0x7632, R16 ;  /* 0x0000763275107816 */ /* 0x000fc40000000010 */
[----:B------:R-:W-:Y:S02]  /*21660*/  LEA.HI.X.SX32 R87, R4, R2, 0x1, P1 ;  /* 0x0000000204577211 */ /* 0x000fe400008f0eff */
[----:B------:R-:W-:-:S03]  /*21670*/  LEA R4, R93, R8, 0x1 ;  /* 0x000000085d047211 */ /* 0x000fc600078e08ff */
[----:B------:R1:W-:Y:S01]  /*21680*/  STG.E.U16 [R86.64], R16 ;  /* 0x0000001056007986 */ /* 0x0003e2000c101504 */
[-C--:B0-----:R-:W-:Y:S02]  /*21690*/  LEA R84, P1, R8, R3.reuse, 0x1 ;  /* 0x0000000308547211 */ /* 0x081fe400078208ff */
[----:B------:R-:W-:Y:S02]  /*216a0*/  PRMT R12, R116, 0x7632, R12 ;  /* 0x00007632740c7816 */ /* 0x000fe4000000000c */
[----:B------:R-:W-:Y:S01]  /*216b0*/  LEA.HI.X.SX32 R85, R8, R2, 0x1, P1 ;  /* 0x0000000208557211 */ /* 0x000fe200008f0eff */
[----:B------:R-:W-:Y:S01]  /*216c0*/  IMAD R8, R93, 0x2, R4 ;  /* 0x000000025d087824 */ /* 0x000fe200078e0204 */
[----:B-1----:R-:W-:-:S03]  /*216d0*/  LEA R86, P1, R4, R3, 0x1 ;  /* 0x0000000304567211 */ /* 0x002fc600078208ff */
[----:B------:R0:W-:Y:S01]  /*216e0*/  STG.E.U16 [R84.64], R12 ;  /* 0x0000000c54007986 */ /* 0x0001e2000c101504 */
[----:B------:R-:W-:Y:S02]  /*216f0*/  LEA.HI.X.SX32 R87, R4, R2, 0x1, P1 ;  /* 0x0000000204577211 */ /* 0x000fe400008f0eff */
[C---:B------:R-:W-:Y:S02]  /*21700*/  LEA R4, R93.reuse, R8, 0x1 ;  /* 0x000000085d047211 */ /* 0x040fe400078e08ff */
[----:B------:R-:W-:Y:S02]  /*21710*/  PRMT R16, R16, 0x7632, R16 ;  /* 0x0000763210107816 */ /* 0x000fe40000000010 */
[----:B0-----:R-:W-:Y:S02]  /*21720*/  LEA R84, P1, R8, R3, 0x1 ;  /* 0x0000000308547211 */ /* 0x001fe400078208ff */
[----:B------:R-:W-:Y:S02]  /*21730*/  PRMT R12, R12, 0x7632, R12 ;  /* 0x000076320c0c7816 */ /* 0x000fe4000000000c */
[----:B------:R-:W-:Y:S01]  /*21740*/  LEA.HI.X.SX32 R85, R8, R2, 0x1, P1 ;  /* 0x0000000208557211 */ /* 0x000fe200008f0eff */
[----:B------:R-:W-:-:S02]  /*21750*/  IMAD R8, R93, 0x2, R4 ;  /* 0x000000025d087824 */ /* 0x000fc400078e0204 */
[----:B------:R0:W-:Y:S04]  /*21760*/  STG.E.U16 [R86.64], R12 ;  /* 0x0000000c56007986 */ /* 0x0001e8000c101504 */
[----:B------:R1:W-:Y:S01]  /*21770*/  STG.E.U16 [R84.64], R16 ;  /* 0x0000001054007986 */ /* 0x0003e2000c101504 */
[----:B0-----:R-:W-:-:S04]  /*21780*/  LEA R86, P1, R4, R3, 0x1 ;  /* 0x0000000304567211 */ /* 0x001fc800078208ff */
[----:B------:R-:W-:Y:S02]  /*21790*/  LEA.HI.X.SX32 R87, R4, R2, 0x1, P1 ;  /* 0x0000000204577211 */ /* 0x000fe400008f0eff */
[----:B-1----:R-:W-:Y:S02]  /*217a0*/  PRMT R16, R115, 0x7632, R16 ;  /* 0x0000763273107816 */ /* 0x002fe40000000010 */
[----:B------:R-:W-:Y:S02]  /*217b0*/  LEA R84, P1, R8, R3, 0x1 ;  /* 0x0000000308547211 */ /* 0x000fe400078208ff */
[C---:B------:R-:W-:Y:S01]  /*217c0*/  LEA R4, R93.reuse, R8, 0x1 ;  /* 0x000000085d047211 */ /* 0x040fe200078e08ff */
[----:B------:R0:W-:Y:S01]  /*217d0*/  STG.E.U16 [R86.64], R16 ;  /* 0x0000001056007986 */ /* 0x0001e2000c101504 */
[----:B------:R-:W-:Y:S02]  /*217e0*/  PRMT R12, R114, 0x7632, R12 ;  /* 0x00007632720c7816 */ /* 0x000fe4000000000c */
[----:B------:R-:W-:Y:S01]  /*217f0*/  LEA.HI.X.SX32 R85, R8, R2, 0x1, P1 ;  /* 0x0000000208557211 */ /* 0x000fe200008f0eff */
[----:B------:R-:W-:Y:S01]  /*21800*/  IMAD R8, R93, 0x2, R4 ;  /* 0x000000025d087824 */ /* 0x000fe200078e0204 */
[----:B------:R-:W-:-:S03]  /*21810*/  PRMT R20, R20, 0x7632, R20 ;  /* 0x0000763214147816 */ /* 0x000fc60000000014 */
[----:B------:R1:W-:Y:S01]  /*21820*/  STG.E.U16 [R84.64], R12 ;  /* 0x0000000c54007986 */ /* 0x0003e2000c101504 */
[----:B0-----:R-:W-:-:S04]  /*21830*/  LEA R86, P1, R4, R3, 0x1 ;  /* 0x0000000304567211 */ /* 0x001fc800078208ff */
[----:B------:R-:W-:Y:S02]  /*21840*/  LEA.HI.X.SX32 R87, R4, R2, 0x1, P1 ;  /* 0x0000000204577211 */ /* 0x000fe400008f0eff */
[C---:B------:R-:W-:Y:S02]  /*21850*/  LEA R4, R93.reuse, R8, 0x1 ;  /* 0x000000085d047211 */ /* 0x040fe400078e08ff */
[----:B-1----:R-:W-:Y:S01]  /*21860*/  LEA R84, P1, R8, R3, 0x1 ;  /* 0x0000000308547211 */ /* 0x002fe200078208ff */
        /* <DEDUP_REMOVED lines=69> */
[C---:B-1----:R-:W-:Y:S01]  /*21cc0*/  LEA R84, P1, R8.reuse, R3, 0x1 ;  /* 0x0000000308547211 */ /* 0x042fe200078208ff */
[----:B------:R0:W-:Y:S03]  /*21cd0*/  STG.E.U16 [R86.64], R12 ;  /* 0x0000000c56007986 */ /* 0x0001e6000c101504 */
[----:B------:R-:W-:Y:S01]  /*21ce0*/  LEA.HI.X.SX32 R85, R8, R2, 0x1, P1 ;  /* 0x0000000208557211 */ /* 0x000fe200008f0eff */
[----:B------:R-:W-:Y:S01]  /*21cf0*/  IMAD R8, R93, 0x2, R4 ;  /* 0x000000025d087824 */ /* 0x000fe200078e0204 */
[----:B------:R-:W-:-:S02]  /*21d00*/  PRMT R60, R60, 0x7632, R60 ;  /* 0x000076323c3c7816 */ /* 0x000fc4000000003c */
[----:B0-----:R-:W-:-:S04]  /*21d10*/  LEA R86, P1, R4, R3, 0x1 ;  /* 0x0000000304567211 */ /* 0x001fc800078208ff */
[----:B------:R-:W-:Y:S02]  /*21d20*/  LEA.HI.X.SX32 R87, R4, R2, 0x1, P1 ;  /* 0x0000000204577211 */ /* 0x000fe400008f0eff */
[-C--:B------:R-:W-:Y:S02]  /*21d30*/  LEA R88, P1, R8, R3.reuse, 0x1 ;  /* 0x0000000308587211 */ /* 0x080fe400078208ff */
[C---:B------:R-:W-:Y:S01]  /*21d40*/  LEA R4, R93.reuse, R8, 0x1 ;  /* 0x000000085d047211 */ /* 0x040fe200078e08ff */
[----:B------:R0:W-:Y:S01]  /*21d50*/  STG.E.U16 [R84.64], R60 ;  /* 0x0000003c54007986 */ /* 0x0001e2000c101504 */
[----:B------:R-:W-:Y:S02]  /*21d60*/  PRMT R64, R64, 0x7632, R64 ;  /* 0x0000763240407816 */ /* 0x000fe40000000040 */
[----:B------:R-:W-:Y:S01]  /*21d70*/  LEA.HI.X.SX32 R89, R8, R2, 0x1, P1 ;  /* 0x0000000208597211 */ /* 0x000fe200008f0eff */
[----:B------:R-:W-:Y:S01]  /*21d80*/  IMAD R8, R93, 0x2, R4 ;  /* 0x000000025d087824 */ /* 0x000fe200078e0204 */
[----:B------:R-:W-:Y:S01]  /*21d90*/  PRMT R68, R68, 0x7632, R68 ;  /* 0x0000763244447816 */ /* 0x000fe20000000044 */
[----:B------:R1:W-:Y:S01]  /*21da0*/  STG.E.U16 [R86.64], R64 ;  /* 0x0000004056007986 */ /* 0x0003e2000c101504 */
[----:B0-----:R-:W-:-:S04]  /*21db0*/  LEA R84, P1, R4, R3, 0x1 ;  /* 0x0000000304547211 */ /* 0x001fc800078208ff */
[----:B------:R-:W-:Y:S02]  /*21dc0*/  LEA.HI.X.SX32 R85, R4, R2, 0x1, P1 ;  /* 0x0000000204557211 */ /* 0x000fe400008f0eff */
[-C--:B-1----:R-:W-:Y:S02]  /*21dd0*/  LEA R86, P1, R8, R3.reuse, 0x1 ;  /* 0x0000000308567211 */ /* 0x082fe400078208ff */
[----:B------:R-:W-:Y:S01]  /*21de0*/  LEA R4, R93, R8, 0x1 ;  /* 0x000000085d047211 */ /* 0x000fe200078e08ff */
[----:B------:R0:W-:Y:S01]  /*21df0*/  STG.E.U16 [R88.64], R68 ;  /* 0x0000004458007986 */ /* 0x0001e2000c101504 */
[----:B------:R-:W-:Y:S02]  /*21e00*/  PRMT R12, R109, 0x7632, R12 ;  /* 0x000076326d0c7816 */ /* 0x000fe4000000000c */
[----:B------:R-:W-:Y:S02]  /*21e10*/  PRMT R72, R72, 0x7632, R72 ;  /* 0x0000763248487816 */ /* 0x000fe40000000048 */
[----:B------:R-:W-:Y:S01]  /*21e20*/  LEA.HI.X.SX32 R87, R8, R2, 0x1, P1 ;  /* 0x0000000208577211 */ /* 0x000fe200008f0eff */
[----:B------:R-:W-:Y:S01]  /*21e30*/  IMAD R8, R93, 0x2, R4 ;  /* 0x000000025d087824 */ /* 0x000fe200078e0204 */
[----:B------:R-:W-:Y:S01]  /*21e40*/  STG.E.U16 [R84.64], R12 ;  /* 0x0000000c54007986 */ /* 0x000fe2000c101504 */
[----:B0-----:R-:W-:-:S03]  /*21e50*/  LEA R88, P1, R4, R3, 0x1 ;  /* 0x0000000304587211 */ /* 0x001fc600078208ff */
[----:B------:R0:W-:Y:S01]  /*21e60*/  STG.E.U16 [R86.64], R72 ;  /* 0x0000004856007986 */ /* 0x0001e2000c101504 */
[----:B------:R-:W-:Y:S02]  /*21e70*/  LEA.HI.X.SX32 R89, R4, R2, 0x1, P1 ;  /* 0x0000000204597211 */ /* 0x000fe400008f0eff */
[----:B------:R-:W-:Y:S02]  /*21e80*/  LEA R4, R93, R8, 0x1 ;  /* 0x000000085d047211 */ /* 0x000fe400078e08ff */
[----:B------:R-:W-:Y:S02]  /*21e90*/  PRMT R76, R76, 0x7632, R76 ;  /* 0x000076324c4c7816 */ /* 0x000fe4000000004c */
[----:B0-----:R-:W-:-:S04]  /*21ea0*/  LEA R86, P1, R8, R3, 0x1 ;  /* 0x0000000308567211 */ /* 0x001fc800078208ff */
[-C--:B------:R-:W-:Y:S01]  /*21eb0*/  LEA.HI.X.SX32 R87, R8, R2.reuse, 0x1, P1 ;  /* 0x0000000208577211 */ /* 0x080fe200008f0eff */
[C---:B------:R-:W-:Y:S01]  /*21ec0*/  IMAD R8, R93.reuse, 0x2, R4 ;  /* 0x000000025d087824 */ /* 0x040fe200078e0204 */
[-C--:B------:R-:W-:Y:S01]  /*21ed0*/  LEA R84, P1, R4, R3.reuse, 0x1 ;  /* 0x0000000304547211 */ /* 0x080fe200078208ff */
[----:B------:R0:W-:Y:S01]  /*21ee0*/  STG.E.U16 [R88.64], R76 ;  /* 0x0000004c58007986 */ /* 0x0001e2000c101504 */
[----:B------:R-:W-:Y:S02]  /*21ef0*/  PRMT R80, R80, 0x7632, R80 ;  /* 0x0000763250507816 */ /* 0x000fe40000000050 */
[----:B------:R-:W-:Y:S02]  /*21f00*/  LEA.HI.X.SX32 R85, R4, R2, 0x1, P1 ;  /* 0x0000000204557211 */ /* 0x000fe400008f0eff */
[----:B------:R-:W-:Y:S01]  /*21f10*/  LEA R4, R93, R8, 0x1 ;  /* 0x000000085d047211 */ /* 0x000fe200078e08ff */
[----:B------:R1:W-:Y:S01]  /*21f20*/  STG.E.U16 [R86.64], R80 ;  /* 0x0000005056007986 */ /* 0x0003e2000c101504 */
[----:B0-----:R-:W-:-:S04]  /*21f30*/  LEA R88, P1, R8, R3, 0x1 ;  /* 0x0000000308587211 */ /* 0x001fc800078208ff */
[-C--:B------:R-:W-:Y:S01]  /*21f40*/  LEA.HI.X.SX32 R89, R8, R2.reuse, 0x1, P1 ;  /* 0x0000000208597211 */ /* 0x080fe200008f0eff */
[C---:B------:R-:W-:Y:S01]  /*21f50*/  IMAD R8, R93.reuse, 0x2, R4 ;  /* 0x000000025d087824 */ /* 0x040fe200078e0204 */
[CC--:B-1----:R-:W-:Y:S01]  /*21f60*/  LEA R86, P1, R4.reuse, R3.reuse, 0x1 ;  /* 0x0000000304567211 */ /* 0x0c2fe200078208ff */
[----:B------:R0:W-:Y:S03]  /*21f70*/  STG.E.U16 [R84.64], R108 ;  /* 0x0000006c54007986 */ /* 0x0001e6000c101504 */
        /* <DEDUP_REMOVED lines=114> */
[----:B------:R-:W-:Y:S01]  /*226a0*/  STG.E.U16 [R86.64], R73 ;  /* 0x0000004956007986 */ /* 0x000fe2000c101504 */
[----:B0-----:R-:W-:-:S03]  /*226b0*/  LEA R88, P1, R8, R3, 0x1 ;  /* 0x0000000308587211 */ /* 0x001fc600078208ff */
[----:B------:R0:W-:Y:S01]  /*226c0*/  STG.E.U16 [R84.64], R77 ;  /* 0x0000004d54007986 */ /* 0x0001e2000c101504 */
[----:B------:R-:W-:Y:S01]  /*226d0*/  LEA.HI.X.SX32 R89, R8, R2, 0x1, P1 ;  /* 0x0000000208597211 */ /* 0x000fe200008f0eff */
[----:B------:R-:W-:Y:S01]  /*226e0*/  IMAD R8, R93, 0x2, R4 ;  /* 0x000000025d087824 */ /* 0x000fe200078e0204 */
[----:B------:R-:W-:Y:S02]  /*226f0*/  PRMT R5, R108, 0x7632, R5 ;  /* 0x000076326c057816 */ /* 0x000fe40000000005 */
[----:B0-----:R-:W-:-:S04]  /*22700*/  LEA R84, P1, R4, R3, 0x1 ;  /* 0x0000000304547211 */ /* 0x001fc800078208ff */
[----:B------:R-:W-:Y:S02]  /*22710*/  LEA.HI.X.SX32 R85, R4, R2, 0x1, P1 ;  /* 0x0000000204557211 */ /* 0x000fe400008f0eff */
[C---:B------:R-:W-:Y:S02]  /*22720*/  LEA R86, P1, R8.reuse, R3, 0x1 ;  /* 0x0000000308567211 */ /* 0x040fe400078208ff */
[----:B------:R-:W-:Y:S01]  /*22730*/  LEA R4, R93, R8, 0x1 ;  /* 0x000000085d047211 */ /* 0x000fe200078e08ff */
[----:B------:R-:W-:Y:S01]  /*22740*/  STG.E.U16 [R88.64], R81 ;  /* 0x0000005158007986 */ /* 0x000fe2000c101504 */
[----:B------:R-:W-:-:S03]  /*22750*/  LEA.HI.X.SX32 R87, R8, R2, 0x1, P1 ;  /* 0x0000000208577211 */ /* 0x000fc600008f0eff */
[----:B------:R0:W-:Y:S01]  /*22760*/  STG.E.U16 [R84.64], R5 ;  /* 0x0000000554007986 */ /* 0x0001e2000c101504 */
[----:B------:R-:W-:Y:S01]  /*22770*/  IMAD R8, R93, 0x2, R4 ;  /* 0x000000025d087824 */ /* 0x000fe200078e0204 */
[----:B------:R-:W-:Y:S02]  /*22780*/  PRMT R20, R9, 0x7632, R20 ;  /* 0x0000763209147816 */ /* 0x000fe40000000014 */
[----:B------:R-:W-:Y:S02]  /*22790*/  PRMT R13, R107, 0x7632, R13 ;  /* 0x000076326b0d7816 */ /* 0x000fe4000000000d */
[----:B------:R-:W-:Y:S02]  /*227a0*/  LEA R9, R93, R8, 0x1 ;  /* 0x000000085d097211 */ /* 0x000fe400078e08ff */
[----:B0-----:R-:W-:-:S04]  /*227b0*/  LEA R84, P1, R4, R3, 0x1 ;  /* 0x0000000304547211 */ /* 0x001fc800078208ff */
[-C--:B------:R-:W-:Y:S02]  /*227c0*/  LEA.HI.X.SX32 R85, R4, R2.reuse, 0x1, P1 ;  /* 0x0000000204557211 */ /* 0x080fe400008f0eff */
[CC--:B------:R-:W-:Y:S02]  /*227d0*/  LEA R4, P1, R8.reuse, R3.reuse, 0x1 ;  /* 0x0000000308047211 */ /* 0x0c0fe400078208ff */
[----:B------:R-:W-:Y:S01]  /*227e0*/  PRMT R17, R5, 0x7632, R17 ;  /* 0x0000763205117816 */ /* 0x000fe20000000011 */
[----:B------:R-:W-:Y:S01]  /*227f0*/  IMAD R12, R93, 0x2, R9 ;  /* 0x000000025d0c7824 */ /* 0x000fe200078e0209 */
[----:B------:R-:W-:Y:S02]  /*22800*/  LEA.HI.X.SX32 R5, R8, R2, 0x1, P1 ;  /* 0x0000000208057211 */ /* 0x000fe400008f0eff */
[----:B------:R-:W-:Y:S01]  /*22810*/  LEA R8, P1, R9, R3, 0x1 ;  /* 0x0000000309087211 */ /* 0x000fe200078208ff */
[----:B------:R-:W-:Y:S01]  /*22820*/  STG.E.U16 [R86.64], R13 ;  /* 0x0000000d56007986 */ /* 0x000fe2000c101504 */
[----:B------:R-:W-:-:S02]  /*22830*/  PRMT R21, R106, 0x7632, R21 ;  /* 0x000076326a157816 */ /* 0x000fc40000000015 */
[----:B------:R-:W-:Y:S01]  /*22840*/  LEA.HI.X.SX32 R9, R9, R2, 0x1, P1 ;  /* 0x0000000209097211 */ /* 0x000fe200008f0eff */
[----:B------:R-:W-:Y:S01]  /*22850*/  STG.E.U16 [R84.64], R17 ;  /* 0x0000001154007986 */ /* 0x000fe2000c101504 */
[----:B------:R-:W-:-:S03]  /*22860*/  LEA R16, R93, R12, 0x1 ;  /* 0x0000000c5d107211 */ /* 0x000fc600078e08ff */
[----:B------:R0:W-:Y:S01]  /*22870*/  STG.E.U16 [R4.64], R20 ;  /* 0x0000001404007986 */ /* 0x0001e2000c101504 */
[----:B------:R-:W-:-:S03]  /*22880*/  PRMT R24, R105, 0x7632, R24 ;  /* 0x0000763269187816 */ /* 0x000fc60000000018 */
[----:B------:R1:W-:Y:S01]  /*22890*/  STG.E.U16 [R8.64], R21 ;  /* 0x0000001508007986 */ /* 0x0003e2000c101504 */
[----:B0-----:R-:W-:-:S04]  /*228a0*/  LEA R4, P1, R12, R3, 0x1 ;  /* 0x000000030c047211 */ /* 0x001fc800078208ff */
[----:B------:R-:W-:Y:S01]  /*228b0*/  LEA.HI.X.SX32 R5, R12, R2, 0x1, P1 ;  /* 0x000000020c057211 */ /* 0x000fe200008f0eff */
[----:B------:R-:W-:Y:S01]  /*228c0*/  IMAD R12, R93, 0x2, R16 ;  /* 0x000000025d0c7824 */ /* 0x000fe200078e0210 */
[----:B-1----:R-:W-:-:S03]  /*228d0*/  LEA R8, P1, R16, R3, 0x1 ;  /* 0x0000000310087211 */ /* 0x002fc600078208ff */
[----:B------:R0:W-:Y:S01]  /*228e0*/  STG.E.U16 [R4.64], R24 ;  /* 0x0000001804007986 */ /* 0x0001e2000c101504 */
[----:B------:R-:W-:Y:S02]  /*228f0*/  LEA.HI.X.SX32 R9, R16, R2, 0x1, P1 ;  /* 0x0000000210097211 */ /* 0x000fe400008f0eff */
[----:B------:R-:W-:Y:S02]  /*22900*/  PRMT R16, R13, 0x7632, R16 ;  /* 0x000076320d107816 */ /* 0x000fe40000000010 */
        /* <DEDUP_REMOVED lines=10> */
[----:B------:R-:W-:Y:S02]  /*229b0*/  LEA R13, R93, R12, 0x1 ;  /* 0x0000000c5d0d7211 */ /* 0x000fe400078e08ff */
[----:B------:R-:W-:Y:S01]  /*229c0*/  PRMT R24, R103, 0x7632, R24 ;  /* 0x0000763267187816 */ /* 0x000fe20000000018 */
[----:B------:R1:W-:Y:S01]  /*229d0*/  STG.E.U16 [R8.64], R21 ;  /* 0x0000001508007986 */ /* 0x0003e2000c101504 */
[----:B0-----:R-:W-:Y:S01]  /*229e0*/  LEA R4, P1, R12, R3, 0x1 ;  /* 0x000000030c047211 */ /* 0x001fe200078208ff */
[----:B------:R-:W-:-:S03]  /*229f0*/  IMAD R17, R93, 0x2, R13 ;  /* 0x000000025d117824 */ /* 0x000fc600078e020d */
[----:B------:R-:W-:Y:S02]  /*22a00*/  LEA.HI.X.SX32 R5, R12, R2, 0x1, P1 ;  /* 0x000000020c057211 */ /* 0x000fe400008f0eff */
        /* <DEDUP_REMOVED lines=32> */
[----:B------:R-:W-:Y:S02]  /*22c10*/  LEA R16, R93, R20, 0x1 ;  /* 0x000000145d107211 */ /* 0x000fe400078e08ff */
[-C--:B------:R-:W-:Y:S02]  /*22c20*/  LEA.HI.X.SX32 R9, R21, R2.reuse, 0x1, P1 ;  /* 0x0000000215097211 */ /* 0x080fe400008f0eff */
[----:B------:R-:W-:Y:S01]  /*22c30*/  PRMT R21, R101, 0x7632, R21 ;  /* 0x0000763265157816 */ /* 0x000fe20000000015 */
[----:B------:R-:W-:Y:S01]  /*22c40*/  IMAD R12, R93, 0x2, R16 ;  /* 0x000000025d0c7824 */ /* 0x000fe200078e0210 */
[----:B------:R-:W-:Y:S02]  /*22c50*/  PRMT R37, R37, 0x7632, R37 ;  /* 0x0000763225257816 */ /* 0x000fe40000000025 */
[C---:B0-----:R-:W-:Y:S01]  /*22c60*/  LEA R4, P1, R20.reuse, R3, 0x1 ;  /* 0x0000000314047211 */ /* 0x041fe200078208ff */
[----:B------:R0:W-:Y:S03]  /*22c70*/  STG.E.U16 [R8.64], R21 ;  /* 0x0000001508007986 */ /* 0x0001e6000c101504 */
[----:B------:R-:W-:-:S02]  /*22c80*/  LEA.HI.X.SX32 R5, R20, R2, 0x1, P1 ;  /* 0x0000000214057211 */ /* 0x000fc400008f0eff */
[----:B------:R-:W-:Y:S02]  /*22c90*/  PRMT R41, R41, 0x7632, R41 ;  /* 0x0000763229297816 */ /* 0x000fe40000000029 */
[----:B------:R-:W-:Y:S01]  /*22ca0*/  LEA R13, R93, R12, 0x1 ;  /* 0x0000000c5d0d7211 */ /* 0x000fe200078e08ff */
[----:B------:R1:W-:Y:S01]  /*22cb0*/  STG.E.U16 [R4.64], R37 ;  /* 0x0000002504007986 */ /* 0x0003e2000c101504 */
[----:B0-----:R-:W-:-:S04]  /*22cc0*/  LEA R8, P1, R16, R3, 0x1 ;  /* 0x0000000310087211 */ /* 0x001fc800078208ff */
[----:B------:R-:W-:Y:S02]  /*22cd0*/  LEA.HI.X.SX32 R9, R16, R2, 0x1, P1 ;  /* 0x0000000210097211 */ /* 0x000fe400008f0eff */
[----:B-1----:R-:W-:-:S03]  /*22ce0*/  LEA R4, P1, R12, R3, 0x1 ;  /* 0x000000030c047211 */ /* 0x002fc600078208ff */
[----:B------:R0:W-:Y:S01]  /*22cf0*/  STG.E.U16 [R8.64], R41 ;  /* 0x0000002908007986 */ /* 0x0001e2000c101504 */
[----:B------:R-:W-:Y:S01]  /*22d00*/  PRMT R45, R45, 0x7632, R45 ;  /* 0x000076322d2d7816 */ /* 0x000fe2000000002d */
[C---:B------:R-:W-:Y:S01]  /*22d10*/  IMAD R25, R93.reuse, 0x2, R13 ;  /* 0x000000025d197824 */ /* 0x040fe200078e020d */
[----:B------:R-:W-:Y:S02]  /*22d20*/  LEA.HI.X.SX32 R5, R12, R2, 0x1, P1 ;  /* 0x000000020c057211 */ /* 0x000fe400008f0eff */
        /* <DEDUP_REMOVED lines=8> */
[----:B------:R-:W-:Y:S01]  /*22db0*/  IMAD R28, R93, 0x2, R17 ;  /* 0x000000025d1c7824 */ /* 0x000fe200078e0211 */
[----:B------:R-:W-:Y:S02]  /*22dc0*/  LEA.HI.X.SX32 R5, R25, R2, 0x1, P1 ;  /* 0x0000000219057211 */ /* 0x000fe400008f0eff */
[----:B------:R-:W-:-:S03]  /*22dd0*/  PRMT R53, R53, 0x7632, R53 ;  /* 0x0000763235357816 */ /* 0x000fc60000000035 */
[----:B------:R1:W-:Y:S01]  /*22de0*/  STG.E.U16 [R4.64], R49 ;  /* 0x0000003104007986 */ /* 0x0003e2000c101504 */
[-C--:B0-----:R-:W-:Y:S02]  /*22df0*/  LEA R8, P1, R17, R3.reuse, 0x1 ;  /* 0x0000000311087211 */ /* 0x081fe400078208ff */
[----:B------:R-:W-:Y:S02]  /*22e00*/  LEA R32, R93, R28, 0x1 ;  /* 0x0000001c5d207211 */ /* 0x000fe400078e08ff */
[----:B------:R-:W-:Y:S02]  /*22e10*/  LEA.HI.X.SX32 R9, R17, R2, 0x1, P1 ;  /* 0x0000000211097211 */ /* 0x000fe400008f0eff */
[----:B-1----:R-:W-:-:S03]  /*22e20*/  LEA R4, P1, R28, R3, 0x1 ;  /* 0x000000031c047211 */ /* 0x002fc600078208ff */
[----:B------:R0:W-:Y:S01]  /*22e30*/  STG.E.U16 [R8.64], R53 ;  /* 0x0000003508007986 */ /* 0x0001e2000c101504 */
[----:B------:R-:W-:Y:S02]  /*22e40*/  PRMT R57, R57, 0x7632, R57 ;  /* 0x0000763239397816 */ /* 0x000fe40000000039 */
[----:B------:R-:W-:Y:S01]  /*22e50*/  LEA.HI.X.SX32 R5, R28, R2, 0x1, P1 ;  /* 0x000000021c057211 */ /* 0x000fe200008f0eff */
[----:B------:R-:W-:Y:S01]  /*22e60*/  IMAD R29, R93, 0x2, R32 ;  /* 0x000000025d1d7824 */ /* 0x000fe200078e0220 */
[----:B0-----:R-:W-:-:S03]  /*22e70*/  LEA R8, P1, R32, R3, 0x1 ;  /* 0x0000000320087211 */ /* 0x001fc600078208ff */
        /* <DEDUP_REMOVED lines=8> */
[----:B------:R-:W-:-:S05]  /*22f00*/  LEA.HI.X.SX32 R5, R29, R2, 0x1, P1 ;  /* 0x000000021d057211 */ /* 0x000fca00008f0eff */
[----:B------:R1:W-:Y:S01]  /*22f10*/  STG.E.U16 [R4.64], R61 ;  /* 0x0000003d04007986 */ /* 0x0003e2000c101504 */
[----:B0-----:R-:W-:-:S04]  /*22f20*/  LEA R8, P1, R24, R3, 0x1 ;  /* 0x0000000318087211 */ /* 0x001fc800078208ff */
[----:B------:R-:W-:Y:S02]  /*22f30*/  LEA.HI.X.SX32 R9, R24, R2, 0x1, P1 ;  /* 0x0000000218097211 */ /* 0x000fe400008f0eff */
[C---:B-1----:R-:W-:Y:S02]  /*22f40*/  LEA R4, P1, R20.reuse, R3, 0x1 ;  /* 0x0000000314047211 */ /* 0x042fe400078208ff */
[----:B------:R-:W-:Y:S02]  /*22f50*/  LEA R16, R93, R20, 0x1 ;  /* 0x000000145d107211 */ /* 0x000fe400078e08ff */
[----:B------:R-:W-:Y:S02]  /*22f60*/  LEA.HI.X.SX32 R5, R20, R2, 0x1, P1 ;  /* 0x0000000214057211 */ /* 0x000fe400008f0eff */
[----:B------:R-:W-:Y:S02]  /*22f70*/  PRMT R20, R27, 0x7632, R20 ;  /* 0x000076321b147816 */ /* 0x000fe40000000014 */
[----:B------:R-:W2:Y:S04]  /*22f80*/  LDL.LU R27, [R1+0x18] ;  /* 0x00001800011b7983 */ /* 0x000ea80000300800 */
[----:B------:R-:W3:Y:S01]  /*22f90*/  LDL.LU R111, [R1+0x48] ;  /* 0x00004800016f7983 */ /* 0x000ee20000300800 */
        /* <DEDUP_REMOVED lines=13> */
[----:B------:R-:W-:-:S04]  /*23070*/  PRMT R65, R65, 0x7632, R65 ;  /* 0x0000763241417816 */ /* 0x000fc80000000041 */
[C---:B------:R-:W-:Y:S01]  /*23080*/  LEA R33, R93.reuse, R36, 0x1 ;  /* 0x000000245d217211 */ /* 0x040fe200078e08ff */
[----:B------:R0:W-:Y:S04]  /*23090*/  STG.E.U16 [R8.64], R65 ;  /* 0x0000004108007986 */ /* 0x0001e8000c101504 */
[----:B------:R-:W-:Y:S01]  /*230a0*/  IMAD R32, R93, 0x2, R33 ;  /* 0x000000025d207824 */ /* 0x000fe200078e0221 */
[----:B------:R-:W-:-:S04]  /*230b0*/  PRMT R69, R69, 0x7632, R69 ;  /* 0x0000763245457816 */ /* 0x000fc80000000045 */
[C---:B------:R-:W-:Y:S02]  /*230c0*/  LEA R29, R93.reuse, R32, 0x1 ;  /* 0x000000205d1d7211 */ /* 0x040fe400078e08ff */
[CC--:B0-----:R-:W-:Y:S01]  /*230d0*/  LEA R8, P1, R16.reuse, R3.reuse, 0x1 ;  /* 0x0000000310087211 */ /* 0x0c1fe200078208ff */
[----:B------:R0:W-:Y:S03]  /*230e0*/  STG.E.U16 [R4.64], R69 ;  /* 0x0000004504007986 */ /* 0x0001e6000c101504 */
[----:B------:R-:W-:Y:S01]  /*230f0*/  LEA.HI.X.SX32 R9, R16, R2, 0x1, P1 ;  /* 0x0000000210097211 */ /* 0x000fe200008f0eff */
[----:B------:R-:W-:Y:S01]  /*23100*/  IMAD R16, R93, 0x2, R29 ;  /* 0x000000025d107824 */ /* 0x000fe200078e021d */
[----:B0-----:R-:W-:-:S04]  /*23110*/  LEA R4, P1, R12, R3, 0x1 ;  /* 0x000000030c047211 */ /* 0x001fc800078208ff */
[----:B------:R-:W-:Y:S02]  /*23120*/  LEA R24, R93, R16, 0x1 ;  /* 0x000000105d187211 */ /* 0x000fe400078e08ff */
[-C--:B------:R-:W-:Y:S02]  /*23130*/  LEA.HI.X.SX32 R5, R12, R2.reuse, 0x1, P1 ;  /* 0x000000020c057211 */ /* 0x080fe400008f0eff */
[C---:B------:R-:W-:Y:S01]  /*23140*/  LEA R12, P1, R13.reuse, R3, 0x1 ;  /* 0x000000030d0c7211 */ /* 0x040fe200078208ff */
[----:B------:R0:W-:Y:S03]  /*23150*/  STG.E.U16 [R8.64], R20 ;  /* 0x0000001408007986 */ /* 0x0001e6000c101504 */
[----:B------:R-:W-:Y:S02]  /*23160*/  LEA.HI.X.SX32 R13, R13, R2, 0x1, P1 ;  /* 0x000000020d0d7211 */ /* 0x000fe400008f0eff */
[----:B------:R-:W-:-:S02]  /*23170*/  PRMT R73, R73, 0x7632, R73 ;  /* 0x0000763249497816 */ /* 0x000fc40000000049 */
[----:B0-----:R-:W-:Y:S01]  /*23180*/  LEA R8, P1, R21, R3, 0x1 ;  /* 0x0000000315087211 */ /* 0x001fe200078208ff */
[----:B------:R-:W-:-:S03]  /*23190*/  IMAD R20, R93, 0x2, R24 ;  /* 0x000000025d147824 */ /* 0x000fc600078e0218 */
[----:B------:R-:W-:Y:S02]  /*231a0*/  LEA.HI.X.SX32 R9, R21, R2, 0x1, P1 ;  /* 0x0000000215097211 */ /* 0x000fe400008f0eff */
[C---:B------:R-:W-:Y:S01]  /*231b0*/  LEA R21, R93.reuse, R20, 0x1 ;  /* 0x000000145d157211 */ /* 0x040fe200078e08ff */
[----:B------:R0:W-:Y:S04]  /*231c0*/  STG.E.U16 [R4.64], R73 ;  /* 0x0000004904007986 */ /* 0x0001e8000c101504 */
[----:B------:R-:W-:Y:S01]  /*231d0*/  IMAD R37, R93, 0x2, R21 ;  /* 0x000000025d257824 */ /* 0x000fe200078e0215 */
[----:B------:R-:W-:Y:S02]  /*231e0*/  PRMT R77, R77, 0x7632, R77 ;  /* 0x000076324d4d7816 */ /* 0x000fe4000000004d */
[----:B0-----:R-:W-:-:S04]  /*231f0*/  LEA R4, P1, R40, R3, 0x1 ;  /* 0x0000000328047211 */ /* 0x001fc800078208ff */
[----:B------:R-:W-:Y:S02]  /*23200*/  LEA.HI.X.SX32 R5, R40, R2, 0x1, P1 ;  /* 0x0000000228057211 */ /* 0x000fe400008f0eff */
[----:B------:R-:W-:Y:S01]  /*23210*/  LEA R40, R93, R37, 0x1 ;  /* 0x000000255d287211 */ /* 0x000fe200078e08ff */
[----:B------:R0:W-:Y:S01]  /*23220*/  STG.E.U16 [R12.64], R77 ;  /* 0x0000004d0c007986 */ /* 0x0001e2000c101504 */
[----:B------:R-:W-:-:S03]  /*23230*/  PRMT R81, R81, 0x7632, R81 ;  /* 0x0000763251517816 */ /* 0x000fc60000000051 */
[----:B------:R-:W-:Y:S02]  /*23240*/  IMAD R41, R93, 0x2, R40 ;  /* 0x000000025d297824 */ /* 0x000fe400078e0228 */
[----:B------:R1:W-:Y:S01]  /*23250*/  STG.E.U16 [R8.64], R81 ;  /* 0x0000005108007986 */ /* 0x0003e2000c101504 */
[----:B0-----:R-:W-:-:S04]  /*23260*/  LEA R12, P1, R25, R3, 0x1 ;  /* 0x00000003190c7211 */ /* 0x001fc800078208ff */
[-C--:B------:R-:W-:Y:S02]  /*23270*/  LEA.HI.X.SX32 R13, R25, R2.reuse, 0x1, P1 ;  /* 0x00000002190d7211 */ /* 0x080fe400008f0eff */
[----:B-1----:R-:W-:Y:S02]  /*23280*/  LEA R8, P1, R17, R3, 0x1 ;  /* 0x0000000311087211 */ /* 0x002fe400078208ff */
[----:B------:R-:W-:Y:S01]  /*23290*/  LEA R25, R93, R41, 0x1 ;  /* 0x000000295d197211 */ /* 0x000fe200078e08ff */
[----:B------:R0:W-:Y:S01]  /*232a0*/  STG.E.U16 [R4.64], R95 ;  /* 0x0000005f04007986 */ /* 0x0001e2000c101504 */
[----:B------:R-:W-:-:S03]  /*232b0*/  LEA.HI.X.SX32 R9, R17, R2, 0x1, P1 ;  /* 0x0000000211097211 */ /* 0x000fc600008f0eff */
[----:B------:R-:W-:Y:S01]  /*232c0*/  IMAD R17, R93, 0x2, R25 ;  /* 0x000000025d117824 */ /* 0x000fe200078e0219 */
        /* <DEDUP_REMOVED lines=8> */
[----:B0-----:R-:W-:-:S04]  /*23350*/  LEA R8, P1, R48, R3, 0x1 ;  /* 0x0000000330087211 */ /* 0x001fc800078208ff */
[----:B------:R-:W-:Y:S02]  /*23360*/  LEA.HI.X.SX32 R9, R48, R2, 0x1, P1 ;  /* 0x0000000230097211 */ /* 0x000fe400008f0eff */
[C---:B------:R-:W-:Y:S01]  /*23370*/  LEA R48, R93.reuse, R45, 0x1 ;  /* 0x0000002d5d307211 */ /* 0x040fe200078e08ff */
[----:B------:R0:W-:Y:S04]  /*23380*/  STG.E.U16 [R4.64], R10 ;  /* 0x0000000a04007986 */ /* 0x0001e8000c101504 */
[----:B------:R-:W-:Y:S01]  /*23390*/  IMAD R53, R93, 0x2, R48 ;  /* 0x000000025d357824 */ /* 0x000fe200078e0230 */
[----:B------:R1:W-:Y:S01]  /*233a0*/  STG.E.U16 [R12.64], R98 ;  /* 0x000000620c007986 */ /* 0x0003e2000c101504 */
[----:B0-----:R-:W-:-:S03]  /*233b0*/  LEA R4, P1, R52, R3, 0x1 ;  /* 0x0000000334047211 */ /* 0x001fc600078208ff */
[----:B------:R-:W-:Y:S02]  /*233c0*/  LEA R56, R93, R53, 0x1 ;  /* 0x000000355d387211 */ /* 0x000fe400078e08ff */
[-C--:B------:R-:W-:Y:S02]  /*233d0*/  LEA.HI.X.SX32 R5, R52, R2.reuse, 0x1, P1 ;  /* 0x0000000234057211 */ /* 0x080fe400008f0eff */
[----:B-1----:R-:W-:Y:S01]  /*233e0*/  LEA R12, P1, R49, R3, 0x1 ;  /* 0x00000003310c7211 */ /* 0x002fe200078208ff */
[----:B------:R0:W-:Y:S01]  /*233f0*/  STG.E.U16 [R8.64], R97 ;  /* 0x0000006108007986 */ /* 0x0001e2000c101504 */
[----:B------:R-:W-:Y:S02]  /*23400*/  IMAD R57, R93, 0x2, R56 ;  /* 0x000000025d397824 */ /* 0x000fe400078e0238 */
[----:B------:R-:W-:Y:S01]  /*23410*/  LEA.HI.X.SX32 R13, R49, R2, 0x1, P1 ;  /* 0x00000002310d7211 */ /* 0x000fe200008f0eff */
[----:B------:R1:W-:Y:S02]  /*23420*/  STG.E.U16 [R4.64], R14 ;  /* 0x0000000e04007986 */ /* 0x0003e4000c101504 */
[----:B------:R-:W-:-:S02]  /*23430*/  LEA R61, R93, R57, 0x1 ;  /* 0x000000395d3d7211 */ /* 0x000fc400078e08ff */
[----:B0-----:R-:W-:-:S04]  /*23440*/  LEA R8, P1, R44, R3, 0x1 ;  /* 0x000000032c087211 */ /* 0x001fc800078208ff */
[-C--:B------:R-:W-:Y:S02]  /*23450*/  LEA.HI.X.SX32 R9, R44, R2.reuse, 0x1, P1 ;  /* 0x000000022c097211 */ /* 0x080fe400008f0eff */
[CC--:B-1----:R-:W-:Y:S01]  /*23460*/  LEA R4, P1, R36.reuse, R3.reuse, 0x1 ;  /* 0x0000000324047211 */ /* 0x0c2fe200078208ff */
[----:B------:R0:W-:Y:S01]  /*23470*/  STG.E.U16 [R12.64], R18 ;  /* 0x000000120c007986 */ /* 0x0001e2000c101504 */
[C---:B------:R-:W-:Y:S02]  /*23480*/  IMAD R64, R93.reuse, 0x2, R61 ;  /* 0x000000025d407824 */ /* 0x040fe400078e023d */
[----:B------:R-:W-:Y:S01]  /*23490*/  LEA.HI.X.SX32 R5, R36, R2, 0x1, P1 ;  /* 0x0000000224057211 */ /* 0x000fe200008f0eff */
[----:B------:R1:W-:Y:S02]  /*234a0*/  STG.E.U16 [R8.64], R96 ;  /* 0x0000006008007986 */ /* 0x0003e4000c101504 */
[----:B------:R-:W-:Y:S02]  /*234b0*/  LEA R65, R93, R64, 0x1 ;  /* 0x000000405d417211 */ /* 0x000fe400078e08ff */
[----:B0-----:R-:W-:-:S04]  /*234c0*/  LEA R12, P1, R33, R3, 0x1 ;  /* 0x00000003210c7211 */ /* 0x001fc800078208ff */
[----:B------:R-:W-:Y:S02]  /*234d0*/  LEA.HI.X.SX32 R13, R33, R2, 0x1, P1 ;  /* 0x00000002210d7211 */ /* 0x000fe400008f0eff */
[----:B-1----:R-:W-:Y:S01]  /*234e0*/  LEA R8, P1, R32, R3, 0x1 ;  /* 0x0000000320087211 */ /* 0x002fe200078208ff */
[----:B------:R-:W-:-:S03]  /*234f0*/  IMAD R69, R93, 0x2, R65 ;  /* 0x000000025d457824 */ /* 0x000fc600078e0241 */
[----:B------:R-:W-:Y:S02]  /*23500*/  LEA.HI.X.SX32 R9, R32, R2, 0x1, P1 ;  /* 0x0000000220097211 */ /* 0x000fe400008f0eff */
[----:B------:R-:W-:-:S05]  /*23510*/  LEA R52, R93, R69, 0x1 ;  /* 0x000000455d347211 */ /* 0x000fca00078e08ff */
[----:B------:R-:W-:Y:S01]  /*23520*/  IMAD R44, R93, 0x2, R52 ;  /* 0x000000025d2c7824 */ /* 0x000fe200078e0234 */
[----:B--2---:R0:W-:Y:S04]  /*23530*/  STG.E.U16 [R4.64], R27 ;  /* 0x0000001b04007986 */ /* 0x0041e8000c101504 */
[----:B------:R1:W-:Y:S01]  /*23540*/  STG.E.U16 [R12.64], R22 ;  /* 0x000000160c007986 */ /* 0x0003e2000c101504 */
[----:B0-----:R-:W-:-:S04]  /*23550*/  LEA R4, P1, R29, R3, 0x1 ;  /* 0x000000031d047211 */ /* 0x001fc800078208ff */
[----:B------:R-:W-:Y:S02]  /*23560*/  LEA.HI.X.SX32 R5, R29, R2, 0x1, P1 ;  /* 0x000000021d057211 */ /* 0x000fe400008f0eff */
[----:B-1----:R-:W-:-:S04]  /*23570*/  LEA R12, P1, R16, R3, 0x1 ;  /* 0x00000003100c7211 */ /* 0x002fc800078208ff */
[----:B------:R-:W-:Y:S02]  /*23580*/  LEA.HI.X.SX32 R13, R16, R2, 0x1, P1 ;  /* 0x00000002100d7211 */ /* 0x000fe400008f0eff */
[CC--:B------:R-:W-:Y:S01]  /*23590*/  LEA R32, P1, R24.reuse, R3.reuse, 0x1 ;  /* 0x0000000318207211 */ /* 0x0c0fe200078208ff */
[----:B------:R-:W-:Y:S01]  /*235a0*/  STG.E.U16 [R8.64], R26 ;  /* 0x0000001a08007986 */ /* 0x000fe2000c101504 */
[C---:B------:R-:W-:Y:S02]  /*235b0*/  LEA R29, R93.reuse, R44, 0x1 ;  /* 0x0000002c5d1d7211 */ /* 0x040fe400078e08ff */
[----:B------:R-:W-:Y:S01]  /*235c0*/  LEA.HI.X.SX32 R33, R24, R2, 0x1, P1 ;  /* 0x0000000218217211 */ /* 0x000fe200008f0eff */
[----:B------:R0:W-:Y:S02]  /*235d0*/  STG.E.U16 [R4.64], R23 ;  /* 0x0000001704007986 */ /* 0x0001e4000c101504 */
[----:B------:R-:W-:Y:S01]  /*235e0*/  IMAD R16, R93, 0x2, R29 ;  /* 0x000000025d107824 */ /* 0x000fe200078e021d */
[----:B0-----:R-:W-:-:S04]  /*235f0*/  LEA R4, P1, R20, R3, 0x1 ;  /* 0x0000000314047211 */ /* 0x001fc800078208ff */
[----:B------:R-:W-:Y:S02]  /*23600*/  LEA.HI.X.SX32 R5, R20, R2, 0x1, P1 ;  /* 0x0000000214057211 */ /* 0x000fe400008f0eff */
[-C--:B------:R-:W-:Y:S02]  /*23610*/  LEA R20, P1, R21, R3.reuse, 0x1 ;  /* 0x0000000315147211 */ /* 0x080fe400078208ff */
[----:B------:R-:W-:Y:S02]  /*23620*/  LEA R8, R93, R16, 0x1 ;  /* 0x000000105d087211 */ /* 0x000fe400078e08ff */
[----:B------:R-:W-:Y:S02]  /*23630*/  LEA.HI.X.SX32 R21, R21, R2, 0x1, P1 ;  /* 0x0000000215157211 */ /* 0x000fe400008f0eff */
[----:B------:R-:W-:Y:S01]  /*23640*/  LEA R36, P1, R37, R3, 0x1 ;  /* 0x0000000325247211 */ /* 0x000fe200078208ff */
[----:B------:R-:W-:Y:S01]  /*23650*/  STG.E.U16 [R12.64], R122 ;  /* 0x0000007a0c007986 */ /* 0x000fe2000c101504 */
[----:B------:R-:W-:-:S02]  /*23660*/  IMAD R24, R93, 0x2, R8 ;  /* 0x000000025d187824 */ /* 0x000fc400078e0208 */
[----:B------:R-:W-:Y:S01]  /*23670*/  LEA.HI.X.SX32 R37, R37, R2, 0x1, P1 ;  /* 0x0000000225257211 */ /* 0x000fe200008f0eff */
[----:B------:R0:W-:Y:S04]  /*23680*/  STG.E.U16 [R32.64], R30 ;  /* 0x0000001e20007986 */ /* 0x0001e8000c101504 */
[----:B------:R1:W-:Y:S01]  /*23690*/  STG.E.U16 [R4.64], R34 ;  /* 0x0000002204007986 */ /* 0x0003e2000c101504 */
[C---:B0-----:R-:W-:Y:S02]  /*236a0*/  LEA R32, P1, R40.reuse, R3, 0x1 ;  /* 0x0000000328207211 */ /* 0x041fe400078208ff */
[----:B------:R-:W-:Y:S02]  /*236b0*/  LEA R12, R93, R24, 0x1 ;  /* 0x000000185d0c7211 */ /* 0x000fe400078e08ff */
[----:B------:R-:W-:-:S02]  /*236c0*/  LEA.HI.X.SX32 R33, R40, R2, 0x1, P1 ;  /* 0x0000000228217211 */ /* 0x000fc400008f0eff */
[----:B------:R-:W-:Y:S01]  /*236d0*/  LEA R40, P1, R41, R3, 0x1 ;  /* 0x0000000329287211 */ /* 0x000fe200078208ff */
[----:B------:R-:W-:Y:S01]  /*236e0*/  STG.E.U16 [R20.64], R19 ;  /* 0x0000001314007986 */ /* 0x000fe2000c101504 */
[----:B------:R-:W-:Y:S02]  /*236f0*/  IMAD R9, R93, 0x2, R12 ;  /* 0x000000025d097824 */ /* 0x000fe400078e020c */
[----:B------:R-:W-:Y:S01]  /*23700*/  LEA.HI.X.SX32 R41, R41, R2, 0x1, P1 ;  /* 0x0000000229297211 */ /* 0x000fe200008f0eff */
[----:B------:R0:W-:Y:S02]  /*23710*/  STG.E.U16 [R36.64], R38 ;  /* 0x0000002624007986 */ /* 0x0001e4000c101504 */
[----:B-1----:R-:W-:Y:S02]  /*23720*/  LEA R4, R93, R9, 0x1 ;  /* 0x000000095d047211 */ /* 0x002fe400078e08ff */
[----:B------:R1:W-:Y:S01]  /*23730*/  STG.E.U16 [R32.64], R42 ;  /* 0x0000002a20007986 */ /* 0x0003e2000c101504 */
[----:B0-----:R-:W-:-:S04]  /*23740*/  LEA R36, P1, R25, R3, 0x1 ;  /* 0x0000000319247211 */ /* 0x001fc800078208ff */
[-C--:B------:R-:W-:Y:S02]  /*23750*/  LEA.HI.X.SX32 R37, R25, R2.reuse, 0x1, P1 ;  /* 0x0000000219257211 */ /* 0x080fe400008f0eff */
[-C--:B-1----:R-:W-:Y:S01]  /*23760*/  LEA R32, P1, R17, R3.reuse, 0x1 ;  /* 0x0000000311207211 */ /* 0x082fe200078208ff */
[----:B------:R0:W-:Y:S01]  /*23770*/  STG.E.U16 [R40.64], R46 ;  /* 0x0000002e28007986 */ /* 0x0001e2000c101504 */
[----:B------:R-:W-:Y:S02]  /*23780*/  IMAD R20, R93, 0x2, R4 ;  /* 0x000000025d147824 */ /* 0x000fe400078e0204 */
[----:B------:R-:W-:Y:S01]  /*23790*/  LEA.HI.X.SX32 R33, R17, R2, 0x1, P1 ;  /* 0x0000000211217211 */ /* 0x000fe200008f0eff */
[----:B------:R1:W-:Y:S02]  /*237a0*/  STG.E.U16 [R36.64], R15 ;  /* 0x0000000f24007986 */ /* 0x0003e4000c101504 */
[----:B------:R-:W-:Y:S02]  /*237b0*/  LEA R5, R93, R20, 0x1 ;  /* 0x000000145d057211 */ /* 0x000fe400078e08ff */
[----:B0-----:R-:W-:-:S04]  /*237c0*/  LEA R40, P1, R28, R3, 0x1 ;  /* 0x000000031c287211 */ /* 0x001fc800078208ff */
[-C--:B------:R-:W-:Y:S02]  /*237d0*/  LEA.HI.X.SX32 R41, R28, R2.reuse, 0x1, P1 ;  /* 0x000000021c297211 */ /* 0x080fe400008f0eff */
[----:B-1----:R-:W-:Y:S01]  /*237e0*/  LEA R36, P1, R45, R3, 0x1 ;  /* 0x000000032d247211 */ /* 0x002fe200078208ff */
        /* <DEDUP_REMOVED lines=23> */
[C---:B-1----:R-:W-:Y:S01]  /*23960*/  LEA R36, P1, R64.reuse, R3, 0x1 ;  /* 0x0000000340247211 */ /* 0x042fe200078208ff */
[----:B------:R0:W-:Y:S01]  /*23970*/  STG.E.U16 [R32.64], R70 ;  /* 0x0000004620007986 */ /* 0x0001e2000c101504 */
[C---:B------:R-:W-:Y:S02]  /*23980*/  IMAD R49, R93.reuse, 0x2, R45 ;  /* 0x000000025d317824 */ /* 0x040fe400078e022d */
        /* <DEDUP_REMOVED lines=9> */
[----:B------:R1:W-:Y:S01]  /*23a20*/  STG.E.U16 [R32.64], R78 ;  /* 0x0000004e20007986 */ /* 0x0003e2000c101504 */
[----:B------:R-:W-:Y:S02]  /*23a30*/  PRMT R18, R95, 0x7632, R18 ;  /* 0x000076325f127816 */ /* 0x000fe40000000012 */
[----:B------:R-:W-:-:S02]  /*23a40*/  LEA R56, R93, R53, 0x1 ;  /* 0x000000355d387211 */ /* 0x000fc400078e08ff */
[----:B0-----:R-:W-:-:S04]  /*23a50*/  LEA R36, P1, R52, R3, 0x1 ;  /* 0x0000000334247211 */ /* 0x001fc800078208ff */
[-C--:B------:R-:W-:Y:S02]  /*23a60*/  LEA.HI.X.SX32 R37, R52, R2.reuse, 0x1, P1 ;  /* 0x0000000234257211 */ /* 0x080fe400008f0eff */
[----:B-1----:R-:W-:Y:S01]  /*23a70*/  LEA R32, P1, R44, R3, 0x1 ;  /* 0x000000032c207211 */ /* 0x002fe200078208ff */
[----:B------:R-:W-:Y:S01]  /*23a80*/  STG.E.U16 [R40.64], R82 ;  /* 0x0000005228007986 */ /* 0x000fe2000c101504 */
[----:B------:R-:W-:Y:S01]  /*23a90*/  PRMT R10, R94, 0x7632, R10 ;  /* 0x000076325e0a7816 */ /* 0x000fe2000000000a */
[C---:B------:R-:W-:Y:S01]  /*23aa0*/  IMAD R60, R93.reuse, 0x2, R56 ;  /* 0x000000025d3c7824 */ /* 0x040fe200078e0238 */
[----:B------:R-:W-:Y:S01]  /*23ab0*/  LEA.HI.X.SX32 R33, R44, R2, 0x1, P1 ;  /* 0x000000022c217211 */ /* 0x000fe200008f0eff */
[----:B------:R0:W-:Y:S04]  /*23ac0*/  STG.E.U16 [R36.64], R18 ;  /* 0x0000001224007986 */ /* 0x0001e8000c101504 */
[----:B------:R-:W-:Y:S01]  /*23ad0*/  STL.64 [R1+0xbc8], R122 ;  /* 0x000bc87a01007387 */ /* 0x000fe20000100a00 */
[----:B------:R-:W-:-:S03]  /*23ae0*/  LEA R57, R93, R60, 0x1 ;  /* 0x0000003c5d397211 */ /* 0x000fc600078e08ff */
[----:B------:R1:W-:Y:S01]  /*23af0*/  STL.64 [R1+0xbc0], R30 ;  /* 0x000bc01e01007387 */ /* 0x0003e20000100a00 */
[----:B0-----:R-:W-:-:S03]  /*23b00*/  LEA R36, P1, R29, R3, 0x1 ;  /* 0x000000031d247211 */ /* 0x001fc600078208ff */
[----:B------:R-:W-:Y:S01]  /*23b10*/  STL.64 [R1+0xbb8], R34 ;  /* 0x000bb82201007387 */ /* 0x000fe20000100a00 */
[----:B------:R-:W-:-:S03]  /*23b20*/  LEA.HI.X.SX32 R37, R29, R2, 0x1, P1 ;  /* 0x000000021d257211 */ /* 0x000fc600008f0eff */
[----:B------:R-:W-:Y:S04]  /*23b30*/  STL.64 [R1+0xba8], R38 ;  /* 0x000ba82601007387 */ /* 0x000fe80000100a00 */
[----:B------:R0:W-:Y:S01]  /*23b40*/  STG.E.U16 [R32.64], R10 ;  /* 0x0000000a20007986 */ /* 0x0001e2000c101504 */
[----:B-1----:R-:W-:-:S03]  /*23b50*/  LEA R30, P2, R24, R3, 0x1 ;  /* 0x00000003181e7211 */ /* 0x002fc600078408ff */
[----:B------:R-:W-:Y:S04]  /*23b60*/  STL.64 [R1+0xba0], R42 ;  /* 0x000ba02a01007387 */ /* 0x000fe80000100a00 */
[----:B------:R-:W-:Y:S01]  /*23b70*/  STL.64 [R1+0xb98], R46 ;  /* 0x000b982e01007387 */ /* 0x000fe20000100a00 */
[----:B0-----:R-:W-:-:S03]  /*23b80*/  LEA R32, P1, R16, R3, 0x1 ;  /* 0x0000000310207211 */ /* 0x001fc600078208ff */
[----:B------:R-:W-:Y:S01]  /*23b90*/  STL.64 [R1+0xb88], R50 ;  /* 0x000b883201007387 */ /* 0x000fe20000100a00 */
[----:B------:R-:W-:Y:S01]  /*23ba0*/  IMAD R61, R93, 0x2, R57 ;  /* 0x000000025d3d7824 */ /* 0x000fe200078e0239 */
[----:B------:R-:W-:Y:S02]  /*23bb0*/  LEA.HI.X.SX32 R33, R16, R2, 0x1, P1 ;  /* 0x0000000210217211 */ /* 0x000fe400008f0eff */
[----:B------:R-:W-:Y:S01]  /*23bc0*/  STL.64 [R1+0xb80], R54 ;  /* 0x000b803601007387 */ /* 0x000fe20000100a00 */
[----:B------:R-:W-:-:S03]  /*23bd0*/  PRMT R16, R10, 0x7632, R16 ;  /* 0x000076320a107816 */ /* 0x000fc60000000010 */
[----:B------:R-:W-:Y:S01]  /*23be0*/  STL.64 [R1+0xb68], R58 ;  /* 0x000b683a01007387 */ /* 0x000fe20000100a00 */
[----:B---3--:R-:W-:-:S03]  /*23bf0*/  FSEL R10, R111, -INF , P4 ;  /* 0xff8000006f0a7808 */ /* 0x008fc60002000000 */
[----:B------:R-:W-:Y:S01]  /*23c00*/  STL.64 [R1+0xb70], R62 ;  /* 0x000b703e01007387 */ /* 0x000fe20000100a00 */
[----:B------:R-:W-:Y:S02]  /*23c10*/  LEA R80, P1, R8, R3, 0x1 ;  /* 0x0000000308507211 */ /* 0x000fe400078208ff */
[----:B------:R-:W-:Y:S01]  /*23c20*/  LEA.HI.X.SX32 R31, R24, R2, 0x1, P2 ;  /* 0x00000002181f7211 */ /* 0x000fe200010f0eff */
[----:B------:R-:W-:Y:S01]  /*23c30*/  STL.64 [R1+0xb60], R66 ;  /* 0x000b604201007387 */ /* 0x000fe20000100a00 */
[----:B------:R-:W-:-:S03]  /*23c40*/  LEA R64, R93, R61, 0x1 ;  /* 0x0000003d5d407211 */ /* 0x000fc600078e08ff */
[----:B------:R-:W-:Y:S01]  /*23c50*/  STL.64 [R1+0xb58], R70 ;  /* 0x000b584601007387 */ /* 0x000fe20000100a00 */
[----:B------:R-:W-:-:S03]  /*23c60*/  LEA.HI.X.SX32 R81, R8, R2, 0x1, P1 ;  /* 0x0000000208517211 */ /* 0x000fc600008f0eff */
[----:B------:R-:W-:Y:S01]  /*23c70*/  STL.64 [R1+0xb40], R74 ;  /* 0x000b404a01007387 */ /* 0x000fe20000100a00 */
[----:B------:R-:W-:-:S03]  /*23c80*/  LEA R34, P1, R12, R3, 0x1 ;  /* 0x000000030c227211 */ /* 0x000fc600078208ff */
[----:B------:R-:W-:Y:S04]  /*23c90*/  STL.64 [R1+0xb48], R78 ;  /* 0x000b484e01007387 */ /* 0x000fe80000100a00 */
[----:B------:R-:W-:Y:S04]  /*23ca0*/  STL.64 [R1+0xb38], R82 ;  /* 0x000b385201007387 */ /* 0x000fe80000100a00 */
[----:B------:R-:W-:Y:S01]  /*23cb0*/  STL [R1+0x1e4], R10 ;  /* 0x0001e40a01007387 */ /* 0x000fe20000100800 */
[----:B------:R-:W-:-:S03]  /*23cc0*/  IMAD R68, R93, 0x2, R64 ;  /* 0x000000025d447824 */ /* 0x000fc600078e0240 */
[----:B------:R0:W-:Y:S01]  /*23cd0*/  STL.64 [R1+0x1d0], R30 ;  /* 0x0001d01e01007387 */ /* 0x0001e20000100a00 */
[----:B------:R-:W-:Y:S02]  /*23ce0*/  LEA.HI.X.SX32 R35, R12, R2, 0x1, P1 ;  /* 0x000000020c237211 */ /* 0x000fe400008f0eff */
[-C--:B------:R-:W-:Y:S02]  /*23cf0*/  LEA R122, P1, R4, R3.reuse, 0x1 ;  /* 0x00000003047a7211 */ /* 0x080fe400078208ff */
[----:B------:R-:W-:Y:S02]  /*23d00*/  LEA R65, R93, R68, 0x1 ;  /* 0x000000445d417211 */ /* 0x000fe400078e08ff */
[----:B0-----:R-:W-:-:S04]  /*23d10*/  LEA R30, P2, R9, R3, 0x1 ;  /* 0x00000003091e7211 */ /* 0x001fc800078408ff */
[-C--:B------:R-:W-:Y:S01]  /*23d20*/  LEA.HI.X.SX32 R31, R9, R2.reuse, 0x1, P2 ;  /* 0x00000002091f7211 */ /* 0x080fe200010f0eff */
[----:B------:R0:W-:Y:S01]  /*23d30*/  STL.64 [R1+0x1c0], R34 ;  /* 0x0001c02201007387 */ /* 0x0001e20000100a00 */
[----:B------:R-:W-:-:S03]  /*23d40*/  LEA.HI.X.SX32 R123, R4, R2, 0x1, P1 ;  /* 0x00000002047b7211 */ /* 0x000fc600008f0eff */
[----:B------:R1:W-:Y:S01]  /*23d50*/  STL.64 [R1+0x1b8], R30 ;  /* 0x0001b81e01007387 */ /* 0x0003e20000100a00 */
[----:B------:R-:W-:Y:S01]  /*23d60*/  IMAD R69, R93, 0x2, R65 ;  /* 0x000000025d457824 */ /* 0x000fe200078e0241 */
[CC--:B0-----:R-:W-:Y:S02]  /*23d70*/  LEA R34, P1, R5.reuse, R3.reuse, 0x1 ;  /* 0x0000000305227211 */ /* 0x0c1fe400078208ff */
[CC--:B-1----:R-:W-:Y:S02]  /*23d80*/  LEA R30, P2, R20.reuse, R3.reuse, 0x1 ;  /* 0x00000003141e7211 */ /* 0x0c2fe400078408ff */
[-C--:B------:R-:W-:Y:S02]  /*23d90*/  LEA.HI.X.SX32 R35, R5, R2.reuse, 0x1, P1 ;  /* 0x0000000205237211 */ /* 0x080fe400008f0eff */
[----:B------:R-:W-:Y:S02]  /*23da0*/  LEA.HI.X.SX32 R31, R20, R2, 0x1, P2 ;  /* 0x00000002141f7211 */ /* 0x000fe400010f0eff */
[----:B------:R-:W-:-:S02]  /*23db0*/  LEA R38, P2, R21, R3, 0x1 ;  /* 0x0000000315267211 */ /* 0x000fc400078408ff */
[----:B------:R-:W-:Y:S02]  /*23dc0*/  LEA R42, P1, R25, R3, 0x1 ;  /* 0x00000003192a7211 */ /* 0x000fe400078208ff */
[----:B------:R-:W-:Y:S02]  /*23dd0*/  LEA R72, R93, R69, 0x1 ;  /* 0x000000455d487211 */ /* 0x000fe400078e08ff */
[----:B------:R-:W-:Y:S02]  /*23de0*/  PRMT R14, R6, 0x7632, R14 ;  /* 0x00007632060e7816 */ /* 0x000fe4000000000e */
[-C--:B------:R-:W-:Y:S02]  /*23df0*/  LEA.HI.X.SX32 R39, R21, R2.reuse, 0x1, P2 ;  /* 0x0000000215277211 */ /* 0x080fe400010f0eff */
[----:B------:R-:W-:Y:S02]  /*23e00*/  LEA.HI.X.SX32 R43, R25, R2, 0x1, P1 ;  /* 0x00000002192b7211 */ /* 0x000fe400008f0eff */
[----:B------:R-:W-:-:S02]  /*23e10*/  LEA R46, P2, R13, R3, 0x1 ;  /* 0x000000030d2e7211 */ /* 0x000fc400078408ff */
[----:B------:R-:W-:Y:S01]  /*23e20*/  LEA R50, P1, R17, R3, 0x1 ;  /* 0x0000000311327211 */ /* 0x000fe200078208ff */
[----:B------:R-:W-:Y:S01]  /*23e30*/  IMAD R40, R93, 0x2, R72 ;  /* 0x000000025d287824 */ /* 0x000fe200078e0248 */
[----:B------:R-:W-:Y:S01]  /*23e40*/  STG.E.U16 [R36.64], R14 ;  /* 0x0000000e24007986 */ /* 0x000fe2000c101504 */
[-C--:B------:R-:W-:Y:S02]  /*23e50*/  LEA.HI.X.SX32 R47, R13, R2.reuse, 0x1, P2 ;  /* 0x000000020d2f7211 */ /* 0x080fe400010f0eff */
[----:B------:R-:W-:Y:S01]  /*23e60*/  LEA.HI.X.SX32 R51, R17, R2, 0x1, P1 ;  /* 0x0000000211337211 */ /* 0x000fe200008f0eff */
[----:B------:R0:W-:Y:S01]  /*23e70*/  STG.E.U16 [R32.64], R16 ;  /* 0x0000001020007986 */ /* 0x0001e2000c101504 */
[----:B------:R-:W-:-:S03]  /*23e80*/  LEA R41, R93, R40, 0x1 ;  /* 0x000000285d297211 */ /* 0x000fc600078e08ff */
[----:B------:R1:W-:Y:S01]  /*23e90*/  STL.64 [R1+0x178], R50 ;  /* 0x0001783201007387 */ /* 0x0003e20000100a00 */
[----:B0-----:R-:W-:Y:S01]  /*23ea0*/  LEA R32, P2, R28, R3, 0x1 ;  /* 0x000000031c207211 */ /* 0x001fe200078408ff */
[----:B------:R-:W-:-:S03]  /*23eb0*/  IMAD R44, R93, 0x2, R41 ;  /* 0x000000025d2c7824 */ /* 0x000fc600078e0229 */
[-C--:B------:R-:W-:Y:S02]  /*23ec0*/  LEA.HI.X.SX32 R33, R28, R2.reuse, 0x1, P2 ;  /* 0x000000021c217211 */ /* 0x080fe400010f0eff */
[-C--:B-1----:R-:W-:Y:S02]  /*23ed0*/  LEA R50, P1, R45, R3.reuse, 0x1 ;  /* 0x000000032d327211 */ /* 0x082fe400078208ff */
[-C--:B------:R-:W-:Y:S02]  /*23ee0*/  LEA R8, P2, R49, R3.reuse, 0x1 ;  /* 0x0000000331087211 */ /* 0x080fe400078408ff */
[-C--:B------:R-:W-:Y:S02]  /*23ef0*/  LEA.HI.X.SX32 R51, R45, R2.reuse, 0x1, P1 ;  /* 0x000000022d337211 */ /* 0x080fe400008f0eff */
[----:B------:R-:W-:Y:S02]  /*23f00*/  LEA.HI.X.SX32 R9, R49, R2, 0x1, P2 ;  /* 0x0000000231097211 */ /* 0x000fe400010f0eff */
[----:B------:R-:W-:-:S02]  /*23f10*/  LEA R54, P1, R48, R3, 0x1 ;  /* 0x0000000330367211 */ /* 0x000fc400078208ff */
[-C--:B------:R-:W-:Y:S02]  /*23f20*/  LEA R62, P2, R53, R3.reuse, 0x1 ;  /* 0x00000003353e7211 */ /* 0x080fe400078408ff */
[----:B------:R-:W-:Y:S02]  /*23f30*/  LEA R6, R93, R44, 0x1 ;  /* 0x0000002c5d067211 */ /* 0x000fe400078e08ff */
[-C--:B------:R-:W-:Y:S02]  /*23f40*/  LEA.HI.X.SX32 R55, R48, R2.reuse, 0x1, P1 ;  /* 0x0000000230377211 */ /* 0x080fe400008f0eff */
[-C--:B------:R-:W-:Y:S02]  /*23f50*/  LEA.HI.X.SX32 R63, R53, R2.reuse, 0x1, P2 ;  /* 0x00000002353f7211 */ /* 0x080fe400010f0eff */
[-C--:B------:R-:W-:Y:S02]  /*23f60*/  LEA R58, P1, R56, R3.reuse, 0x1 ;  /* 0x00000003383a7211 */ /* 0x080fe400078208ff */
[----:B------:R-:W-:Y:S01]  /*23f70*/  LEA R66, P2, R60, R3, 0x1 ;  /* 0x000000033c427211 */ /* 0x000fe200078408ff */
[----:B------:R-:W-:Y:S01]  /*23f80*/  IMAD R73, R93, 0x2, R6 ;  /* 0x000000025d497824 */ /* 0x000fe200078e0206 */
[----:B------:R-:W-:Y:S01]  /*23f90*/  STL.64 [R1+0x170], R32 ;  /* 0x0001702001007387 */ /* 0x000fe20000100a00 */
[----:B------:R-:W-:-:S02]  /*23fa0*/  LEA.HI.X.SX32 R59, R56, R2, 0x1, P1 ;  /* 0x00000002383b7211 */ /* 0x000fc400008f0eff */
[-C--:B------:R-:W-:Y:S01]  /*23fb0*/  LEA.HI.X.SX32 R67, R60, R2.reuse, 0x1, P2 ;  /* 0x000000023c437211 */ /* 0x080fe200010f0eff */
[----:B------:R0:W-:Y:S01]  /*23fc0*/  STL.64 [R1+0x160], R8 ;  /* 0x0001600801007387 */ /* 0x0001e20000100a00 */
[----:B------:R-:W-:Y:S02]  /*23fd0*/  LEA R70, P1, R57, R3, 0x1 ;  /* 0x0000000339467211 */ /* 0x000fe400078208ff */
[----:B------:R-:W-:Y:S02]  /*23fe0*/  LEA R77, R93, R73, 0x1 ;  /* 0x000000495d4d7211 */ /* 0x000fe400078e08ff */
[----:B------:R-:W-:Y:S02]  /*23ff0*/  LEA.HI.X.SX32 R71, R57, R2, 0x1, P1 ;  /* 0x0000000239477211 */ /* 0x000fe400008f0eff */
[-C--:B------:R-:W-:Y:S02]  /*24000*/  LEA R78, P1, R64, R3.reuse, 0x1 ;  /* 0x00000003404e7211 */ /* 0x080fe400078208ff */
[----:B0-----:R-:W-:Y:S01]  /*24010*/  LEA R8, P2, R61, R3, 0x1 ;  /* 0x000000033d087211 */ /* 0x001fe200078408ff */
[----:B------:R-:W-:-:S03]  /*24020*/  IMAD R76, R93, 0x2, R77 ;  /* 0x000000025d4c7824 */ /* 0x000fc600078e024d */
[-C--:B------:R-:W-:Y:S02]  /*24030*/  LEA.HI.X.SX32 R9, R61, R2.reuse, 0x1, P2 ;  /* 0x000000023d097211 */ /* 0x080fe400010f0eff */
[-C--:B------:R-:W-:Y:S02]  /*24040*/  LEA R74, P2, R68, R3.reuse, 0x1 ;  /* 0x00000003444a7211 */ /* 0x080fe400078408ff */
[-C--:B------:R-:W-:Y:S02]  /*24050*/  LEA.HI.X.SX32 R79, R64, R2.reuse, 0x1, P1 ;  /* 0x00000002404f7211 */ /* 0x080fe400008f0eff */
[----:B------:R-:W-:Y:S02]  /*24060*/  LEA.HI.X.SX32 R75, R68, R2, 0x1, P2 ;  /* 0x00000002444b7211 */ /* 0x000fe400010f0eff */
[-C--:B------:R-:W-:Y:S02]  /*24070*/  LEA R82, P1, R65, R3.reuse, 0x1 ;  /* 0x0000000341527211 */ /* 0x080fe400078208ff */
[----:B------:R-:W-:-:S02]  /*24080*/  LEA R48, P2, R69, R3, 0x1 ;  /* 0x0000000345307211 */ /* 0x000fc400078408ff */
[----:B------:R-:W-:Y:S01]  /*24090*/  LEA R52, R93, R76, 0x1 ;  /* 0x0000004c5d347211 */ /* 0x000fe200078e08ff */
[----:B------:R0:W-:Y:S01]  /*240a0*/  STL.64 [R1+0x130], R8 ;  /* 0x0001300801007387 */ /* 0x0001e20000100a00 */
[-C--:B------:R-:W-:Y:S02]  /*240b0*/  LEA.HI.X.SX32 R83, R65, R2.reuse, 0x1, P1 ;  /* 0x0000000241537211 */ /* 0x080fe400008f0eff */
[----:B------:R-:W-:Y:S02]  /*240c0*/  LEA.HI.X.SX32 R49, R69, R2, 0x1, P2 ;  /* 0x0000000245317211 */ /* 0x000fe400010f0eff */
[C---:B------:R-:W-:Y:S02]  /*240d0*/  LOP3.LUT P5, RZ, R0.reuse, 0x200, RZ, 0xc0, !PT ;  /* 0x0000020000ff7812 */ /* 0x040fe400078ac0ff */
[C---:B------:R-:W-:Y:S02]  /*240e0*/  LOP3.LUT P6, RZ, R0.reuse, 0x400, RZ, 0xc0, !PT ;  /* 0x0000040000ff7812 */ /* 0x040fe400078cc0ff */
[----:B------:R-:W-:-:S02]  /*240f0*/  LOP3.LUT P3, RZ, R0, 0x100, RZ, 0xc0, !PT ;  /* 0x0000010000ff7812 */ /* 0x000fc4000786c0ff */
[----:B------:R-:W-:Y:S02]  /*24100*/  LOP3.LUT P4, RZ, R0, 0x80, RZ, 0xc0, !PT ;  /* 0x0000008000ff7812 */ /* 0x000fe4000788c0ff */
[-C--:B0-----:R-:W-:Y:S01]  /*24110*/  LEA R8, P1, R72, R3.reuse, 0x1 ;  /* 0x0000000348087211 */ /* 0x081fe200078208ff */
[C---:B------:R-:W-:Y:S01]  /*24120*/  IMAD R0, R93.reuse, 0x2, R52 ;  /* 0x000000025d007824 */ /* 0x040fe200078e0234 */
[-C--:B------:R-:W-:Y:S01]  /*24130*/  LEA R56, P2, R40, R3.reuse, 0x1 ;  /* 0x0000000328387211 */ /* 0x080fe200078408ff */
[----:B------:R0:W-:Y:S01]  /*24140*/  STL.64 [R1+0x110], R48 ;  /* 0x0001103001007387 */ /* 0x0001e20000100a00 */
[-C--:B------:R-:W-:Y:S02]  /*24150*/  LEA.HI.X.SX32 R9, R72, R2.reuse, 0x1, P1 ;  /* 0x0000000248097211 */ /* 0x080fe400008f0eff */
[----:B------:R-:W-:Y:S02]  /*24160*/  LEA.HI.X.SX32 R57, R40, R2, 0x1, P2 ;  /* 0x0000000228397211 */ /* 0x000fe400010f0eff */
[----:B------:R-:W-:Y:S01]  /*24170*/  LEA R24, R93, R0, 0x1 ;  /* 0x000000005d187211 */ /* 0x000fe200078e08ff */
[----:B------:R-:W-:Y:S01]  /*24180*/  STL.64 [R1+0x108], R8 ;  /* 0x0001080801007387 */ /* 0x000fe20000100a00 */
[----:B0-----:R-:W-:-:S03]  /*24190*/  LEA R48, P1, R41, R3, 0x1 ;  /* 0x0000000329307211 */ /* 0x001fc600078208ff */
[----:B------:R0:W-:Y:S01]  /*241a0*/  STL.64 [R1+0x100], R56 ;  /* 0x0001003801007387 */ /* 0x0001e20000100a00 */
[----:B------:R-:W-:Y:S01]  /*241b0*/  LEA.HI.X.SX32 R49, R41, R2, 0x1, P1 ;  /* 0x0000000229317211 */ /* 0x000fe200008f0eff */
[----:B------:R-:W-:-:S04]  /*241c0*/  IMAD R37, R93, 0x2, R24 ;  /* 0x000000025d257824 */ /* 0x000fc800078e0218 */
[----:B------:R1:W-:Y:S01]  /*241d0*/  STL.64 [R1+0xf8], R48 ;  /* 0x0000f83001007387 */ /* 0x0003e20000100a00 */
[C---:B0-----:R-:W-:Y:S02]  /*241e0*/  LEA R56, P2, R44.reuse, R3, 0x1 ;  /* 0x000000032c387211 */ /* 0x041fe400078408ff */
[----:B------:R-:W-:Y:S02]  /*241f0*/  LEA R4, R93, R37, 0x1 ;  /* 0x000000255d047211 */ /* 0x000fe400078e08ff */
[-C--:B------:R-:W-:Y:S02]  /*24200*/  LEA.HI.X.SX32 R57, R44, R2.reuse, 0x1, P2 ;  /* 0x000000022c397211 */ /* 0x080fe400010f0eff */
[CC--:B------:R-:W-:Y:S02]  /*24210*/  LEA R40, P2, R73.reuse, R3.reuse, 0x1 ;  /* 0x0000000349287211 */ /* 0x0c0fe400078408ff */
[----:B-1----:R-:W-:Y:S02]  /*24220*/  LEA R48, P1, R6, R3, 0x1 ;  /* 0x0000000306307211 */ /* 0x002fe400078208ff */
[----:B------:R-:W-:-:S02]  /*24230*/  LEA.HI.X.SX32 R41, R73, R2, 0x1, P2 ;  /* 0x0000000249297211 */ /* 0x000fc400010f0eff */
[----:B------:R-:W-:Y:S01]  /*24240*/  LEA.HI.X.SX32 R49, R6, R2, 0x1, P1 ;  /* 0x0000000206317211 */ /* 0x000fe200008f0eff */
[----:B------:R-:W-:Y:S01]  /*24250*/  IMAD R36, R93, 0x2, R4 ;  /* 0x000000025d247824 */ /* 0x000fe200078e0204 */
[----:B------:R-:W-:Y:S01]  /*24260*/  STL.64 [R1+0xf0], R56 ;  /* 0x0000f03801007387 */ /* 0x000fe20000100a00 */
[----:B------:R-:W-:-:S03]  /*24270*/  LEA R44, P1, R77, R3, 0x1 ;  /* 0x000000034d2c7211 */ /* 0x000fc600078208ff */
[----:B------:R-:W-:Y:S01]  /*24280*/  STL.64 [R1+0xe0], R48 ;  /* 0x0000e03001007387 */ /* 0x000fe20000100a00 */
[----:B------:R-:W-:-:S03]  /*24290*/  LEA R21, R93, R36, 0x1 ;  /* 0x000000245d157211 */ /* 0x000fc600078e08ff */
[----:B------:R0:W-:Y:S01]  /*242a0*/  STL.64 [R1+0xd8], R40 ;  /* 0x0000d82801007387 */ /* 0x0001e20000100a00 */
[----:B------:R-:W-:Y:S01]  /*242b0*/  LEA.HI.X.SX32 R45, R77, R2, 0x1, P1 ;  /* 0x000000024d2d7211 */ /* 0x000fe200008f0eff */
[----:B------:R-:W-:Y:S01]  /*242c0*/  IMAD R20, R93, 0x2, R21 ;  /* 0x000000025d147824 */ /* 0x000fe200078e0215 */
[----:B0-----:R-:W-:-:S03]  /*242d0*/  LEA R40, P2, R76, R3, 0x1 ;  /* 0x000000034c287211 */ /* 0x001fc600078408ff */
[----:B------:R0:W-:Y:S01]  /*242e0*/  STL.64 [R1+0xd0], R44 ;  /* 0x0000d02c01007387 */ /* 0x0001e20000100a00 */
[----:B------:R-:W-:Y:S02]  /*242f0*/  LEA.HI.X.SX32 R41, R76, R2, 0x1, P2 ;  /* 0x000000024c297211 */ /* 0x000fe400010f0eff */
[----:B------:R-:W-:-:S03]  /*24300*/  LEA R17, R93, R20, 0x1 ;  /* 0x000000145d117211 */ /* 0x000fc600078e08ff */
[----:B------:R1:W-:Y:S01]  /*24310*/  STL.64 [R1+0xc8], R40 ;  /* 0x0000c82801007387 */ /* 0x0003e20000100a00 */
[----:B0-----:R-:W-:-:S04]  /*24320*/  LEA R44, P1, R52, R3, 0x1 ;  /* 0x00000003342c7211 */ /* 0x001fc800078208ff */
[----:B------:R-:W-:Y:S02]  /*24330*/  LEA.HI.X.SX32 R45, R52, R2, 0x1, P1 ;  /* 0x00000002342d7211 */ /* 0x000fe400008f0eff */
[----:B-1----:R-:W-:Y:S01]  /*24340*/  LEA R40, P2, R0, R3, 0x1 ;  /* 0x0000000300287211 */ /* 0x002fe200078408ff */
[----:B------:R-:W-:-:S03]  /*24350*/  IMAD R33, R93, 0x2, R17 ;  /* 0x000000025d217824 */ /* 0x000fc600078e0211 */
[----:B------:R-:W-:Y:S01]  /*24360*/  LEA.HI.X.SX32 R41, R0, R2, 0x1, P2 ;  /* 0x0000000200297211 */ /* 0x000fe200010f0eff */
[----:B------:R0:W-:Y:S01]  /*24370*/  STL.64 [R1+0xc0], R44 ;  /* 0x0000c02c01007387 */ /* 0x0001e20000100a00 */
[----:B------:R-:W-:-:S03]  /*24380*/  LEA R16, R93, R33, 0x1 ;  /* 0x000000215d107211 */ /* 0x000fc600078e08ff */
[----:B------:R1:W-:Y:S01]  /*24390*/  STL.64 [R1+0xb8], R40 ;  /* 0x0000b82801007387 */ /* 0x0003e20000100a00 */
[CC--:B0-----:R-:W-:Y:S02]  /*243a0*/  LEA R44, P1, R24.reuse, R3.reuse, 0x1 ;  /* 0x00000003182c7211 */ /* 0x0c1fe400078208ff */
[C---:B-1----:R-:W-:Y:S02]  /*243b0*/  LEA R40, P2, R37.reuse, R3, 0x1 ;  /* 0x0000000325287211 */ /* 0x042fe400078408ff */
[-C--:B------:R-:W-:Y:S02]  /*243c0*/  LEA.HI.X.SX32 R45, R24, R2.reuse, 0x1, P1 ;  /* 0x00000002182d7211 */ /* 0x080fe400008f0eff */
[----:B------:R-:W-:Y:S01]  /*243d0*/  LEA.HI.X.SX32 R41, R37, R2, 0x1, P2 ;  /* 0x0000000225297211 */ /* 0x000fe200010f0eff */
[C---:B------:R-:W-:Y:S02]  /*243e0*/  IMAD R32, R93.reuse, 0x2, R16 ;  /* 0x000000025d207824 */ /* 0x040fe400078e0210 */
[----:B------:R0:W-:Y:S04]  /*243f0*/  STL.64 [R1+0xb0], R44 ;  /* 0x0000b02c01007387 */ /* 0x0001e80000100a00 */
[----:B------:R1:W-:Y:S01]  /*24400*/  STL.64 [R1+0xa8], R40 ;  /* 0x0000a82801007387 */ /* 0x0003e20000100a00 */
[----:B------:R-:W-:-:S02]  /*24410*/  LEA R13, R93, R32, 0x1 ;  /* 0x000000205d0d7211 */ /* 0x000fc400078e08ff */
[-C--:B0-----:R-:W-:Y:S02]  /*24420*/  LEA R44, P1, R4, R3.reuse, 0x1 ;  /* 0x00000003042c7211 */ /* 0x081fe400078208ff */
[----:B-1----:R-:W-:Y:S02]  /*24430*/  LEA R40, P2, R36, R3, 0x1 ;  /* 0x0000000324287211 */ /* 0x002fe400078408ff */
[-C--:B------:R-:W-:Y:S02]  /*24440*/  LEA.HI.X.SX32 R45, R4, R2.reuse, 0x1, P1 ;  /* 0x00000002042d7211 */ /* 0x080fe400008f0eff */
[----:B------:R-:W-:Y:S01]  /*24450*/  LEA.HI.X.SX32 R41, R36, R2, 0x1, P2 ;  /* 0x0000000224297211 */ /* 0x000fe200010f0eff */
[C---:B------:R-:W-:Y:S02]  /*24460*/  IMAD R12, R93.reuse, 0x2, R13 ;  /* 0x000000025d0c7824 */ /* 0x040fe400078e020d */
[----:B------:R0:W-:Y:S04]  /*24470*/  STL.64 [R1+0xa0], R44 ;  /* 0x0000a02c01007387 */ /* 0x0001e80000100a00 */
[----:B------:R1:W-:Y:S01]  /*24480*/  STL.64 [R1+0x90], R40 ;  /* 0x0000902801007387 */ /* 0x0003e20000100a00 */
[----:B------:R-:W-:-:S02]  /*24490*/  LEA R29, R93, R12, 0x1 ;  /* 0x0000000c5d1d7211 */ /* 0x000fc400078e08ff */
[CC--:B0-----:R-:W-:Y:S02]  /*244a0*/  LEA R44, P1, R21.reuse, R3.reuse, 0x1 ;  /* 0x00000003152c7211 */ /* 0x0c1fe400078208ff */
[CC--:B-1----:R-:W-:Y:S02]  /*244b0*/  LEA R40, P2, R20.reuse, R3.reuse, 0x1 ;  /* 0x0000000314287211 */ /* 0x0c2fe400078408ff */
[-C--:B------:R-:W-:Y:S02]  /*244c0*/  LEA.HI.X.SX32 R45, R21, R2.reuse, 0x1, P1 ;  /* 0x00000002152d7211 */ /* 0x080fe400008f0eff */
[----:B------:R-:W-:Y:S02]  /*244d0*/  LEA R36, P1, R17, R3, 0x1 ;  /* 0x0000000311247211 */ /* 0x000fe400078208ff */
[-C--:B------:R-:W-:Y:S01]  /*244e0*/  LEA.HI.X.SX32 R41, R20, R2.reuse, 0x1, P2 ;  /* 0x0000000214297211 */ /* 0x080fe200010f0eff */
[----:B------:R-:W-:Y:S01]  /*244f0*/  IMAD R10, R93, 0x2, R29 ;  /* 0x000000025d0a7824 */ /* 0x000fe200078e021d */
[----:B------:R-:W-:Y:S01]  /*24500*/  LEA.HI.X.SX32 R37, R17, R2, 0x1, P1 ;  /* 0x0000000211257211 */ /* 0x000fe200008f0eff */
[----:B------:R-:W-:Y:S04]  /*24510*/  STL.64 [R1+0x88], R44 ;  /* 0x0000882c01007387 */ /* 0x000fe80000100a00 */
[----:B------:R0:W-:Y:S01]  /*24520*/  STL.64 [R1+0x80], R40 ;  /* 0x0000802801007387 */ /* 0x0001e20000100a00 */
[----:B------:R-:W-:-:S03]  /*24530*/  LEA R9, R93, R10, 0x1 ;  /* 0x0000000a5d097211 */ /* 0x000fc600078e08ff */
[----:B------:R1:W-:Y:S02]  /*24540*/  STL.64 [R1+0x70], R36 ;  /* 0x0000702401007387 */ /* 0x0003e40000100a00 */
[----:B------:R-:W-:Y:S01]  /*24550*/  IMAD R28, R93, 0x2, R9 ;  /* 0x000000025d1c7824 */ /* 0x000fe200078e0209 */
[CC--:B0-----:R-:W-:Y:S02]  /*24560*/  LEA R40, P2, R33.reuse, R3.reuse, 0x1 ;  /* 0x0000000321287211 */ /* 0x0c1fe400078408ff */
[C---:B-1----:R-:W-:Y:S02]  /*24570*/  LEA R36, P1, R16.reuse, R3, 0x1 ;  /* 0x0000000310247211 */ /* 0x042fe400078208ff */
[-C--:B------:R-:W-:Y:S02]  /*24580*/  LEA.HI.X.SX32 R41, R33, R2.reuse, 0x1, P2 ;  /* 0x0000000221297211 */ /* 0x080fe400010f0eff */
[----:B------:R-:W-:-:S03]  /*24590*/  LEA.HI.X.SX32 R37, R16, R2, 0x1, P1 ;  /* 0x0000000210257211 */ /* 0x000fc600008f0eff */
        /* <DEDUP_REMOVED lines=13> */
[CC--:B-1----:R-:W-:Y:S02]  /*24670*/  LEA R36, P1, R29.reuse, R3.reuse, 0x1 ;  /* 0x000000031d247211 */ /* 0x0c2fe400078208ff */
[-C--:B------:R-:W-:Y:S02]  /*24680*/  LEA.HI.X.SX32 R41, R12, R2.reuse, 0x1, P2 ;  /* 0x000000020c297211 */ /* 0x080fe400010f0eff */
[----:B------:R-:W-:Y:S02]  /*24690*/  LEA R32, P2, R10, R3, 0x1 ;  /* 0x000000030a207211 */ /* 0x000fe400078408ff */
[----:B------:R-:W-:-:S02]  /*246a0*/  LEA.HI.X.SX32 R37, R29, R2, 0x1, P1 ;  /* 0x000000021d257211 */ /* 0x000fc400008f0eff */
[----:B------:R-:W-:Y:S01]  /*246b0*/  LEA.HI.X.SX32 R33, R10, R2, 0x1, P2 ;  /* 0x000000020a217211 */ /* 0x000fe200010f0eff */
[----:B------:R-:W-:Y:S01]  /*246c0*/  STL.64 [R1+0x48], R40 ;  /* 0x0000482801007387 */ /* 0x000fe20000100a00 */
[----:B------:R-:W-:-:S03]  /*246d0*/  LEA R0, R93, R5, 0x1 ;  /* 0x000000055d007211 */ /* 0x000fc600078e08ff */
[----:B------:R0:W-:Y:S02]  /*246e0*/  STL.64 [R1+0x40], R36 ;  /* 0x0000402401007387 */ /* 0x0001e40000100a00 */
[----:B------:R-:W-:Y:S02]  /*246f0*/  IMAD R24, R93, 0x2, R0 ;  /* 0x000000025d187824 */ /* 0x000fe400078e0200 */
[----:B------:R1:W-:Y:S01]  /*24700*/  STL.64 [R1+0x30], R32 ;  /* 0x0000302001007387 */ /* 0x0003e20000100a00 */
[CC--:B0-----:R-:W-:Y:S02]  /*24710*/  LEA R36, P1, R9.reuse, R3.reuse, 0x1 ;  /* 0x0000000309247211 */ /* 0x0c1fe400078208ff */
[C---:B-1----:R-:W-:Y:S02]  /*24720*/  LEA R32, P2, R28.reuse, R3, 0x1 ;  /* 0x000000031c207211 */ /* 0x042fe400078408ff */
[-C--:B------:R-:W-:Y:S02]  /*24730*/  LEA.HI.X.SX32 R37, R9, R2.reuse, 0x1, P1 ;  /* 0x0000000209257211 */ /* 0x080fe400008f0eff */
[----:B------:R-:W-:-:S02]  /*24740*/  LEA.HI.X.SX32 R33, R28, R2, 0x1, P2 ;  /* 0x000000021c217211 */ /* 0x000fc400010f0eff */
[C---:B------:R-:W-:Y:S01]  /*24750*/  LEA R4, R93.reuse, R24, 0x1 ;  /* 0x000000185d047211 */ /* 0x040fe200078e08ff */
[----:B------:R0:W-:Y:S04]  /*24760*/  STL.64 [R1+0x20], R36 ;  /* 0x0000202401007387 */ /* 0x0001e80000100a00 */
[----:B------:R1:W-:Y:S01]  /*24770*/  STL.64 [R1+0x10], R32 ;  /* 0x0000102001007387 */ /* 0x0003e20000100a00 */
[----:B------:R-:W-:Y:S01]  /*24780*/  IMAD R21, R93, 0x2, R4 ;  /* 0x000000025d157824 */ /* 0x000fe200078e0204 */
[-C--:B0-----:R-:W-:Y:S02]  /*24790*/  LEA R36, P1, R8, R3.reuse, 0x1 ;  /* 0x0000000308247211 */ /* 0x081fe400078208ff */
[----:B-1----:R-:W-:Y:S02]  /*247a0*/  LEA R32, P2, R6, R3, 0x1 ;  /* 0x0000000306207211 */ /* 0x002fe400078408ff */
[----:B------:R-:W-:-:S02]  /*247b0*/  LEA.HI.X.SX32 R37, R8, R2, 0x1, P1 ;  /* 0x0000000208257211 */ /* 0x000fc400008f0eff */
[-C--:B------:R-:W-:Y:S02]  /*247c0*/  LEA R124, P1, R25, R3.reuse, 0x1 ;  /* 0x00000003197c7211 */ /* 0x080fe400078208ff */
[-C--:B------:R-:W-:Y:S02]  /*247d0*/  LEA.HI.X.SX32 R33, R6, R2.reuse, 0x1, P2 ;  /* 0x0000000206217211 */ /* 0x080fe400010f0eff */
[----:B------:R-:W-:Y:S02]  /*247e0*/  LEA R120, P2, R5, R3, 0x1 ;  /* 0x0000000305787211 */ /* 0x000fe400078408ff */
[----:B------:R-:W-:Y:S02]  /*247f0*/  LEA R20, R93, R21, 0x1 ;  /* 0x000000155d147211 */ /* 0x000fe400078e08ff */
[----:B------:R-:W-:Y:S02]  /*24800*/  LEA.HI.X.SX32 R125, R25, R2, 0x1, P1 ;  /* 0x00000002197d7211 */ /* 0x000fe400008f0eff */
[----:B------:R-:W-:-:S02]  /*24810*/  LEA R118, P1, R0, R3, 0x1 ;  /* 0x0000000300767211 */ /* 0x000fc400078208ff */
[-C--:B------:R-:W-:Y:S01]  /*24820*/  LEA.HI.X.SX32 R121, R5, R2.reuse, 0x1, P2 ;  /* 0x0000000205797211 */ /* 0x080fe200010f0eff */
[----:B------:R-:W-:Y:S01]  /*24830*/  IMAD R17, R93, 0x2, R20 ;  /* 0x000000025d117824 */ /* 0x000fe200078e0214 */
[-C--:B------:R-:W-:Y:S02]  /*24840*/  LEA R116, P2, R24, R3.reuse, 0x1 ;  /* 0x0000000318747211 */ /* 0x080fe400078408ff */
[-C--:B------:R-:W-:Y:S01]  /*24850*/  LEA.HI.X.SX32 R119, R0, R2.reuse, 0x1, P1 ;  /* 0x0000000200777211 */ /* 0x080fe200008f0eff */
[----:B------:R-:W-:Y:S01]  /*24860*/  STL.64 [R1+0x8], R36 ;  /* 0x0000082401007387 */ /* 0x000fe20000100a00 */
[-C--:B------:R-:W-:Y:S02]  /*24870*/  LEA R114, P1, R4, R3.reuse, 0x1 ;  /* 0x0000000304727211 */ /* 0x080fe400078208ff */
[----:B------:R-:W-:Y:S01]  /*24880*/  LEA.HI.X.SX32 R117, R24, R2, 0x1, P2 ;  /* 0x0000000218757211 */ /* 0x000fe200010f0eff */
[----:B------:R-:W-:Y:S01]  /*24890*/  STL.64 [R1], R32 ;  /* 0x0000002001007387 */ /* 0x000fe20000100a00 */
[----:B------:R-:W-:-:S02]  /*248a0*/  LEA R112, P2, R21, R3, 0x1 ;  /* 0x0000000315707211 */ /* 0x000fc400078408ff */
[----:B------:R-:W-:Y:S01]  /*248b0*/  LEA R16, R93, R17, 0x1 ;  /* 0x000000115d107211 */ /* 0x000fe200078e08ff */
[----:B------:R-:W-:Y:S01]  /*248c0*/  STL.64 [R1+0xab8], R124 ;  /* 0x000ab87c01007387 */ /* 0x000fe20000100a00 */
[-C--:B------:R-:W-:Y:S02]  /*248d0*/  LEA.HI.X.SX32 R115, R4, R2.reuse, 0x1, P1 ;  /* 0x0000000204737211 */ /* 0x080fe400008f0eff */
[CC--:B------:R-:W-:Y:S01]  /*248e0*/  LEA R110, P1, R20.reuse, R3.reuse, 0x1 ;  /* 0x00000003146e7211 */ /* 0x0c0fe200078208ff */
[----:B------:R0:W-:Y:S01]  /*248f0*/  STL.64 [R1+0xac0], R120 ;  /* 0x000ac07801007387 */ /* 0x0001e20000100a00 */
[-C--:B------:R-:W-:Y:S01]  /*24900*/  LEA.HI.X.SX32 R113, R21, R2.reuse, 0x1, P2 ;  /* 0x0000000215717211 */ /* 0x080fe200010f0eff */
[----:B------:R-:W-:Y:S01]  /*24910*/  IMAD R13, R93, 0x2, R16 ;  /* 0x000000025d0d7824 */ /* 0x000fe200078e0210 */
[----:B------:R-:W-:Y:S02]  /*24920*/  LEA R108, P2, R17, R3, 0x1 ;  /* 0x00000003116c7211 */ /* 0x000fe400078408ff */
[----:B------:R-:W-:-:S02]  /*24930*/  LEA.HI.X.SX32 R111, R20, R2, 0x1, P1 ;  /* 0x00000002146f7211 */ /* 0x000fc400008f0eff */
[CC--:B------:R-:W-:Y:S01]  /*24940*/  LEA R106, P1, R16.reuse, R3.reuse, 0x1 ;  /* 0x00000003106a7211 */ /* 0x0c0fe200078208ff */
[----:B0-----:R-:W2:Y:S04]  /*24950*/  LDL.LU.64 R120, [R1+0x170] ;  /* 0x0001700001787983 */ /* 0x001ea80000300a00 */
[----:B------:R0:W-:Y:S01]  /*24960*/  STL.64 [R1+0xac8], R118 ;  /* 0x000ac87601007387 */ /* 0x0001e20000100a00 */
[-C--:B------:R-:W-:Y:S02]  /*24970*/  LEA.HI.X.SX32 R109, R17, R2.reuse, 0x1, P2 ;  /* 0x00000002116d7211 */ /* 0x080fe400010f0eff */
[C---:B------:R-:W-:Y:S02]  /*24980*/  LEA R104, P2, R13.reuse, R3, 0x1 ;  /* 0x000000030d687211 */ /* 0x040fe400078408ff */
[-C--:B------:R-:W-:Y:S01]  /*24990*/  LEA.HI.X.SX32 R107, R16, R2.reuse, 0x1, P1 ;  /* 0x00000002106b7211 */ /* 0x080fe200008f0eff */
[----:B0-----:R-:W3:Y:S04]  /*249a0*/  LDL.LU.64 R118, [R1+0x178] ;  /* 0x0001780001767983 */ /* 0x001ee80000300a00 */
[----:B------:R0:W-:Y:S01]  /*249b0*/  STL.64 [R1+0xad0], R116 ;  /* 0x000ad07401007387 */ /* 0x0001e20000100a00 */
[----:B------:R-:W-:-:S03]  /*249c0*/  LEA.HI.X.SX32 R105, R13, R2, 0x1, P2 ;  /* 0x000000020d697211 */ /* 0x000fc600010f0eff */
[----:B0-----:R-:W4:Y:S04]  /*249d0*/  LDL.LU.64 R116, [R1+0x1b8] ;  /* 0x0001b80001747983 */ /* 0x001f280000300a00 */
[----:B------:R0:W-:Y:S04]  /*249e0*/  STL.64 [R1+0xad8], R114 ;  /* 0x000ad87201007387 */ /* 0x0001e80000100a00 */
[----:B0-----:R-:W2:Y:S04]  /*249f0*/  LDL.LU R115, [R1+0x1e8] ;  /* 0x0001e80001737983 */ /* 0x001ea80000300800 */
[----:B------:R0:W-:Y:S04]  /*24a00*/  STL.64 [R1+0xae0], R112 ;  /* 0x000ae07001007387 */ /* 0x0001e80000100a00 */
[----:B0-----:R-:W2:Y:S04]  /*24a10*/  LDL.LU.64 R112, [R1+0x1c0] ;  /* 0x0001c00001707983 */ /* 0x001ea80000300a00 */
[----:B------:R0:W-:Y:S04]  /*24a20*/  STL.64 [R1+0xae8], R110 ;  /* 0x000ae86e01007387 */ /* 0x0001e80000100a00 */
[----:B0-----:R-:W2:Y:S04]  /*24a30*/  LDL.LU.64 R110, [R1+0x1d0] ;  /* 0x0001d000016e7983 */ /* 0x001ea80000300a00 */
[----:B------:R-:W-:Y:S04]  /*24a40*/  STL.64 [R1+0xaf0], R108 ;  /* 0x000af06c01007387 */ /* 0x000fe80000100a00 */
[----:B------:R-:W2:Y:S04]  /*24a50*/  LDL.LU R125, [R1+0x1f8] ;  /* 0x0001f800017d7983 */ /* 0x000ea80000300800 */
[----:B------:R-:W3:Y:S04]  /*24a60*/  LDL.LU R114, [R1+0x28] ;  /* 0x0000280001727983 */ /* 0x000ee80000300800 */
[----:B------:R0:W-:Y:S04]  /*24a70*/  STL.64 [R1+0xaf8], R106 ;  /* 0x000af86a01007387 */ /* 0x0001e80000100a00 */
[----:B0-----:R-:W4:Y:S04]  /*24a80*/  LDL.LU R106, [R1+0x214] ;  /* 0x00021400016a7983 */ /* 0x001f280000300800 */
[----:B------:R-:W4:Y:S04]  /*24a90*/  LDL.LU R107, [R1+0x220] ;  /* 0x00022000016b7983 */ /* 0x000f280000300800 */
[----:B------:R0:W-:Y:S04]  /*24aa0*/  STL.64 [R1+0xb00], R104 ;  /* 0x000b006801007387 */ /* 0x0001e80000100a00 */
[----:B0-----:R-:W4:Y:S01]  /*24ab0*/  LDL.LU R105, [R1+0x218] ;  /* 0x0002180001697983 */ /* 0x001f220000300800 */
        /* <DEDUP_REMOVED lines=13> */
[CC--:B------:R-:W-:Y:S01]  /*24b90*/  LEA R100, P2, R10.reuse, R3.reuse, 0x1 ;  /* 0x000000030a647211 */ /* 0x0c0fe200078408ff */
[----:B------:R-:W-:Y:S01]  /*24ba0*/  IMAD R12, R93, 0x2, R16 ;  /* 0x000000025d0c7824 */ /* 0x000fe200078e0210 */
[-C--:B------:R-:W-:Y:S02]  /*24bb0*/  LEA R98, P1, R9, R3.reuse, 0x1 ;  /* 0x0000000309627211 */ /* 0x080fe400078208ff */
[----:B------:R-:W-:Y:S02]  /*24bc0*/  LEA.HI.X.SX32 R101, R10, R2, 0x1, P2 ;  /* 0x000000020a657211 */ /* 0x000fe400010f0eff */
[----:B------:R-:W-:-:S02]  /*24bd0*/  LEA R96, P2, R8, R3, 0x1 ;  /* 0x0000000308607211 */ /* 0x000fc400078408ff */
[----:B------:R-:W-:Y:S02]  /*24be0*/  LEA R10, R93, R12, 0x1 ;  /* 0x0000000c5d0a7211 */ /* 0x000fe400078e08ff */
[-C--:B------:R-:W-:Y:S02]  /*24bf0*/  LEA.HI.X.SX32 R99, R9, R2.reuse, 0x1, P1 ;  /* 0x0000000209637211 */ /* 0x080fe400008f0eff */
[----:B------:R-:W-:Y:S01]  /*24c00*/  LEA.HI.X.SX32 R97, R8, R2, 0x1, P2 ;  /* 0x0000000208617211 */ /* 0x000fe200010f0eff */
[----:B------:R-:W-:Y:S01]  /*24c10*/  IMAD R8, R93, 0x2, R10 ;  /* 0x000000025d087824 */ /* 0x000fe200078e020a */
[----:B------:R-:W-:-:S04]  /*24c20*/  LEA R94, P1, R6, R3, 0x1 ;  /* 0x00000003065e7211 */ /* 0x000fc800078208ff */
[----:B------:R-:W-:Y:S02]  /*24c30*/  LEA.HI.X.SX32 R95, R6, R2, 0x1, P1 ;  /* 0x00000002065f7211 */ /* 0x000fe400008f0eff */
[CC--:B------:R-:W-:Y:S02]  /*24c40*/  LEA R88, P1, R0.reuse, R3.reuse, 0x1 ;  /* 0x0000000300587211 */ /* 0x0c0fe400078208ff */
[----:B------:R-:W-:Y:S02]  /*24c50*/  LEA R6, R93, R8, 0x1 ;  /* 0x000000085d067211 */ /* 0x000fe400078e08ff */
[----:B------:R-:W-:Y:S02]  /*24c60*/  LEA.HI.X.SX32 R89, R0, R2, 0x1, P1 ;  /* 0x0000000200597211 */ /* 0x000fe400008f0eff */
[----:B------:R-:W-:Y:S01]  /*24c70*/  LEA R90, P2, R5, R3, 0x1 ;  /* 0x00000003055a7211 */ /* 0x000fe200078408ff */
[----:B------:R-:W-:-:S03]  /*24c80*/  IMAD R0, R93, 0x2, R6 ;  /* 0x000000025d007824 */ /* 0x000fc600078e0206 */
[----:B------:R-:W-:Y:S02]  /*24c90*/  LEA.HI.X.SX32 R91, R5, R2, 0x1, P2 ;  /* 0x00000002055b7211 */ /* 0x000fe400010f0eff */
[CC--:B------:R-:W-:Y:S02]  /*24ca0*/  LEA R86, P2, R4.reuse, R3.reuse, 0x1 ;  /* 0x0000000304567211 */ /* 0x0c0fe400078408ff */
[----:B------:R-:W-:Y:S01]  /*24cb0*/  LEA R5, R93, R0, 0x1 ;  /* 0x000000005d057211 */ /* 0x000fe200078e08ff */
[----:B------:R-:W-:Y:S01]  /*24cc0*/  IMAD.MOV.U32 R108, RZ, RZ, R80 ;  /* 0x000000ffff6c7224 */ /* 0x000fe200078e0050 */
[----:B------:R-:W-:Y:S02]  /*24cd0*/  LEA.HI.X.SX32 R87, R4, R2, 0x1, P2 ;  /* 0x0000000204577211 */ /* 0x000fe400010f0eff */
[-C--:B------:R-:W-:Y:S01]  /*24ce0*/  LEA R84, P1, R21, R3.reuse, 0x1 ;  /* 0x0000000315547211 */ /* 0x080fe200078208ff */
[----:B------:R-:W-:Y:S01]  /*24cf0*/  IMAD R4, R93, 0x2, R5 ;  /* 0x000000025d047824 */ /* 0x000fe200078e0205 */
[----:B------:R-:W-:-:S02]  /*24d00*/  LEA R80, P2, R17, R3, 0x1 ;  /* 0x0000000311507211 */ /* 0x000fc400078408ff */
[----:B------:R-:W-:Y:S02]  /*24d10*/  MOV R109, R81 ;  /* 0x00000051006d7202 */ /* 0x000fe40000000f00 */
[-C--:B------:R-:W-:Y:S02]  /*24d20*/  LEA.HI.X.SX32 R85, R21, R2.reuse, 0x1, P1 ;  /* 0x0000000215557211 */ /* 0x080fe400008f0eff */
[----:B------:R-:W-:Y:S02]  /*24d30*/  LEA.HI.X.SX32 R81, R17, R2, 0x1, P2 ;  /* 0x0000000211517211 */ /* 0x000fe400010f0eff */
[-C--:B------:R-:W-:Y:S02]  /*24d40*/  LEA R76, P1, R16, R3.reuse, 0x1 ;  /* 0x00000003104c7211 */ /* 0x080fe400078208ff */
[----:B------:R-:W-:Y:S02]  /*24d50*/  LEA R72, P2, R12, R3, 0x1 ;  /* 0x000000030c487211 */ /* 0x000fe400078408ff */
[----:B------:R-:W-:-:S02]  /*24d60*/  LEA R13, R93, R4, 0x1 ;  /* 0x000000045d0d7211 */ /* 0x000fc400078e08ff */
[-C--:B------:R-:W-:Y:S02]  /*24d70*/  LEA.HI.X.SX32 R77, R16, R2.reuse, 0x1, P1 ;  /* 0x00000002104d7211 */ /* 0x080fe400008f0eff */
[-C--:B------:R-:W-:Y:S01]  /*24d80*/  LEA.HI.X.SX32 R73, R12, R2.reuse, 0x1, P2 ;  /* 0x000000020c497211 */ /* 0x080fe200010f0eff */
[----:B------:R-:W-:Y:S01]  /*24d90*/  IMAD R9, R93, 0x2, R13 ;  /* 0x000000025d097824 */ /* 0x000fe200078e020d */
[-C--:B------:R-:W-:Y:S02]  /*24da0*/  LEA R68, P1, R10, R3.reuse, 0x1 ;  /* 0x000000030a447211 */ /* 0x080fe400078208ff */
[----:B------:R-:W-:Y:S02]  /*24db0*/  LEA R64, P2, R8, R3, 0x1 ;  /* 0x0000000308407211 */ /* 0x000fe400078408ff */
[-C--:B------:R-:W-:Y:S02]  /*24dc0*/  LEA.HI.X.SX32 R69, R10, R2.reuse, 0x1, P1 ;  /* 0x000000020a457211 */ /* 0x080fe400008f0eff */
[----:B------:R-:W-:-:S02]  /*24dd0*/  LEA.HI.X.SX32 R65, R8, R2, 0x1, P2 ;  /* 0x0000000208417211 */ /* 0x000fc400010f0eff */
[-C--:B------:R-:W-:Y:S02]  /*24de0*/  LEA R60, P1, R6, R3.reuse, 0x1 ;  /* 0x00000003063c7211 */ /* 0x080fe400078208ff */
[----:B------:R-:W-:Y:S02]  /*24df0*/  LEA R56, P2, R0, R3, 0x1 ;  /* 0x0000000300387211 */ /* 0x000fe400078408ff */
[C---:B------:R-:W-:Y:S02]  /*24e00*/  LEA R8, R93.reuse, R9, 0x1 ;  /* 0x000000095d087211 */ /* 0x040fe400078e08ff */
[-C--:B------:R-:W-:Y:S02]  /*24e10*/  LEA.HI.X.SX32 R61, R6, R2.reuse, 0x1, P1 ;  /* 0x00000002063d7211 */ /* 0x080fe400008f0eff */
[----:B------:R-:W-:Y:S01]  /*24e20*/  LEA.HI.X.SX32 R57, R0, R2, 0x1, P2 ;  /* 0x0000000200397211 */ /* 0x000fe200010f0eff */
[----:B------:R-:W-:Y:S01]  /*24e30*/  IMAD R0, R93, 0x2, R8 ;  /* 0x000000025d007824 */ /* 0x000fe200078e0208 */
[----:B------:R-:W-:-:S02]  /*24e40*/  LEA R52, P1, R5, R3, 0x1 ;  /* 0x0000000305347211 */ /* 0x000fc400078208ff */
[CC--:B------:R-:W-:Y:S02]  /*24e50*/  LEA R48, P2, R4.reuse, R3.reuse, 0x1 ;  /* 0x0000000304307211 */ /* 0x0c0fe400078408ff */
[----:B------:R-:W-:Y:S02]  /*24e60*/  LEA.HI.X.SX32 R53, R5, R2, 0x1, P1 ;  /* 0x0000000205357211 */ /* 0x000fe400008f0eff */
[----:B------:R-:W-:Y:S02]  /*24e70*/  LEA R5, R93, R0, 0x1 ;  /* 0x000000005d057211 */ /* 0x000fe400078e08ff */
[----:B------:R-:W-:Y:S02]  /*24e80*/  LEA.HI.X.SX32 R49, R4, R2, 0x1, P2 ;  /* 0x0000000204317211 */ /* 0x000fe400010f0eff */
[-C--:B------:R-:W-:Y:S01]  /*24e90*/  LEA R40, P2, R9, R3.reuse, 0x1 ;  /* 0x0000000309287211 */ /* 0x080fe200078408ff */
[----:B------:R-:W-:Y:S01]  /*24ea0*/  IMAD R6, R93, 0x2, R5 ;  /* 0x000000025d067824 */ /* 0x000fe200078e0205 */
[----:B------:R-:W-:-:S02]  /*24eb0*/  LEA R44, P1, R13, R3, 0x1 ;  /* 0x000000030d2c7211 */ /* 0x000fc400078208ff */
[----:B------:R-:W-:Y:S02]  /*24ec0*/  LEA.HI.X.SX32 R41, R9, R2, 0x1, P2 ;  /* 0x0000000209297211 */ /* 0x000fe400010f0eff */
[CC--:B------:R-:W-:Y:S02]  /*24ed0*/  LEA R32, P2, R0.reuse, R3.reuse, 0x1 ;  /* 0x0000000300207211 */ /* 0x0c0fe400078408ff */
[----:B------:R-:W-:Y:S02]  /*24ee0*/  LEA R9, R93, R6, 0x1 ;  /* 0x000000065d097211 */ /* 0x000fe400078e08ff */
[-C--:B------:R-:W-:Y:S02]  /*24ef0*/  LEA.HI.X.SX32 R45, R13, R2.reuse, 0x1, P1 ;  /* 0x000000020d2d7211 */ /* 0x080fe400008f0eff */
[----:B------:R-:W-:Y:S01]  /*24f00*/  LEA.HI.X.SX32 R33, R0, R2, 0x1, P2 ;  /* 0x0000000200217211 */ /* 0x000fe200010f0eff */
[----:B------:R-:W-:Y:S01]  /*24f10*/  IMAD R0, R93, 0x2, R9 ;  /* 0x000000025d007824 */ /* 0x000fe200078e0209 */
[----:B------:R-:W-:-:S02]  /*24f20*/  LEA R36, P1, R8, R3, 0x1 ;  /* 0x0000000308247211 */ /* 0x000fc400078208ff */
[-C--:B------:R-:W-:Y:S02]  /*24f30*/  LEA R24, P2, R6, R3.reuse, 0x1 ;  /* 0x0000000306187211 */ /* 0x080fe400078408ff */
[----:B------:R-:W-:Y:S02]  /*24f40*/  LEA.HI.X.SX32 R37, R8, R2, 0x1, P1 ;  /* 0x0000000208257211 */ /* 0x000fe400008f0eff */
[-C--:B------:R-:W-:Y:S02]  /*24f50*/  LEA R28, P1, R5, R3.reuse, 0x1 ;  /* 0x00000003051c7211 */ /* 0x080fe400078208ff */
[----:B------:R-:W-:Y:S01]  /*24f60*/  LEA R4, R93, R0, 0x1 ;  /* 0x000000005d047211 */ /* 0x000fe200078e08ff */
[----:B------:R-:W0:Y:S01]  /*24f70*/  S2R R124, SR_TID.X ;  /* 0x00000000007c7919 */ /* 0x000e220000002100 */
[-C--:B------:R-:W-:Y:S02]  /*24f80*/  LEA.HI.X.SX32 R29, R5, R2.reuse, 0x1, P1 ;  /* 0x00000002051d7211 */ /* 0x080fe400008f0eff */
[----:B------:R-:W-:Y:S01]  /*24f90*/  LEA.HI.X.SX32 R25, R6, R2, 0x1, P2 ;  /* 0x0000000206197211 */ /* 0x000fe200010f0eff */
[----:B------:R-:W-:Y:S01]  /*24fa0*/  IMAD R5, R93, 0x2, R4 ;  /* 0x000000025d057824 */ /* 0x000fe200078e0204 */
[----:B------:R-:W-:-:S04]  /*24fb0*/  LEA R16, P2, R0, R3, 0x1 ;  /* 0x0000000300107211 */ /* 0x000fc800078408ff */
[-C--:B------:R-:W-:Y:S02]  /*24fc0*/  LEA.HI.X.SX32 R17, R0, R2.reuse, 0x1, P2 ;  /* 0x0000000200117211 */ /* 0x080fe400010f0eff */
[C---:B------:R-:W-:Y:S02]  /*24fd0*/  LEA R12, P2, R4.reuse, R3, 0x1 ;  /* 0x00000003040c7211 */ /* 0x040fe400078408ff */
[----:B------:R-:W-:Y:S02]  /*24fe0*/  LEA R0, R93, R5, 0x1 ;  /* 0x000000055d007211 */ /* 0x000fe400078e08ff */
[-C--:B------:R-:W-:Y:S02]  /*24ff0*/  LEA R20, P1, R9, R3.reuse, 0x1 ;  /* 0x0000000309147211 */ /* 0x080fe400078208ff */
[----:B------:R-:W-:Y:S01]  /*25000*/  LEA.HI.X.SX32 R13, R4, R2, 0x1, P2 ;  /* 0x00000002040d7211 */ /* 0x000fe200010f0eff */
[----:B------:R-:W-:Y:S01]  /*25010*/  IMAD R6, R93, 0x2, R0 ;  /* 0x000000025d067824 */ /* 0x000fe200078e0200 */
[----:B------:R-:W-:-:S02]  /*25020*/  LEA R8, P2, R5, R3, 0x1 ;  /* 0x0000000305087211 */ /* 0x000fc400078408ff */
[-C--:B------:R-:W-:Y:S02]  /*25030*/  LEA.HI.X.SX32 R21, R9, R2.reuse, 0x1, P1 ;  /* 0x0000000209157211 */ /* 0x080fe400008f0eff */
[-C--:B------:R-:W-:Y:S02]  /*25040*/  LEA.HI.X.SX32 R9, R5, R2.reuse, 0x1, P2 ;  /* 0x0000000205097211 */ /* 0x080fe400010f0eff */
[-C--:B------:R-:W-:Y:S01]  /*25050*/  LEA R4, P2, R6, R3.reuse, 0x1 ;  /* 0x0000000306047211 */ /* 0x080fe200078408ff */
[----:B------:R-:W-:Y:S01]  /*25060*/  STL.64 [R1+0xb08], R102 ;  /* 0x000b086601007387 */ /* 0x000fe20000100a00 */
[----:B------:R-:W-:Y:S02]  /*25070*/  FSETP.NEU.AND P1, PT, R92, RZ, PT ;  /* 0x000000ff5c00720b */ /* 0x000fe40003f2d000 */
[----:B------:R-:W-:Y:S01]  /*25080*/  LEA.HI.X.SX32 R5, R6, R2, 0x1, P2 ;  /* 0x0000000206057211 */ /* 0x000fe200010f0eff */
[----:B------:R-:W-:Y:S01]  /*25090*/  STL.64 [R1+0xb10], R100 ;  /* 0x000b106401007387 */ /* 0x000fe20000100a00 */
[----:B------:R-:W-:-:S02]  /*250a0*/  LEA R92, P2, R0, R3, 0x1 ;  /* 0x00000003005c7211 */ /* 0x000fc400078408ff */
[----:B0-----:R-:W-:Y:S01]  /*250b0*/  LOP3.LUT R124, R124, 0x18, RZ, 0xc0, !PT ;  /* 0x000000187c7c7812 */ /* 0x001fe200078ec0ff */
[----:B------:R-:W-:Y:S01]  /*250c0*/  STL.64 [R1+0xb18], R98 ;  /* 0x000b186201007387 */ /* 0x000fe20000100a00 */
[----:B------:R-:W-:-:S03]  /*250d0*/  LEA.HI.X.SX32 R93, R0, R2, 0x1, P2 ;  /* 0x00000002005d7211 */ /* 0x000fc600010f0eff */
[----:B------:R-:W-:Y:S04]  /*250e0*/  STL.64 [R1+0xb20], R96 ;  /* 0x000b206001007387 */ /* 0x000fe80000100a00 */
[----:B------:R-:W-:Y:S01]  /*250f0*/  STL.64 [R1+0xb28], R94 ;  /* 0x000b285e01007387 */ /* 0x000fe20000100a00 */
[----:B------:R-:W-:Y:S02]  /*25100*/  PRMT R14, R14, 0x7632, R14 ;  /* 0x000076320e0e7816 */ /* 0x000fe4000000000e */
[----:B------:R-:W-:Y:S02]  /*25110*/  PRMT R18, R18, 0x7632, R18 ;  /* 0x0000763212127816 */ /* 0x000fe40000000012 */
[----:B------:R-:W-:Y:S02]  /*25120*/  PRMT R22, R22, 0x7632, R22 ;  /* 0x0000763216167816 */ /* 0x000fe40000000016 */
[----:B--2---:R-:W-:-:S02]  /*25130*/  PRMT R0, R125, 0x7632, R0 ;  /* 0x000076327d007816 */ /* 0x004fc40000000000 */
[----:B---3--:R-:W-:-:S03]  /*25140*/  PRMT R2, R114, 0x7632, R2 ;  /* 0x0000763272027816 */ /* 0x008fc60000000002 */
[----:B------:R-:W-:Y:S04]  /*25150*/  STG.E.U16 [R108.64], R0 ;  /* 0x000000006c007986 */ /* 0x000fe8000c101504 */
[----:B------:R0:W-:Y:S04]  /*25160*/  STG.E.U16 [R110.64], R2 ;  /* 0x000000026e007986 */ /* 0x0001e8000c101504 */
[----:B------:R-:W-:Y:S04]  /*25170*/  STG.E.U16 [R112.64], R14 ;  /* 0x0000000e70007986 */ /* 0x000fe8000c101504 */
[----:B----4-:R-:W-:Y:S01]  /*25180*/  STG.E.U16 [R116.64], R18 ;  /* 0x0000001274007986 */ /* 0x010fe2000c101504 */
[----:B0-----:R-:W-:-:S02]  /*25190*/  PRMT R2, R115, 0x7632, R2 ;  /* 0x0000763273027816 */ /* 0x001fc40000000002 */
[----:B------:R-:W-:-:S03]  /*251a0*/  PRMT R0, R27, 0x7632, R0 ;  /* 0x000076321b007816 */ /* 0x000fc60000000000 */
[----:B------:R-:W-:Y:S01]  /*251b0*/  STG.E.U16 [R122.64], R2 ;  /* 0x000000027a007986 */ /* 0x000fe2000c101504 */
[----:B------:R-:W-:-:S05]  /*251c0*/  LEA.HI R94, R124, R105, RZ, 0x1f ;  /* 0x000000697c5e7211 */ /* 0x000fca00078ff8ff */
[----:B------:R0:W-:Y:S04]  /*251d0*/  STL [R1+0x1e0], R94 ;  /* 0x0001e05e01007387 */ /* 0x0001e80000100800 */
[----:B------:R-:W2:Y:S01]  /*251e0*/  LDL.LU.64 R124, [R1+0x160] ;  /* 0x00016000017c7983 */ /* 0x000ea20000300a00 */
[----:B0-----:R-:W-:-:S05]  /*251f0*/  FSEL R94, R106, -INF , P1 ;  /* 0xff8000006a5e7808 */ /* 0x001fca0000800000 */
[----:B------:R-:W-:Y:S04]  /*25200*/  STL [R1+0x78], R94 ;  /* 0x0000785e01007387 */ /* 0x000fe80000100800 */
[----:B------:R-:W3:Y:S04]  /*25210*/  LDL.LU R27, [R1+0xbd0] ;  /* 0x000bd000011b7983 */ /* 0x000ee80000300800 */
[----:B------:R-:W4:Y:S04]  /*25220*/  LDL.LU.64 R122, [R1+0xbc8] ;  /* 0x000bc800017a7983 */ /* 0x000f280000300a00 */
[----:B------:R0:W-:Y:S04]  /*25230*/  STG.E.U16 [R30.64], R0 ;  /* 0x000000001e007986 */ /* 0x0001e8000c101504 */
[----:B------:R1:W-:Y:S04]  /*25240*/  STG.E.U16 [R34.64], R22 ;  /* 0x0000001622007986 */ /* 0x0003e8000c101504 */
[----:B0-----:R-:W2:Y:S04]  /*25250*/  LDL.LU.64 R30, [R1+0xbc0] ;  /* 0x000bc000011e7983 */ /* 0x001ea80000300a00 */
[----:B-1----:R-:W3:Y:S01]  /*25260*/  LDL.LU.64 R34, [R1+0xbb8] ;  /* 0x000bb80001227983 */ /* 0x002ee20000300a00 */
[----:B------:R-:W-:-:S02]  /*25270*/  PRMT R26, R26, 0x7632, R26 ;  /* 0x000076321a1a7816 */ /* 0x000fc4000000001a */
[----:B------:R-:W-:Y:S02]  /*25280*/  PRMT R0, R23, 0x7632, R0 ;  /* 0x0000763217007816 */ /* 0x000fe40000000000 */
[----:B------:R-:W3:Y:S04]  /*25290*/  LDL.LU R23, [R1+0xbb0] ;  /* 0x000bb00001177983 */ /* 0x000ee80000300800 */
[----:B------:R0:W-:Y:S04]  /*252a0*/  STG.E.U16 [R38.64], R26 ;  /* 0x0000001a26007986 */ /* 0x0001e8000c101504 */
[----:B------:R1:W-:Y:S04]  /*252b0*/  STG.E.U16 [R42.64], R0 ;  /* 0x000000002a007986 */ /* 0x0003e8000c101504 */
[----:B0-----:R-:W3:Y:S04]  /*252c0*/  LDL.LU.64 R38, [R1+0xba8] ;  /* 0x000ba80001267983 */ /* 0x001ee80000300a00 */
[----:B-1----:R-:W3:Y:S01]  /*252d0*/  LDL.LU.64 R42, [R1+0xba0] ;  /* 0x000ba000012a7983 */ /* 0x002ee20000300a00 */
[----:B------:R-:W-:-:S03]  /*252e0*/  PRMT R0, R19, 0x7632, R0 ;  /* 0x0000763213007816 */ /* 0x000fc60000000000 */
[----:B------:R-:W3:Y:S01]  /*252f0*/  LDL.LU.64 R114, [R1+0x130] ;  /* 0x0001300001727983 */ /* 0x000ee20000300a00 */
[----:B----4-:R-:W-:-:S05]  /*25300*/  PRMT R122, R122, 0x7632, R122 ;  /* 0x000076327a7a7816 */ /* 0x010fca000000007a */
[----:B------:R0:W-:Y:S01]  /*25310*/  STG.E.U16 [R46.64], R122 ;  /* 0x0000007a2e007986 */ /* 0x0001e2000c101504 */
[----:B--2---:R-:W-:-:S03]  /*25320*/  PRMT R30, R30, 0x7632, R30 ;  /* 0x000076321e1e7816 */ /* 0x004fc6000000001e */
[----:B0-----:R-:W2:Y:S01]  /*25330*/  LDL.LU.64 R46, [R1+0xb98] ;  /* 0x000b9800012e7983 */ /* 0x001ea20000300a00 */
[----:B---3--:R-:W-:-:S03]  /*25340*/  PRMT R34, R34, 0x7632, R34 ;  /* 0x0000763222227816 */ /* 0x008fc60000000022 */
[----:B------:R-:W-:Y:S04]  /*25350*/  STG.E.U16 [R118.64], R30 ;  /* 0x0000001e76007986 */ /* 0x000fe8000c101504 */
[----:B------:R-:W-:Y:S04]  /*25360*/  STG.E.U16 [R120.64], R34 ;  /* 0x0000002278007986 */ /* 0x000fe8000c101504 */
[----:B------:R-:W3:Y:S04]  /*25370*/  LDL.LU R19, [R1+0xb90] ;  /* 0x000b900001137983 */ /* 0x000ee80000300800 */
[----:B------:R0:W-:Y:S04]  /*25380*/  STG.E.U16 [R50.64], R0 ;  /* 0x0000000032007986 */ /* 0x0001e8000c101504 */
[----:B0-----:R-:W4:Y:S01]  /*25390*/  LDL.LU.64 R50, [R1+0xb88] ;  /* 0x000b880001327983 */ /* 0x001f220000300a00 */
[----:B------:R-:W-:-:S02]  /*253a0*/  PRMT R38, R38, 0x7632, R38 ;  /* 0x0000763226267816 */ /* 0x000fc40000000026 */
[----:B------:R-:W-:Y:S02]  /*253b0*/  PRMT R42, R42, 0x7632, R42 ;  /* 0x000076322a2a7816 */ /* 0x000fe4000000002a */
[----:B------:R-:W-:Y:S01]  /*253c0*/  PRMT R0, R15, 0x7632, R0 ;  /* 0x000076320f007816 */ /* 0x000fe20000000000 */
[----:B------:R-:W-:Y:S04]  /*253d0*/  STG.E.U16 [R124.64], R38 ;  /* 0x000000267c007986 */ /* 0x000fe8000c101504 */
[----:B------:R0:W-:Y:S04]  /*253e0*/  STG.E.U16 [R54.64], R42 ;  /* 0x0000002a36007986 */ /* 0x0001e8000c101504 */
[----:B0-----:R-:W3:Y:S04]  /*253f0*/  LDL.LU.64 R54, [R1+0xb80] ;  /* 0x000b800001367983 */ /* 0x001ee80000300a00 */
[----:B------:R-:W3:Y:S04]  /*25400*/  LDL.LU R15, [R1+0xb78] ;  /* 0x000b7800010f7983 */ /* 0x000ee80000300800 */
[----:B------:R-:W3:Y:S01]  /*25410*/  LDL.LU.64 R96, [R1+0x110] ;  /* 0x0001100001607983 */ /* 0x000ee20000300a00 */
[----:B--2---:R-:W-:-:S05]  /*25420*/  PRMT R46, R46, 0x7632, R46 ;  /* 0x000076322e2e7816 */ /* 0x004fca000000002e */
[----:B------:R0:W-:Y:S04]  /*25430*/  STG.E.U16 [R62.64], R46 ;  /* 0x0000002e3e007986 */ /* 0x0001e8000c101504 */
[----:B------:R1:W-:Y:S04]  /*25440*/  STG.E.U16 [R58.64], R0 ;  /* 0x000000003a007986 */ /* 0x0003e8000c101504 */
[----:B0-----:R-:W2:Y:S04]  /*25450*/  LDL.LU.64 R62, [R1+0xb70] ;  /* 0x000b7000013e7983 */ /* 0x001ea80000300a00 */
[----:B------:R-:W2:Y:S04]  /*25460*/  LDL.LU.64 R116, [R1+0x108] ;  /* 0x0001080001747983 */ /* 0x000ea80000300a00 */
[----:B-1----:R-:W2:Y:S01]  /*25470*/  LDL.LU.64 R58, [R1+0xb68] ;  /* 0x000b6800013a7983 */ /* 0x002ea20000300a00 */
[----:B----4-:R-:W-:-:S03]  /*25480*/  PRMT R50, R50, 0x7632, R50 ;  /* 0x0000763232327816 */ /* 0x010fc60000000032 */
[----:B------:R-:W4:Y:S04]  /*25490*/  LDL.LU.64 R98, [R1+0x100] ;  /* 0x0001000001627983 */ /* 0x000f280000300a00 */
[----:B------:R-:W4:Y:S04]  /*254a0*/  LDL.LU.64 R100, [R1+0xf8] ;  /* 0x0000f80001647983 */ /* 0x000f280000300a00 */
[----:B------:R-:W4:Y:S04]  /*254b0*/  LDL.LU.64 R102, [R1+0xf0] ;  /* 0x0000f00001667983 */ /* 0x000f280000300a00 */
[----:B------:R-:W4:Y:S04]  /*254c0*/  LDL.LU.64 R118, [R1+0xe0] ;  /* 0x0000e00001767983 */ /* 0x000f280000300a00 */
[----:B------:R-:W4:Y:S04]  /*254d0*/  LDL.LU R125, [R1+0x20c] ;  /* 0x00020c00017d7983 */ /* 0x000f280000300800 */
[----:B------:R0:W-:Y:S04]  /*254e0*/  STG.E.U16 [R66.64], R50 ;  /* 0x0000003242007986 */ /* 0x0001e8000c101504 */
[----:B0-----:R-:W4:Y:S01]  /*254f0*/  LDL.LU.64 R66, [R1+0xb60] ;  /* 0x000b600001427983 */ /* 0x001f220000300a00 */
[----:B---3--:R-:W-:-:S02]  /*25500*/  PRMT R54, R54, 0x7632, R54 ;  /* 0x0000763236367816 */ /* 0x008fc40000000036 */
[----:B------:R-:W-:Y:S01]  /*25510*/  PRMT R0, R11, 0x7632, R0 ;  /* 0x000076320b007816 */ /* 0x000fe20000000000 */
[----:B------:R-:W3:Y:S01]  /*25520*/  LDL.LU.64 R104, [R1+0xd8] ;  /* 0x0000d80001687983 */ /* 0x000ee20000300a00 */
[----:B------:R-:W-:-:S03]  /*25530*/  FSETP.NEU.AND P1, PT, R107, RZ, PT ;  /* 0x000000ff6b00720b */ /* 0x000fc60003f2d000 */
[----:B------:R-:W3:Y:S04]  /*25540*/  LDL.LU R121, [R1+0x7c] ;  /* 0x00007c0001797983 */ /* 0x000ee80000300800 */
[----:B------:R0:W-:Y:S04]  /*25550*/  STG.E.U16 [R70.64], R54 ;  /* 0x0000003646007986 */ /* 0x0001e8000c101504 */
[----:B0-----:R-:W3:Y:S04]  /*25560*/  LDL.LU.64 R70, [R1+0xb58] ;  /* 0x000b580001467983 */ /* 0x001ee80000300a00 */
[----:B------:R-:W3:Y:S04]  /*25570*/  LDL.LU R11, [R1+0xb50] ;  /* 0x000b5000010b7983 */ /* 0x000ee80000300800 */
[----:B------:R-:W3:Y:S01]  /*25580*/  LDL.LU.64 R106, [R1+0xd0] ;  /* 0x0000d000016a7983 */ /* 0x000ee20000300a00 */
[----:B--2---:R-:W-:-:S02]  /*25590*/  PRMT R62, R62, 0x7632, R62 ;  /* 0x000076323e3e7816 */ /* 0x004fc4000000003e */
[----:B------:R-:W-:-:S05]  /*255a0*/  PRMT R58, R58, 0x7632, R58 ;  /* 0x000076323a3a7816 */ /* 0x000fca000000003a */
[----:B------:R-:W-:Y:S04]  /*255b0*/  STG.E.U16 [R114.64], R58 ;  /* 0x0000003a72007986 */ /* 0x000fe8000c101504 */
[----:B------:R0:W-:Y:S04]  /*255c0*/  STG.E.U16 [R78.64], R0 ;  /* 0x000000004e007986 */ /* 0x0001e8000c101504 */
[----:B------:R1:W-:Y:S04]  /*255d0*/  STG.E.U16 [R74.64], R62 ;  /* 0x0000003e4a007986 */ /* 0x0003e8000c101504 */
[----:B0-----:R-:W2:Y:S04]  /*255e0*/  LDL.LU.64 R78, [R1+0xb48] ;  /* 0x000b4800014e7983 */ /* 0x001ea80000300a00 */
[----:B------:R-:W2:Y:S04]  /*255f0*/  LDL.LU.64 R108, [R1+0xc8] ;  /* 0x0000c800016c7983 */ /* 0x000ea80000300a00 */
[----:B-1----:R-:W2:Y:S04]  /*25600*/  LDL.LU.64 R74, [R1+0xb40] ;  /* 0x000b4000014a7983 */ /* 0x002ea80000300a00 */
[----:B------:R-:W2:Y:S01]  /*25610*/  LDL.LU R113, [R1+0x1fc] ;  /* 0x0001fc0001717983 */ /* 0x000ea20000300800 */
[----:B----4-:R-:W-:-:S05]  /*25620*/  PRMT R66, R66, 0x7632, R66 ;  /* 0x0000763242427816 */ /* 0x010fca0000000042 */
[----:B------:R0:W-:Y:S04]  /*25630*/  STG.E.U16 [R82.64], R66 ;  /* 0x0000004252007986 */ /* 0x0001e8000c101504 */
[----:B0-----:R-:W4:Y:S01]  /*25640*/  LDL.LU.64 R82, [R1+0xb38] ;  /* 0x000b380001527983 */ /* 0x001f220000300a00 */
[----:B------:R-:W-:-:S03]  /*25650*/  PRMT R0, R7, 0x7632, R0 ;  /* 0x0000763207007816 */ /* 0x000fc60000000000 */
[----:B------:R-:W4:Y:S01]  /*25660*/  LDL.LU.64 R110, [R1+0xc0] ;  /* 0x0000c000016e7983 */ /* 0x000f220000300a00 */
[----:B---3--:R-:W-:-:S03]  /*25670*/  PRMT R70, R70, 0x7632, R70 ;  /* 0x0000763246467816 */ /* 0x008fc60000000046 */
[----:B------:R-:W3:Y:S04]  /*25680*/  LDL.LU R124, [R1+0x2c] ;  /* 0x00002c00017c7983 */ /* 0x000ee80000300800 */
[----:B------:R-:W3:Y:S04]  /*25690*/  LDL.LU R7, [R1+0xb30] ;  /* 0x000b300001077983 */ /* 0x000ee80000300800 */
[----:B------:R-:W-:Y:S04]  /*256a0*/  STG.E.U16 [R96.64], R70 ;  /* 0x0000004660007986 */ /* 0x000fe8000c101504 */
[----:B------:R0:W-:Y:S01]  /*256b0*/  STG.E.U16 [R116.64], R0 ;  /* 0x0000000074007986 */ /* 0x0001e2000c101504 */
[----:B------:R-:W-:-:S03]  /*256c0*/  PRMT R62, R125, 0x7632, R62 ;  /* 0x000076327d3e7816 */ /* 0x000fc6000000003e */
[----:B------:R-:W3:Y:S01]  /*256d0*/  LDL.LU.64 R114, [R1+0xb8] ;  /* 0x0000b80001727983 */ /* 0x000ee20000300a00 */
[----:B------:R-:W-:-:S03]  /*256e0*/  PRMT R58, R121, 0x7632, R58 ;  /* 0x00007632793a7816 */ /* 0x000fc6000000003a */
[----:B0-----:R-:W3:Y:S01]  /*256f0*/  LDL.LU.64 R116, [R1+0xb0] ;  /* 0x0000b00001747983 */ /* 0x001ee20000300a00 */
[----:B--2---:R-:W-:Y:S02]  /*25700*/  PRMT R78, R78, 0x7632, R78 ;  /* 0x000076324e4e7816 */ /* 0x004fe4000000004e */
[----:B------:R-:W-:-:S05]  /*25710*/  PRMT R74, R74, 0x7632, R74 ;  /* 0x000076324a4a7816 */ /* 0x000fca000000004a */
[----:B------:R-:W-:Y:S04]  /*25720*/  STG.E.U16 [R98.64], R74 ;  /* 0x0000004a62007986 */ /* 0x000fe8000c101504 */
[----:B------:R-:W-:Y:S01]  /*25730*/  STG.E.U16 [R100.64], R78 ;  /* 0x0000004e64007986 */ /* 0x000fe2000c101504 */
[----:B----4-:R-:W-:-:S05]  /*25740*/  PRMT R82, R82, 0x7632, R82 ;  /* 0x0000763252527816 */ /* 0x010fca0000000052 */
[----:B------:R-:W-:Y:S04]  /*25750*/  STG.E.U16 [R102.64], R82 ;  /* 0x0000005266007986 */ /* 0x000fe8000c101504 */
[----:B------:R0:W-:Y:S04]  /*25760*/  STG.E.U16 [R118.64], R125 ;  /* 0x0000007d76007986 */ /* 0x0001e8000c101504 */
[----:B------:R1:W-:Y:S04]  /*25770*/  STG.E.U16 [R104.64], R121 ;  /* 0x0000007968007986 */ /* 0x0003e8000c101504 */
[----:B0-----:R-:W2:Y:S04]  /*25780*/  LDL.LU.64 R118, [R1+0xa8] ;  /* 0x0000a80001767983 */ /* 0x001ea80000300a00 */
[----:B------:R-:W4:Y:S04]  /*25790*/  LDL.LU R125, [R1+0x1ec] ;  /* 0x0001ec00017d7983 */ /* 0x000f280000300800 */
[----:B-1----:R-:W4:Y:S04]  /*257a0*/  LDL.LU.64 R120, [R1+0xa0] ;  /* 0x0000a00001787983 */ /* 0x002f280000300a00 */
[----:B------:R-:W4:Y:S04]  /*257b0*/  LDL.LU.64 R94, [R1+0x90] ;  /* 0x00009000015e7983 */ /* 0x000f280000300a00 */
[----:B------:R-:W4:Y:S04]  /*257c0*/  LDL.LU R78, [R1+0x1c] ;  /* 0x00001c00014e7983 */ /* 0x000f280000300800 */
[----:B------:R-:W4:Y:S04]  /*257d0*/  LDL.LU.64 R96, [R1+0x88] ;  /* 0x0000880001607983 */ /* 0x000f280000300a00 */
[----:B------:R-:W4:Y:S04]  /*257e0*/  LDL.LU.64 R98, [R1+0x80] ;  /* 0x0000800001627983 */ /* 0x000f280000300a00 */
[----:B------:R-:W4:Y:S04]  /*257f0*/  LDL.LU.64 R100, [R1+0x70] ;  /* 0x0000700001647983 */ /* 0x000f280000300a00 */
[----:B------:R-:W4:Y:S04]  /*25800*/  LDL.LU R122, [R1+0x1cc] ;  /* 0x0001cc00017a7983 */ /* 0x000f280000300800 */
[----:B------:R-:W4:Y:S04]  /*25810*/  LDL.LU.64 R102, [R1+0x68] ;  /* 0x0000680001667983 */ /* 0x000f280000300a00 */
[----:B---3--:R0:W-:Y:S04]  /*25820*/  STG.E.U16 [R106.64], R7 ;  /* 0x000000076a007986 */ /* 0x0081e8000c101504 */
[----:B------:R-:W3:Y:S01]  /*25830*/  LDL.LU.64 R104, [R1+0x60] ;  /* 0x0000600001687983 */ /* 0x000ee20000300a00 */
[----:B------:R-:W-:-:S03]  /*25840*/  PRMT R46, R113, 0x7632, R46 ;  /* 0x00007632712e7816 */ /* 0x000fc6000000002e */
[----:B------:R1:W-:Y:S04]  /*25850*/  STG.E.U16 [R108.64], R11 ;  /* 0x0000000b6c007986 */ /* 0x0003e8000c101504 */
[----:B0-----:R-:W3:Y:S04]  /*25860*/  LDL.LU.64 R106, [R1+0x58] ;  /* 0x00005800016a7983 */ /* 0x001ee80000300a00 */
[----:B------:R0:W-:Y:S04]  /*25870*/  STG.E.U16 [R110.64], R113 ;  /* 0x000000716e007986 */ /* 0x0001e8000c101504 */
[----:B-1----:R-:W3:Y:S04]  /*25880*/  LDL.LU.64 R108, [R1+0x50] ;  /* 0x00005000016c7983 */ /* 0x002ee80000300a00 */
[----:B------:R-:W3:Y:S04]  /*25890*/  LDL.LU R74, [R1+0x1ac] ;  /* 0x0001ac00014a7983 */ /* 0x000ee80000300800 */
[----:B0-----:R-:W3:Y:S04]  /*258a0*/  LDL.LU.64 R110, [R1+0x48] ;  /* 0x00004800016e7983 */ /* 0x001ee80000300a00 */
[----:B------:R0:W-:Y:S04]  /*258b0*/  STG.E.U16 [R114.64], R124 ;  /* 0x0000007c72007986 */ /* 0x0001e8000c101504 */
[----:B------:R-:W3:Y:S01]  /*258c0*/  LDL.LU.64 R112, [R1+0x40] ;  /* 0x0000400001707983 */ /* 0x000ee20000300a00 */
[----:B------:R-:W-:-:S03]  /*258d0*/  PRMT R42, R124, 0x7632, R42 ;  /* 0x000076327c2a7816 */ /* 0x000fc6000000002a */
[----:B------:R1:W-:Y:S04]  /*258e0*/  STG.E.U16 [R116.64], R15 ;  /* 0x0000000f74007986 */ /* 0x0003e8000c101504 */
[----:B0-----:R-:W3:Y:S04]  /*258f0*/  LDL.LU.64 R114, [R1+0x30] ;  /* 0x0000300001727983 */ /* 0x001ee80000300a00 */
[----:B------:R-:W3:Y:S04]  /*25900*/  LDL.LU R70, [R1+0xec] ;  /* 0x0000ec0001467983 */ /* 0x000ee80000300800 */
[----:B-1----:R-:W3:Y:S04]  /*25910*/  LDL.LU.64 R116, [R1+0x20] ;  /* 0x0000200001747983 */ /* 0x002ee80000300a00 */
[----:B--2---:R0:W-:Y:S01]  /*25920*/  STG.E.U16 [R118.64], R19 ;  /* 0x0000001376007986 */ /* 0x0041e2000c101504 */
[----:B----4-:R-:W-:-:S03]  /*25930*/  PRMT R30, R125, 0x7632, R30 ;  /* 0x000076327d1e7816 */ /* 0x010fc6000000001e */
[----:B------:R1:W-:Y:S04]  /*25940*/  STG.E.U16 [R120.64], R125 ;  /* 0x0000007d78007986 */ /* 0x0003e8000c101504 */
[----:B0-----:R-:W2:Y:S04]  /*25950*/  LDL.LU.64 R118, [R1+0x10] ;  /* 0x0000100001767983 */ /* 0x001ea80000300a00 */
[----:B-1----:R-:W4:Y:S04]  /*25960*/  LDL.LU.64 R120, [R1+0x8] ;  /* 0x0000080001787983 */ /* 0x002f280000300a00 */
[----:B------:R-:W4:Y:S04]  /*25970*/  LDL.LU.64 R124, [R1] ;  /* 0x00000000017c7983 */ /* 0x000f280000300a00 */
[----:B------:R-:W4:Y:S04]  /*25980*/  LDL.LU R66, [R1+0x9c] ;  /* 0x00009c0001427983 */ /* 0x000f280000300800 */
[----:B------:R0:W-:Y:S01]  /*25990*/  STG.E.U16 [R94.64], R78 ;  /* 0x0000004e5e007986 */ /* 0x0001e2000c101504 */
[----:B------:R-:W-:-:S03]  /*259a0*/  PRMT R14, R122, 0x7632, R14 ;  /* 0x000076327a0e7816 */ /* 0x000fc6000000000e */
[----:B------:R1:W-:Y:S04]  /*259b0*/  STG.E.U16 [R96.64], R23 ;  /* 0x0000001760007986 */ /* 0x0003e8000c101504 */
[----:B------:R1:W-:Y:S04]  /*259c0*/  STG.E.U16 [R98.64], R27 ;  /* 0x0000001b62007986 */ /* 0x0003e8000c101504 */
[----:B0-----:R-:W4:Y:S04]  /*259d0*/  LDL.LU.64 R94, [R1+0xb28] ;  /* 0x000b2800015e7983 */ /* 0x001f280000300a00 */
[----:B-1----:R-:W4:Y:S04]  /*259e0*/  LDL.LU.64 R96, [R1+0xb20] ;  /* 0x000b200001607983 */ /* 0x002f280000300a00 */
[----:B------:R-:W4:Y:S04]  /*259f0*/  LDL.LU.64 R98, [R1+0xb18] ;  /* 0x000b180001627983 */ /* 0x000f280000300a00 */
[----:B------:R0:W-:Y:S04]  /*25a00*/  STG.E.U16 [R100.64], R122 ;  /* 0x0000007a64007986 */ /* 0x0001e8000c101504 */
[----:B------:R1:W-:Y:S04]  /*25a10*/  STG.E.U16 [R102.64], R123 ;  /* 0x0000007b66007986 */ /* 0x0003e8000c101504 */
[----:B---3--:R3:W-:Y:S04]  /*25a20*/  STG.E.U16 [R104.64], R31 ;  /* 0x0000001f68007986 */ /* 0x0087e8000c101504 */
[----:B0-----:R-:W4:Y:S04]  /*25a30*/  LDL.LU.64 R100, [R1+0xb10] ;  /* 0x000b100001647983 */ /* 0x001f280000300a00 */
[----:B------:R-:W4:Y:S04]  /*25a40*/  LDL.LU R122, [R1+0x3c] ;  /* 0x00003c00017a7983 */ /* 0x000f280000300800 */
[----:B-1----:R-:W4:Y:S04]  /*25a50*/  LDL.LU.64 R102, [R1+0xb08] ;  /* 0x000b080001667983 */ /* 0x002f280000300a00 */
[----:B---3--:R-:W3:Y:S04]  /*25a60*/  LDL.LU.64 R104, [R1+0xb00] ;  /* 0x000b000001687983 */ /* 0x008ee80000300a00 */
[----:B------:R0:W-:Y:S04]  /*25a70*/  STG.E.U16 [R106.64], R35 ;  /* 0x000000236a007986 */ /* 0x0001e8000c101504 */
[----:B------:R1:W-:Y:S04]  /*25a80*/  STG.E.U16 [R108.64], R74 ;  /* 0x0000004a6c007986 */ /* 0x0003e8000c101504 */
[----:B------:R1:W-:Y:S04]  /*25a90*/  STG.E.U16 [R110.64], R39 ;  /* 0x000000276e007986 */ /* 0x0003e8000c101504 */
[----:B0-----:R-:W3:Y:S04]  /*25aa0*/  LDL.LU.64 R106, [R1+0xaf8] ;  /* 0x000af800016a7983 */ /* 0x001ee80000300a00 */
[----:B-1----:R-:W3:Y:S04]  /*25ab0*/  LDL.LU.64 R108, [R1+0xaf0] ;  /* 0x000af000016c7983 */ /* 0x002ee80000300a00 */
[----:B------:R-:W3:Y:S04]  /*25ac0*/  LDL.LU.64 R110, [R1+0xae8] ;  /* 0x000ae800016e7983 */ /* 0x000ee80000300a00 */
[----:B------:R0:W-:Y:S04]  /*25ad0*/  STG.E.U16 [R112.64], R43 ;  /* 0x0000002b70007986 */ /* 0x0001e8000c101504 */
[----:B------:R1:W-:Y:S04]  /*25ae0*/  STG.E.U16 [R114.64], R47 ;  /* 0x0000002f72007986 */ /* 0x0003e8000c101504 */
[----:B------:R1:W-:Y:S04]  /*25af0*/  STG.E.U16 [R116.64], R70 ;  /* 0x0000004674007986 */ /* 0x0003e8000c101504 */
[----:B0-----:R-:W3:Y:S04]  /*25b00*/  LDL.LU.64 R112, [R1+0xae0] ;  /* 0x000ae00001707983 */ /* 0x001ee80000300a00 */
[----:B-1----:R-:W3:Y:S04]  /*25b10*/  LDL.LU.64 R114, [R1+0xad8] ;  /* 0x000ad80001727983 */ /* 0x002ee80000300a00 */
[----:B------:R-:W3:Y:S04]  /*25b20*/  LDL.LU.64 R116, [R1+0xad0] ;  /* 0x000ad00001747983 */ /* 0x000ee80000300a00 */
[----:B--2---:R0:W-:Y:S04]  /*25b30*/  STG.E.U16 [R118.64], R51 ;  /* 0x0000003376007986 */ /* 0x0041e8000c101504 */
[----:B----4-:R1:W-:Y:S04]  /*25b40*/  STG.E.U16 [R120.64], R55 ;  /* 0x0000003778007986 */ /* 0x0103e8000c101504 */
[----:B0-----:R-:W2:Y:S04]  /*25b50*/  LDL.LU.64 R118, [R1+0xac8] ;  /* 0x000ac80001767983 */ /* 0x001ea80000300a00 */
[----:B------:R0:W-:Y:S04]  /*25b60*/  STG.E.U16 [R124.64], R59 ;  /* 0x0000003b7c007986 */ /* 0x0001e8000c101504 */
[----:B-1----:R-:W4:Y:S04]  /*25b70*/  LDL.LU.64 R120, [R1+0xac0] ;  /* 0x000ac00001787983 */ /* 0x002f280000300a00 */
[----:B0-----:R-:W2:Y:S01]  /*25b80*/  LDL.LU.64 R124, [R1+0xab8] ;  /* 0x000ab800017c7983 */ /* 0x001ea20000300a00 */
[----:B------:R-:W-:-:S02]  /*25b90*/  PRMT R3, R43, 0x7632, R3 ;  /* 0x000076322b037816 */ /* 0x000fc40000000003 */
[----:B------:R-:W-:Y:S02]  /*25ba0*/  PRMT R43, R71, 0x7632, R43 ;  /* 0x00007632472b7816 */ /* 0x000fe4000000002b */
[----:B------:R-:W-:Y:S02]  /*25bb0*/  PRMT R0, R39, 0x7632, R0 ;  /* 0x0000763227007816 */ /* 0x000fe40000000000 */
[----:B------:R-:W-:Y:S02]  /*25bc0*/  PRMT R39, R67, 0x7632, R39 ;  /* 0x0000763243277816 */ /* 0x000fe40000000027 */
[----:B------:R-:W-:Y:S02]  /*25bd0*/  PRMT R6, R35, 0x7632, R6 ;  /* 0x0000763223067816 */ /* 0x000fe40000000006 */
[----:B------:R-:W-:Y:S02]  /*25be0*/  PRMT R35, R63, 0x7632, R35 ;  /* 0x000076323f237816 */ /* 0x000fe40000000023 */
        /* <DEDUP_REMOVED lines=19> */
[----:B------:R-:W-:Y:S01]  /*25d20*/  PRMT R59, R83, 0x7632, R59 ;  /* 0x00007632533b7816 */ /* 0x000fe2000000003b */
[----:B--2---:R-:W-:Y:S04]  /*25d30*/  STG.E.U16 [R124.64], R66 ;  /* 0x000000427c007986 */ /* 0x004fe8000c101504 */
[----:B----4-:R-:W-:Y:S04]  /*25d40*/  STG.E.U16 [R120.64], R63 ;  /* 0x0000003f78007986 */ /* 0x010fe8000c101504 */
[----:B------:R-:W-:Y:S04]  /*25d50*/  STG.E.U16 [R118.64], R67 ;  /* 0x0000004376007986 */ /* 0x000fe8000c101504 */
[----:B---3--:R-:W-:Y:S04]  /*25d60*/  STG.E.U16 [R116.64], R71 ;  /* 0x0000004774007986 */ /* 0x008fe8000c101504 */
[----:B------:R0:W-:Y:S04]  /*25d70*/  STG.E.U16 [R114.64], R122 ;  /* 0x0000007a72007986 */ /* 0x0001e8000c101504 */
[----:B0-----:R-:W2:Y:S04]  /*25d80*/  LDL.LU R114, [R1+0x3b4] ;  /* 0x0003b40001727983 */ /* 0x001ea80000300800 */
[----:B------:R-:W2:Y:S04]  /*25d90*/  LDL.LU R115, [R1+0x24c] ;  /* 0x00024c0001737983 */ /* 0x000ea80000300800 */
[----:B------:R-:W3:Y:S04]  /*25da0*/  LDL.LU R71, [R1+0x3b0] ;  /* 0x0003b00001477983 */ /* 0x000ee80000300800 */
        /* <DEDUP_REMOVED lines=17> */
[----:B------:R0:W-:Y:S04]  /*25ec0*/  STG.E.U16 [R112.64], R75 ;  /* 0x0000004b70007986 */ /* 0x0001e8000c101504 */
[----:B------:R1:W-:Y:S04]  /*25ed0*/  STG.E.U16 [R110.64], R79 ;  /* 0x0000004f6e007986 */ /* 0x0003e8000c101504 */
[----:B0-----:R-:W3:Y:S04]  /*25ee0*/  LDL.LU R75, [R1+0x244] ;  /* 0x00024400014b7983 */ /* 0x001ee80000300800 */
[----:B------:R-:W3:Y:S04]  /*25ef0*/  LDL.LU R112, [R1+0x3b8] ;  /* 0x0003b80001707983 */ /* 0x000ee80000300800 */
[----:B------:R-:W3:Y:S04]  /*25f00*/  LDL.LU R113, [R1+0x248] ;  /* 0x0002480001717983 */ /* 0x000ee80000300800 */
[----:B-1----:R-:W3:Y:S04]  /*25f10*/  LDL.LU R79, [R1+0x3c0] ;  /* 0x0003c000014f7983 */ /* 0x002ee80000300800 */
        /* <DEDUP_REMOVED lines=10> */
[----:B------:R-:W-:Y:S04]  /*25fc0*/  STG.E.U16 [R104.64], R58 ;  /* 0x0000003a68007986 */ /* 0x000fe8000c101504 */
[----:B------:R-:W-:Y:S04]  /*25fd0*/  STG.E.U16 [R102.64], R54 ;  /* 0x0000003666007986 */ /* 0x000fe8000c101504 */
[----:B------:R-:W-:Y:S04]  /*25fe0*/  STG.E.U16 [R100.64], R50 ;  /* 0x0000003264007986 */ /* 0x000fe8000c101504 */
[----:B------:R-:W-:Y:S04]  /*25ff0*/  STG.E.U16 [R98.64], R46 ;  /* 0x0000002e62007986 */ /* 0x000fe8000c101504 */
[----:B------:R-:W-:Y:S04]  /*26000*/  STG.E.U16 [R96.64], R42 ;  /* 0x0000002a60007986 */ /* 0x000fe8000c101504 */
[----:B------:R-:W-:Y:S04]  /*26010*/  STG.E.U16 [R94.64], R38 ;  /* 0x000000265e007986 */ /* 0x000fe8000c101504 */
[----:B------:R-:W-:Y:S04]  /*26020*/  STG.E.U16 [R90.64], R34 ;  /* 0x000000225a007986 */ /* 0x000fe8000c101504 */
[----:B------:R-:W-:Y:S04]  /*26030*/  STG.E.U16 [R88.64], R30 ;  /* 0x0000001e58007986 */ /* 0x000fe8000c101504 */
[----:B------:R2:W-:Y:S04]  /*26040*/  STG.E.U16 [R86.64], R26 ;  /* 0x0000001a56007986 */ /* 0x0005e8000c101504 */
        /* <DEDUP_REMOVED lines=8> */
[----:B------:R0:W-:Y:S04]  /*260d0*/  STG.E.U16 [R52.64], R3 ;  /* 0x0000000334007986 */ /* 0x0001e8000c101504 */
        /* <DEDUP_REMOVED lines=12> */
[----:B------:R0:W-:Y:S01]  /*261a0*/  STG.E.U16 [R4.64], R59 ;  /* 0x0000003b04007986 */ /* 0x0001e2000c101504 */
[----:B--2---:R-:W-:Y:S01]  /*261b0*/  FFMA R26, R115, 0.69314718246459960938, R114 ;  /* 0x3f317218731a7823 */ /* 0x004fe20000000072 */
[----:B----4-:R-:W-:Y:S01]  /*261c0*/  FSEL R0, R117, -INF , P4 ;  /* 0xff80000075007808 */ /* 0x010fe20002000000 */
[----:B---3--:R-:W-:-:S02]  /*261d0*/  FFMA R14, R74, 0.69314718246459960938, R120 ;  /* 0x3f3172184a0e7823 */ /* 0x008fc40000000078 */
[----:B------:R-:W2:Y:S01]  /*261e0*/  S2R R74, SR_TID.X ;  /* 0x00000000004a7919 */ /* 0x000ea20000002100 */
[----:B0-----:R-:W-:Y:S01]  /*261f0*/  FSEL R3, R121, -INF , P3 ;  /* 0xff80000079037808 */ /* 0x001fe20001800000 */
[----:B-1----:R-:W-:Y:S01]  /*26200*/  FFMA R15, R0, 0.69314718246459960938, R124 ;  /* 0x3f317218000f7823 */ /* 0x002fe2000000007c */
[----:B------:R-:W-:Y:S02]  /*26210*/  FSEL R2, R125, -INF , P5 ;  /* 0xff8000007d027808 */ /* 0x000fe40002800000 */
[----:B------:R-:W-:Y:S02]  /*26220*/  FSEL R0, R123, -INF , P6 ;  /* 0xff8000007b007808 */ /* 0x000fe40003000000 */
[----:B------:R-:W-:Y:S01]  /*26230*/  FSEL R8, R82, -INF , P1 ;  /* 0xff80000052087808 */ /* 0x000fe20000800000 */
[----:B------:R-:W-:Y:S01]  /*26240*/  FFMA R27, R116, 0.69314718246459960938, R71 ;  /* 0x3f317218741b7823 */ /* 0x000fe20000000047 */
[----:B--2---:R-:W-:Y:S01]  /*26250*/  SHF.L.U32 R74, R74, 0x2, RZ ;  /* 0x000000024a4a7819 */ /* 0x004fe200000006ff */
[----:B------:R-:W-:-:S02]  /*26260*/  FFMA R16, R3, 0.69314718246459960938, R78 ;  /* 0x3f31721803107823 */ /* 0x000fc4000000004e */
[----:B------:R-:W-:Y:S01]  /*26270*/  FFMA R12, R118, 0.69314718246459960938, R67 ;  /* 0x3f317218760c7823 */ /* 0x000fe20000000043 */
[----:B------:R-:W-:Y:S01]  /*26280*/  LOP3.LUT R3, R74, 0x70, RZ, 0xc0, !PT ;  /* 0x000000704a037812 */ /* 0x000fe200078ec0ff */
[----:B------:R-:W-:Y:S01]  /*26290*/  FFMA R13, R63, 0.69314718246459960938, R119 ;  /* 0x3f3172183f0d7823 */ /* 0x000fe20000000077 */
[----:B------:R-:W-:Y:S01]  /*262a0*/  BAR.SYNC.DEFER_BLOCKING 0x0 ;  /* 0x0000000000007b1d */ /* 0x000fe20000010000 */
[----:B------:R-:W-:Y:S02]  /*262b0*/  FFMA R17, R2, 0.69314718246459960938, R70 ;  /* 0x3f31721802117823 */ /* 0x000fe40000000046 */
[----:B------:R-:W-:Y:S02]  /*262c0*/  FFMA R18, R0, 0.69314718246459960938, R66 ;  /* 0x3f31721800127823 */ /* 0x000fe40000000042 */
[----:B------:R-:W-:Y:S02]  /*262d0*/  FFMA R19, R8, 0.69314718246459960938, R122 ;  /* 0x3f31721808137823 */ /* 0x000fe4000000007a */
[----:B------:R-:W-:Y:S01]  /*262e0*/  FFMA R25, R113, 0.69314718246459960938, R112 ;  /* 0x3f31721871197823 */ /* 0x000fe20000000070 */
[----:B------:R0:W-:Y:S01]  /*262f0*/  STS.128 [R3+0x100], R12 ;  /* 0x0001000c03007388 */ /* 0x0001e20000000c00 */
[----:B------:R-:W-:-:S02]  /*26300*/  FFMA R7, R110, 0.69314718246459960938, R79 ;  /* 0x3f3172186e077823 */ /* 0x000fc4000000004f */
[----:B------:R-:W-:Y:S01]  /*26310*/  FFMA R24, R75, 0.69314718246459960938, R111 ;  /* 0x3f3172184b187823 */ /* 0x000fe2000000006f */
[----:B------:R0:W-:Y:S04]  /*26320*/  STS.128 [R3+0x180], R16 ;  /* 0x0001801003007388 */ /* 0x0001e80000000c00 */
[----:B------:R0:W-:Y:S01]  /*26330*/  STS.128 [R3+0x80], R24 ;  /* 0x0000801803007388 */ /* 0x0001e20000000c00 */
[----:B------:R-:W-:Y:S02]  /*26340*/  FFMA R6, R109, 0.69314718246459960938, R108 ;  /* 0x3f3172186d067823 */ /* 0x000fe4000000006c */
[----:B------:R-:W-:Y:S02]  /*26350*/  FFMA R4, R106, 0.69314718246459960938, R62 ;  /* 0x3f3172186a047823 */ /* 0x000fe4000000003e */
[----:B------:R-:W-:-:S05]  /*26360*/  FFMA R5, R83, 0.69314718246459960938, R107 ;  /* 0x3f31721853057823 */ /* 0x000fca000000006b */
[----:B------:R0:W-:Y:S04]  /*26370*/  STS.128 [R3], R4 ;  /* 0x0000000403007388 */ /* 0x0001e80000000c00 */
[----:B------:R-:W-:Y:S06]  /*26380*/  BAR.SYNC.DEFER_BLOCKING 0x0 ;  /* 0x0000000000007b1d */ /* 0x000fec0000010000 */
[----:B------:R-:W-:Y:S05]  /*26390*/  @P0 EXIT ;  /* 0x000000000000094d */ /* 0x000fea0003800000 */
[----:B0-----:R-:W2:Y:S04]  /*263a0*/  LDL.LU R70, [R1+0x1e0] ;  /* 0x0001e00001467983 */ /* 0x001ea80000300800 */
[----:B------:R-:W3:Y:S04]  /*263b0*/  LDL.LU R122, [R1+0x8c4] ;  /* 0x0008c400017a7983 */ /* 0x000ee80000300800 */
[----:B------:R-:W0:Y:S02]  /*263c0*/  S2R R66, SR_CTAID.Y ;  /* 0x0000000000427919 */ /* 0x000e240000002600 */
[----:B0-----:R-:W-:-:S04]  /*263d0*/  IMAD R0, R66, c[0x0][0x1cc], RZ ;  /* 0x0000730042007a24 */ /* 0x001fc800078e02ff */
[C---:B------:R-:W-:Y:S02]  /*263e0*/  IMAD.SHL.U32 R2, R0.reuse, 0x4, RZ ;  /* 0x0000000400027824 */ /* 0x040fe400078e00ff */
[----:B------:R-:W-:Y:S01]  /*263f0*/  IMAD.HI R0, R0, 0x4, RZ ;  /* 0x0000000400007827 */ /* 0x000fe200078e02ff */
[----:B--2---:R-:W0:Y:S01]  /*26400*/  LDS R7, [R70] ;  /* 0x0000000046077984 */ /* 0x004e220000000800 */
[C---:B---3--:R-:W-:Y:S02]  /*26410*/  SHF.L.U32 R3, R122.reuse, 0x2, RZ ;  /* 0x000000027a037819 */ /* 0x048fe400000006ff */
[----:B------:R-:W-:Y:S02]  /*26420*/  IMAD.HI R5, R122, 0x4, RZ ;  /* 0x000000047a057827 */ /* 0x000fe400078e02ff */
[----:B------:R-:W-:-:S04]  /*26430*/  IADD3 R2, P0, P1, R3, c[0x0][0x180], R2 ;  /* 0x0000600003027a10 */ /* 0x000fc8000791e002 */
[----:B------:R-:W-:-:S05]  /*26440*/  IADD3.X R3, R5, c[0x0][0x184], R0, P0, P1 ;  /* 0x0000610005037a10 */ /* 0x000fca00007e2400 */
[----:B0-----:R-:W-:Y:S01]  /*26450*/  STG.E [R2.64], R7 ;  /* 0x0000000702007986 */ /* 0x001fe2000c101904 */
[----:B------:R-:W-:Y:S05]  /*26460*/  EXIT ;  /* 0x000000000000794d */ /* 0x000fea0003800000 */
.L_x_2:
[----:B------:R-:W-:-:S00]  /*26470*/  BRA `(.L_x_2) ;  /* 0xfffffff000007947 */ /* 0x000fc0000383ffff */
[----:B------:R-:W-:-:S00]  /*26480*/  NOP ;  /* 0x0000000000007918 */ /* 0x000fc00000000000 */
[----:B------:R-:W-:-:S00]  /*26490*/  NOP ;  /* 0x0000000000007918 */ /* 0x000fc00000000000 */
[----:B------:R-:W-:-:S00]  /*264a0*/  NOP ;  /* 0x0000000000007918 */ /* 0x000fc00000000000 */
[----:B------:R-:W-:-:S00]  /*264b0*/  NOP ;  /* 0x0000000000007918 */ /* 0x000fc00000000000 */
[----:B------:R-:W-:-:S00]  /*264c0*/  NOP ;  /* 0x0000000000007918 */ /* 0x000fc00000000000 */
[----:B------:R-:W-:-:S00]  /*264d0*/  NOP ;  /* 0x0000000000007918 */ /* 0x000fc00000000000 */
[----:B------:R-:W-:-:S00]  /*264e0*/  NOP ;  /* 0x0000000000007918 */ /* 0x000fc00000000000 */
[----:B------:R-:W-:-:S00]  /*264f0*/  NOP ;  /* 0x0000000000007918 */ /* 0x000fc00000000000 */
.L_x_3:


//--------------------- .nv.global.init           --------------------------
	.section	.nv.global.init,"aw",@progbits
.nv.global.init:
	.type		_$_str,@object
	.size		_$_str,(.L_0 - _$_str)
_$_str:
        /*0000*/ 	.byte	0x5f, 0x5f, 0x43, 0x55, 0x44, 0x41, 0x5f, 0x46, 0x54, 0x5a, 0x00
.L_0:


//--------------------- .nv.shared.attn_fwd       --------------------------
	.section	.nv.shared.attn_fwd,"aw",@nobits
	.sectionflags	@""
	.align	16
